def matmul_kernel(
    a_ptr,
    b_ptr,
    c_ptr,
    M,
    N,
    K,
    stride_am,
    stride_ak,
    stride_bk,
    stride_bn,
    stride_cm,
    stride_cn,
    BLOCK_M: tl.constexpr,
    BLOCK_N: tl.constexpr,
    BLOCK_K: tl.constexpr,
    GROUP_M: tl.constexpr,
):
    pid = tl.program_id(axis=0)
    num_pid_m = tl.cdiv(M, BLOCK_M)
    num_pid_n = tl.cdiv(N, BLOCK_N)
    num_pid_in_group = GROUP_M * num_pid_n
    group_id = pid // num_pid_in_group
    first_pid_m = group_id * GROUP_M
    group_size_m = min(num_pid_m - first_pid_m, GROUP_M)
    pid_m = first_pid_m + ((pid % num_pid_in_group) % group_size_m)
    pid_n = (pid % num_pid_in_group) // group_size_m

    offs_am = (pid_m * BLOCK_M + tl.arange(0, BLOCK_M)) % M
    offs_bn = (pid_n * BLOCK_N + tl.arange(0, BLOCK_N)) % N
    offs_k = tl.arange(0, BLOCK_K)
    a_ptrs = a_ptr + offs_am[:, None] * stride_am + offs_k[None, :] * stride_ak
    b_ptrs = b_ptr + offs_k[:, None] * stride_bk + offs_bn[None, :] * stride_bn

    acc = tl.zeros((BLOCK_M, BLOCK_N), dtype=tl.float32)
    for kk in range(0, tl.cdiv(K, BLOCK_K)):
        a = tl.load(a_ptrs, mask=offs_k[None, :] < K - kk * BLOCK_K, other=0.0)
        b = tl.load(b_ptrs, mask=offs_k[:, None] < K - kk * BLOCK_K, other=0.0)
        acc = tl.dot(a, b, acc)
        a_ptrs += BLOCK_K * stride_ak
        b_ptrs += BLOCK_K * stride_bk

    c = acc.to(c_ptr.dtype.element_ty)
    offs_cm = pid_m * BLOCK_M + tl.arange(0, BLOCK_M)
    offs_cn = pid_n * BLOCK_N + tl.arange(0, BLOCK_N)
    c_ptrs = c_ptr + offs_cm[:, None] * stride_cm + offs_cn[None, :] * stride_cn
    mask = (offs_cm[:, None] < M) & (offs_cn[None, :] < N)
    tl.store(c_ptrs, c, mask=mask)

# config = {"BLOCK_K": 128, "BLOCK_M": 32, "BLOCK_N": 256, "GROUP_M": 8, "arch": "sm_90", "dtype": "fp16", "num_ctas": 1, "num_stages": 2, "num_warps": 4}
# arch = sm_90


// ===== COMPILED SASS (sm_90a) =====

	.target	sm_90a

	.elftype	@"ET_EXEC"


//--------------------- .note.nv.tkinfo           --------------------------
	.section	.note.nv.tkinfo,"",@"SHT_NOTE"
	.sectionflags	@"SHF_NOTE_NV_TKINFO"
	.tkinfo
        /*0018*/ 	.word	0x00000002
        /*0030*/ 	.string	""
        /*0030*/ 	.string	"ptxas"
        /*0030*/ 	.string	"Cuda compilation tools, release 13.0, V13.0.88"
        /*0030*/ 	.string	"Build cuda_13.0.r13.0/compiler.36424714_0"
        /*0030*/ 	.string	"-v  -suppress-debug-info  -lineinfo  -arch sm_90a "



//--------------------- .note.nv.cuinfo           --------------------------
	.section	.note.nv.cuinfo,"",@"SHT_NOTE"
	.sectionflags	@"SHF_NOTE_NV_CUINFO"
        /*0018*/ 	.short	0x0002
        /*001a*/ 	.short	0x005a
        /*001c*/ 	.short	0x0082
	.zero		2


//--------------------- .nv.info                  --------------------------
	.section	.nv.info,"",@"SHT_CUDA_INFO"
	.align	4


	//----- nvinfo : EIATTR_REGCOUNT
	.align		4
        /*0000*/ 	.byte	0x04, 0x2f
        /*0002*/ 	.short	(.L_1 - .L_0)
	.align		4
.L_0:
        /*0004*/ 	.word	index@(matmul_kernel)
        /*0008*/ 	.word	0x00000020


	//----- nvinfo : EIATTR_FRAME_SIZE
	.align		4
.L_1:
        /*000c*/ 	.byte	0x04, 0x11
        /*000e*/ 	.short	(.L_3 - .L_2)
	.align		4
.L_2:
        /*0010*/ 	.word	index@(matmul_kernel)
        /*0014*/ 	.word	0x00001a50


	//----- nvinfo : EIATTR_MIN_STACK_SIZE
	.align		4
.L_3:
        /*0018*/ 	.byte	0x04, 0x12
        /*001a*/ 	.short	(.L_5 - .L_4)
	.align		4
.L_4:
        /*001c*/ 	.word	index@(matmul_kernel)
        /*0020*/ 	.word	0x00001a50
.L_5:


//--------------------- .nv.compat                --------------------------
	.section	.nv.compat,"",@"SHT_CUDA_COMPAT_INFO"
	.align	4
        /*0000*/ 	.byte	0x02, 0x09, 0x01, 0x00, 0x02, 0x02, 0x01, 0x00, 0x02, 0x05, 0x05, 0x00, 0x03, 0x07, 0x01, 0x01
        /*0010*/ 	.byte	0x02, 0x03, 0x00, 0x00, 0x02, 0x06, 0x01, 0x00, 0x04, 0x0b, 0x08, 0x00, 0x00, 0x00, 0x00, 0x00
        /*0020*/ 	.byte	0x00, 0x00, 0x00, 0x00


//--------------------- .nv.info.matmul_kernel    --------------------------
	.section	.nv.info.matmul_kernel,"",@"SHT_CUDA_INFO"
	.sectionflags	@""
	.align	4


	//----- nvinfo : EIATTR_CUDA_API_VERSION
	.align		4
        /*0000*/ 	.byte	0x04, 0x37
        /*0002*/ 	.short	(.L_7 - .L_6)
.L_6:
        /*0004*/ 	.word	0x00000082


	//----- nvinfo : EIATTR_KPARAM_INFO
	.align		4
.L_7:
        /*0008*/ 	.byte	0x04, 0x17
        /*000a*/ 	.short	(.L_9 - .L_8)
.L_8:
        /*000c*/ 	.word	0x00000000
        /*0010*/ 	.short	0x000d
        /*0012*/ 	.short	0x0048
        /*0014*/ 	.byte	0x00, 0xf4, 0x21, 0x00


	//----- nvinfo : EIATTR_KPARAM_INFO
	.align		4
.L_9:
        /*0018*/ 	.byte	0x04, 0x17
        /*001a*/ 	.short	(.L_11 - .L_10)
.L_10:
        /*001c*/ 	.word	0x00000000
        /*0020*/ 	.short	0x000c
        /*0022*/ 	.short	0x0040
        /*0024*/ 	.byte	0x00, 0xf4, 0x21, 0x00


	//----- nvinfo : EIATTR_KPARAM_INFO
	.align		4
.L_11:
        /*0028*/ 	.byte	0x04, 0x17
        /*002a*/ 	.short	(.L_13 - .L_12)
.L_12:
        /*002c*/ 	.word	0x00000000
        /*0030*/ 	.short	0x000b
        /*0032*/ 	.short	0x0038
        /*0034*/ 	.byte	0x00, 0xf0, 0x11, 0x00


	//----- nvinfo : EIATTR_KPARAM_INFO
	.align		4
.L_13:
        /*0038*/ 	.byte	0x04, 0x17
        /*003a*/ 	.short	(.L_15 - .L_14)
.L_14:
        /*003c*/ 	.word	0x00000000
        /*0040*/ 	.short	0x000a
        /*0042*/ 	.short	0x0034
        /*0044*/ 	.byte	0x00, 0xf0, 0x11, 0x00


	//----- nvinfo : EIATTR_KPARAM_INFO
	.align		4
.L_15:
        /*0048*/ 	.byte	0x04, 0x17
        /*004a*/ 	.short	(.L_17 - .L_16)
.L_16:
        /*004c*/ 	.word	0x00000000
        /*0050*/ 	.short	0x0009
        /*0052*/ 	.short	0x0030
        /*0054*/ 	.byte	0x00, 0xf0, 0x11, 0x00


	//----- nvinfo : EIATTR_KPARAM_INFO
	.align		4
.L_17:
        /*0058*/ 	.byte	0x04, 0x17
        /*005a*/ 	.short	(.L_19 - .L_18)
.L_18:
        /*005c*/ 	.word	0x00000000
        /*0060*/ 	.short	0x0008
        /*0062*/ 	.short	0x002c
        /*0064*/ 	.byte	0x00, 0xf0, 0x11, 0x00


	//----- nvinfo : EIATTR_KPARAM_INFO
	.align		4
.L_19:
        /*0068*/ 	.byte	0x04, 0x17
        /*006a*/ 	.short	(.L_21 - .L_20)
.L_20:
        /*006c*/ 	.word	0x00000000
        /*0070*/ 	.short	0x0007
        /*0072*/ 	.short	0x0028
        /*0074*/ 	.byte	0x00, 0xf0, 0x11, 0x00


	//----- nvinfo : EIATTR_KPARAM_INFO
	.align		4
.L_21:
        /*0078*/ 	.byte	0x04, 0x17
        /*007a*/ 	.short	(.L_23 - .L_22)
.L_22:
        /*007c*/ 	.word	0x00000000
        /*0080*/ 	.short	0x0006
        /*0082*/ 	.short	0x0024
        /*0084*/ 	.byte	0x00, 0xf0, 0x11, 0x00


	//----- nvinfo : EIATTR_KPARAM_INFO
	.align		4
.L_23:
        /*0088*/ 	.byte	0x04, 0x17
        /*008a*/ 	.short	(.L_25 - .L_24)
.L_24:
        /*008c*/ 	.word	0x00000000
        /*0090*/ 	.short	0x0005
        /*0092*/ 	.short	0x0020
        /*0094*/ 	.byte	0x00, 0xf0, 0x11, 0x00


	//----- nvinfo : EIATTR_KPARAM_INFO
	.align		4
.L_25:
        /*0098*/ 	.byte	0x04, 0x17
        /*009a*/ 	.short	(.L_27 - .L_26)
.L_26:
        /*009c*/ 	.word	0x00000000
        /*00a0*/ 	.short	0x0004
        /*00a2*/ 	.short	0x001c
        /*00a4*/ 	.byte	0x00, 0xf0, 0x11, 0x00


	//----- nvinfo : EIATTR_KPARAM_INFO
	.align		4
.L_27:
        /*00a8*/ 	.byte	0x04, 0x17
        /*00aa*/ 	.short	(.L_29 - .L_28)
.L_28:
        /*00ac*/ 	.word	0x00000000
        /*00b0*/ 	.short	0x0003
        /*00b2*/ 	.short	0x0018
        /*00b4*/ 	.byte	0x00, 0xf0, 0x11, 0x00


	//----- nvinfo : EIATTR_KPARAM_INFO
	.align		4
.L_29:
        /*00b8*/ 	.byte	0x04, 0x17
        /*00ba*/ 	.short	(.L_31 - .L_30)
.L_30:
        /*00bc*/ 	.word	0x00000000
        /*00c0*/ 	.short	0x0002
        /*00c2*/ 	.short	0x0010
        /*00c4*/ 	.byte	0x00, 0xf4, 0x21, 0x00


	//----- nvinfo : EIATTR_KPARAM_INFO
	.align		4
.L_31:
        /*00c8*/ 	.byte	0x04, 0x17
        /*00ca*/ 	.short	(.L_33 - .L_32)
.L_32:
        /*00cc*/ 	.word	0x00000000
        /*00d0*/ 	.short	0x0001
        /*00d2*/ 	.short	0x0008
        /*00d4*/ 	.byte	0x00, 0xf4, 0x21, 0x00


	//----- nvinfo : EIATTR_KPARAM_INFO
	.align		4
.L_33:
        /*00d8*/ 	.byte	0x04, 0x17
        /*00da*/ 	.short	(.L_35 - .L_34)
.L_34:
        /*00dc*/ 	.word	0x00000000
        /*00e0*/ 	.short	0x0000
        /*00e2*/ 	.short	0x0000
        /*00e4*/ 	.byte	0x00, 0xf4, 0x21, 0x00


	//----- nvinfo : EIATTR_SPARSE_MMA_MASK
	.align		4
.L_35:
        /*00e8*/ 	.byte	0x03, 0x50
        /*00ea*/ 	.short	0x0000


	//----- nvinfo : EIATTR_MAXREG_COUNT
	.align		4
        /*00ec*/ 	.byte	0x03, 0x1b
        /*00ee*/ 	.short	0x00ff


	//----- nvinfo : EIATTR_NUM_BARRIERS
	.align		4
        /*00f0*/ 	.byte	0x02, 0x4c
        /*00f2*/ 	.byte	0x01
	.zero		1


	//----- nvinfo : EIATTR_ANNOTATIONS
	.align		4
        /*00f4*/ 	.byte	0x04, 0x55
        /*00f6*/ 	.short	(.L_37 - .L_36)


	//   ....[0]....
.L_36:
        /*00f8*/ 	.word	0x00000001
        /*00fc*/ 	.byte	0x00, 0x06, 0x00, 0x00, 0x01, 0x00, 0x00, 0x00, 0x30, 0x06, 0x00, 0x00, 0x01, 0x00, 0x00, 0x00
        /* <DEDUP_REMOVED lines=3269> */
        /*cd5c*/ 	.byte	0x60, 0x82, 0x03, 0x00, 0x01, 0x00, 0x00, 0x00, 0x70, 0x82, 0x03, 0x00


	//----- nvinfo : EIATTR_MERCURY_ISA_VERSION
	.align		4
.L_37:
        /*cd68*/ 	.byte	0x03, 0x5f
        /*cd6a*/ 	.short	0x0101


	//----- nvinfo : EIATTR_EXIT_INSTR_OFFSETS
	.align		4
        /*cd6c*/ 	.byte	0x04, 0x1c
        /*cd6e*/ 	.short	(.L_39 - .L_38)


	//   ....[0]....
.L_38:
        /*cd70*/ 	.word	0x00038560


	//   ....[1]....
        /*cd74*/ 	.word	0x00038590


	//----- nvinfo : EIATTR_REQNTID
	.align		4
.L_39:
        /*cd78*/ 	.byte	0x04, 0x10
        /*cd7a*/ 	.short	(.L_41 - .L_40)
.L_40:
        /*cd7c*/ 	.word	0x00000080
        /*cd80*/ 	.word	0x00000001
        /*cd84*/ 	.word	0x00000001


	//----- nvinfo : EIATTR_CBANK_PARAM_SIZE
	.align		4
.L_41:
        /*cd88*/ 	.byte	0x03, 0x19
        /*cd8a*/ 	.short	0x0050


	//----- nvinfo : EIATTR_PARAM_CBANK
	.align		4
        /*cd8c*/ 	.byte	0x04, 0x0a
        /*cd8e*/ 	.short	(.L_43 - .L_42)
	.align		4
.L_42:
        /*cd90*/ 	.word	index@(.nv.constant0.matmul_kernel)
        /*cd94*/ 	.short	0x0210
        /*cd96*/ 	.short	0x0050


	//----- nvinfo : EIATTR_SW_WAR
	.align		4
.L_43:
        /*cd98*/ 	.byte	0x04, 0x36
        /*cd9a*/ 	.short	(.L_45 - .L_44)
.L_44:
        /*cd9c*/ 	.word	0x00000008
.L_45:


//--------------------- .nv.callgraph             --------------------------
	.section	.nv.callgraph,"",@"SHT_CUDA_CALLGRAPH"
	.align	4
	.sectionentsize	8
	.align		4
        /*0000*/ 	.word	0x00000000
	.align		4
        /*0004*/ 	.word	0xffffffff
	.align		4
        /*0008*/ 	.word	0x00000000
	.align		4
        /*000c*/ 	.word	0xfffffffe
	.align		4
        /*0010*/ 	.word	0x00000000
	.align		4
        /*0014*/ 	.word	0xfffffffd
	.align		4
        /*0018*/ 	.word	0x00000000
	.align		4
        /*001c*/ 	.word	0xfffffffc


//--------------------- .text.matmul_kernel       --------------------------
	.section	.text.matmul_kernel,"ax",@progbits
	.align	128
        .global         matmul_kernel
        .type           matmul_kernel,@function
        .size           matmul_kernel,(.L_x_4 - matmul_kernel)
        .other          matmul_kernel,@"STO_CUDA_ENTRY STV_DEFAULT"
matmul_kernel:
.text.matmul_kernel:
[----:B------:R-:W0:Y:S08]  /*0000*/  LDC R1, c[0x0][0x28] ;  /* 0x00000a00ff017b82 */ /* 0x000e300000000800 */
[----:B------:R-:W1:Y:S01]  /*0010*/  LDC.64 R12, c[0x0][0x228] ;  /* 0x00008a00ff0c7b82 */ /* 0x000e620000000a00 */
[----:B------:R-:W2:Y:S01]  /*0020*/  S2R R14, SR_TID.X ;  /* 0x00000000000e7919 */ /* 0x000ea20000002100 */
[----:B0-----:R-:W-:Y:S01]  /*0030*/  VIADD R1, R1, 0xffffe5b0 ;  /* 0xffffe5b001017836 */ /* 0x001fe20000000000 */
[----:B------:R-:W-:Y:S01]  /*0040*/  UMOV UR4, 0x400 ;  /* 0x0000040000047882 */ /* 0x000fe20000000000 */
[----:B------:R-:W-:-:S04]  /*0050*/  ULDC.64 UR10, c[0x0][0x208] ;  /* 0x00008200000a7ab9 */ /* 0x000fc80000000a00 */
[----:B------:R-:W0:Y:S01]  /*0060*/  S2UR UR5, SR_CgaCtaId ;  /* 0x00000000000579c3 */ /* 0x000e220000008800 */
[----:B-1----:R-:W-:-:S05]  /*0070*/  VIADD R0, R13, 0xff ;  /* 0x000000ff0d007836 */ /* 0x002fca0000000000 */
[----:B------:R-:W-:Y:S01]  /*0080*/  SHF.R.S32.HI R3, RZ, 0x1f, R0 ;  /* 0x0000001fff037819 */ /* 0x000fe20000011400 */
[----:B0-----:R-:W-:-:S03]  /*0090*/  ULEA UR5, UR5, UR4, 0x18 ;  /* 0x0000000405057291 */ /* 0x001fc6000f8ec03f */
[----:B------:R-:W-:-:S04]  /*00a0*/  LEA.HI R3, R3, R0, RZ, 0x8 ;  /* 0x0000000003037211 */ /* 0x000fc800078f40ff */
[----:B------:R-:W-:Y:S02]  /*00b0*/  SHF.R.S32.HI R0, RZ, 0x8, R3 ;  /* 0x00000008ff007819 */ /* 0x000fe40000011403 */
[----:B------:R-:W0:Y:S03]  /*00c0*/  S2R R3, SR_CTAID.X ;  /* 0x0000000000037919 */ /* 0x000e260000002500 */
[----:B------:R-:W-:-:S05]  /*00d0*/  IMAD.SHL.U32 R0, R0, 0x8, RZ ;  /* 0x0000000800007824 */ /* 0x000fca00078e00ff */
[-C--:B------:R-:W-:Y:S02]  /*00e0*/  IABS R7, R0.reuse ;  /* 0x0000000000077213 */ /* 0x080fe40000000000 */
[----:B------:R-:W-:Y:S02]  /*00f0*/  IABS R10, R0 ;  /* 0x00000000000a7213 */ /* 0x000fe40000000000 */
[----:B------:R-:W1:Y:S08]  /*0100*/  I2F.RP R2, R7 ;  /* 0x0000000700027306 */ /* 0x000e700000209400 */
[----:B-1----:R-:W1:Y:S01]  /*0110*/  MUFU.RCP R2, R2 ;  /* 0x0000000200027308 */ /* 0x002e620000001000 */
[----:B0-----:R-:W-:Y:S01]  /*0120*/  IABS R8, R3 ;  /* 0x0000000300087213 */ /* 0x001fe20000000000 */
[----:B-1----:R-:W-:-:S02]  /*0130*/  VIADD R4, R2, 0xffffffe ;  /* 0x0ffffffe02047836 */ /* 0x002fc40000000000 */
[----:B------:R-:W-:-:S04]  /*0140*/  IMAD.MOV R2, RZ, RZ, -R10 ;  /* 0x000000ffff027224 */ /* 0x000fc800078e0a0a */
[----:B------:R0:W1:Y:S02]  /*0150*/  F2I.FTZ.U32.TRUNC.NTZ R5, R4 ;  /* 0x0000000400057305 */ /* 0x000064000021f000 */
[----:B0-----:R-:W-:Y:S02]  /*0160*/  IMAD.MOV.U32 R4, RZ, RZ, RZ ;  /* 0x000000ffff047224 */ /* 0x001fe400078e00ff */
[----:B-1----:R-:W-:-:S04]  /*0170*/  IMAD.MOV R6, RZ, RZ, -R5 ;  /* 0x000000ffff067224 */ /* 0x002fc800078e0a05 */
[----:B------:R-:W-:Y:S02]  /*0180*/  IMAD R9, R6, R7, RZ ;  /* 0x0000000706097224 */ /* 0x000fe400078e02ff */
[----:B------:R-:W-:Y:S02]  /*0190*/  IMAD.MOV.U32 R6, RZ, RZ, R8 ;  /* 0x000000ffff067224 */ /* 0x000fe400078e0008 */
[----:B------:R-:W-:-:S06]  /*01a0*/  IMAD.HI.U32 R5, R5, R9, R4 ;  /* 0x0000000905057227 */ /* 0x000fcc00078e0004 */
[----:B------:R-:W-:-:S04]  /*01b0*/  IMAD.HI.U32 R5, R5, R6, RZ ;  /* 0x0000000605057227 */ /* 0x000fc800078e00ff */
[----:B------:R-:W-:-:S05]  /*01c0*/  IMAD R2, R5, R2, R6 ;  /* 0x0000000205027224 */ /* 0x000fca00078e0206 */
[----:B------:R-:W-:-:S13]  /*01d0*/  ISETP.GT.U32.AND P1, PT, R7, R2, PT ;  /* 0x000000020700720c */ /* 0x000fda0003f24070 */
[----:B------:R-:W-:Y:S02]  /*01e0*/  @!P1 IMAD.IADD R2, R2, 0x1, -R7 ;  /* 0x0000000102029824 */ /* 0x000fe400078e0a07 */
[----:B------:R-:W-:Y:S01]  /*01f0*/  @!P1 VIADD R5, R5, 0x1 ;  /* 0x0000000105059836 */ /* 0x000fe20000000000 */
[----:B------:R-:W-:Y:S02]  /*0200*/  ISETP.NE.AND P1, PT, R0, RZ, PT ;  /* 0x000000ff0000720c */ /* 0x000fe40003f25270 */
[----:B------:R-:W-:Y:S02]  /*0210*/  ISETP.GE.U32.AND P0, PT, R2, R7, PT ;  /* 0x000000070200720c */ /* 0x000fe40003f06070 */
[----:B------:R-:W-:-:S04]  /*0220*/  LOP3.LUT R2, R3, R0, RZ, 0x3c, !PT ;  /* 0x0000000003027212 */ /* 0x000fc800078e3cff */
[----:B------:R-:W-:Y:S01]  /*0230*/  ISETP.GE.AND P2, PT, R2, RZ, PT ;  /* 0x000000ff0200720c */ /* 0x000fe20003f46270 */
[----:B------:R-:W-:-:S06]  /*0240*/  VIADD R2, R12, 0x1f ;  /* 0x0000001f0c027836 */ /* 0x000fcc0000000000 */
[----:B------:R-:W-:-:S04]  /*0250*/  @P0 VIADD R5, R5, 0x1 ;  /* 0x0000000105050836 */ /* 0x000fc80000000000 */
[----:B------:R-:W-:Y:S01]  /*0260*/  IMAD.MOV.U32 R4, RZ, RZ, R5 ;  /* 0x000000ffff047224 */ /* 0x000fe200078e0005 */
[----:B------:R-:W-:-:S03]  /*0270*/  SHF.R.S32.HI R5, RZ, 0x1f, R2 ;  /* 0x0000001fff057819 */ /* 0x000fc60000011402 */
[----:B------:R-:W-:Y:S01]  /*0280*/  @!P2 IMAD.MOV R4, RZ, RZ, -R4 ;  /* 0x000000ffff04a224 */ /* 0x000fe200078e0a04 */
[----:B------:R-:W-:Y:S02]  /*0290*/  @!P1 LOP3.LUT R4, RZ, R0, RZ, 0x33, !PT ;  /* 0x00000000ff049212 */ /* 0x000fe400078e33ff */
[----:B------:R-:W-:-:S03]  /*02a0*/  LEA.HI R5, R5, R2, RZ, 0x5 ;  /* 0x0000000205057211 */ /* 0x000fc600078f28ff */
[----:B------:R-:W-:Y:S02]  /*02b0*/  IMAD.SHL.U32 R2, R4, 0x8, RZ ;  /* 0x0000000804027824 */ /* 0x000fe400078e00ff */
[----:B------:R-:W-:-:S03]  /*02c0*/  IMAD.MOV R4, RZ, RZ, -R4 ;  /* 0x000000ffff047224 */ /* 0x000fc600078e0a04 */
[----:B------:R-:W-:Y:S01]  /*02d0*/  LEA.HI.SX32 R5, R5, -R2, 0x1b ;  /* 0x8000000205057211 */ /* 0x000fe200078fdaff */
[----:B------:R-:W-:Y:S02]  /*02e0*/  IMAD R11, R0, R4, R3 ;  /* 0x00000004000b7224 */ /* 0x000fe400078e0203 */
[----:B------:R-:W-:Y:S01]  /*02f0*/  IMAD.MOV.U32 R4, RZ, RZ, RZ ;  /* 0x000000ffff047224 */ /* 0x000fe200078e00ff */
[----:B------:R-:W-:-:S04]  /*0300*/  VIMNMX R6, R5, 0x8, PT ;  /* 0x0000000805067848 */ /* 0x000fc80003fe0100 */
[-C--:B------:R-:W-:Y:S02]  /*0310*/  IABS R8, R6.reuse ;  /* 0x0000000600087213 */ /* 0x080fe40000000000 */
[----:B------:R-:W-:Y:S02]  /*0320*/  IABS R0, R6 ;  /* 0x0000000600007213 */ /* 0x000fe40000000000 */
[----:B------:R-:W0:Y:S08]  /*0330*/  I2F.RP R7, R8 ;  /* 0x0000000800077306 */ /* 0x000e300000209400 */
[----:B0-----:R-:W0:Y:S02]  /*0340*/  MUFU.RCP R7, R7 ;  /* 0x0000000700077308 */ /* 0x001e240000001000 */
[----:B0-----:R-:W-:-:S06]  /*0350*/  VIADD R5, R7, 0xffffffe ;  /* 0x0ffffffe07057836 */ /* 0x001fcc0000000000 */
[----:B------:R-:W0:Y:S02]  /*0360*/  F2I.FTZ.U32.TRUNC.NTZ R5, R5 ;  /* 0x0000000500057305 */ /* 0x000e24000021f000 */
[----:B0-----:R-:W-:-:S04]  /*0370*/  IMAD.MOV R9, RZ, RZ, -R5 ;  /* 0x000000ffff097224 */ /* 0x001fc800078e0a05 */
[----:B------:R-:W-:Y:S01]  /*0380*/  IMAD.MOV.U32 R3, RZ, RZ, R9 ;  /* 0x000000ffff037224 */ /* 0x000fe200078e0009 */
[----:B------:R-:W-:-:S03]  /*0390*/  IABS R9, R11 ;  /* 0x0000000b00097213 */ /* 0x000fc60000000000 */
[----:B------:R-:W-:-:S04]  /*03a0*/  IMAD R3, R3, R8, RZ ;  /* 0x0000000803037224 */ /* 0x000fc800078e02ff */
[----:B------:R-:W-:Y:S01]  /*03b0*/  IMAD.HI.U32 R4, R5, R3, R4 ;  /* 0x0000000305047227 */ /* 0x000fe200078e0004 */
[----:B--2---:R-:W-:-:S03]  /*03c0*/  SHF.R.U32.HI R5, RZ, 0x5, R14 ;  /* 0x00000005ff057819 */ /* 0x004fc6000001160e */
[----:B------:R-:W-:Y:S01]  /*03d0*/  IMAD.MOV R3, RZ, RZ, -R0 ;  /* 0x000000ffff037224 */ /* 0x000fe200078e0a00 */
[----:B------:R-:W-:Y:S01]  /*03e0*/  SGXT.U32 R15, R5, 0x2 ;  /* 0x00000002050f781a */ /* 0x000fe20000000000 */
[----:B------:R-:W-:Y:S02]  /*03f0*/  IMAD.HI.U32 R0, R4, R9, RZ ;  /* 0x0000000904007227 */ /* 0x000fe400078e00ff */
[----:B------:R-:W0:Y:S02]  /*0400*/  LDC R4, c[0x0][0x230] ;  /* 0x00008c00ff047b82 */ /* 0x000e240000000800 */
[----:B------:R-:W-:-:S05]  /*0410*/  IMAD R3, R0, R3, R9 ;  /* 0x0000000300037224 */ /* 0x000fca00078e0209 */
[----:B------:R-:W-:-:S13]  /*0420*/  ISETP.GT.U32.AND P1, PT, R8, R3, PT ;  /* 0x000000030800720c */ /* 0x000fda0003f24070 */
[----:B------:R-:W-:Y:S02]  /*0430*/  @!P1 IMAD.IADD R3, R3, 0x1, -R8 ;  /* 0x0000000103039824 */ /* 0x000fe400078e0a08 */
[----:B------:R-:W-:Y:S01]  /*0440*/  @!P1 VIADD R0, R0, 0x1 ;  /* 0x0000000100009836 */ /* 0x000fe20000000000 */
[----:B------:R-:W-:Y:S01]  /*0450*/  ISETP.NE.AND P1, PT, R6, RZ, PT ;  /* 0x000000ff0600720c */ /* 0x000fe20003f25270 */
[----:B0-----:R-:W-:Y:S01]  /*0460*/  VIADD R16, R4, 0x7f ;  /* 0x0000007f04107836 */ /* 0x001fe20000000000 */
[----:B------:R-:W-:Y:S02]  /*0470*/  ISETP.GE.U32.AND P0, PT, R3, R8, PT ;  /* 0x000000080300720c */ /* 0x000fe40003f06070 */
[----:B------:R-:W-:Y:S02]  /*0480*/  LOP3.LUT R3, R11, R6, RZ, 0x3c, !PT ;  /* 0x000000060b037212 */ /* 0x000fe400078e3cff */
[----:B------:R-:W-:Y:S02]  /*0490*/  LOP3.LUT R4, R15, 0x8, RZ, 0xfc, !PT ;  /* 0x000000080f047812 */ /* 0x000fe400078efcff */
[----:B------:R-:W-:-:S02]  /*04a0*/  ISETP.GE.AND P2, PT, R3, RZ, PT ;  /* 0x000000ff0300720c */ /* 0x000fc40003f46270 */
[C---:B------:R-:W-:Y:S02]  /*04b0*/  LOP3.LUT R4, R15.reuse, 0x14, RZ, 0xfc, !PT ;  /* 0x000000140f047812 */ /* 0x040fe400078efcff */
[C---:B------:R-:W-:Y:S02]  /*04c0*/  LOP3.LUT R4, R15.reuse, 0x20, RZ, 0xfc, !PT ;  /* 0x000000200f047812 */ /* 0x040fe400078efcff */
[C---:B------:R-:W-:Y:S01]  /*04d0*/  LOP3.LUT R4, R15.reuse, 0x2c, RZ, 0xfc, !PT ;  /* 0x0000002c0f047812 */ /* 0x040fe200078efcff */
[----:B------:R-:W-:Y:S01]  /*04e0*/  @P0 VIADD R0, R0, 0x1 ;  /* 0x0000000100000836 */ /* 0x000fe20000000000 */
[----:B------:R-:W-:Y:S02]  /*04f0*/  ISETP.GT.AND P0, PT, R16, 0x7f, PT ;  /* 0x0000007f1000780c */ /* 0x000fe40003f04270 */
[C---:B------:R-:W-:Y:S02]  /*0500*/  LOP3.LUT R4, R15.reuse, 0x38, RZ, 0xfc, !PT ;  /* 0x000000380f047812 */ /* 0x040fe400078efcff */
[----:B------:R-:W-:Y:S01]  /*0510*/  LOP3.LUT R4, R15, 0x44, RZ, 0xfc, !PT ;  /* 0x000000440f047812 */ /* 0x000fe200078efcff */
[----:B------:R-:W-:Y:S01]  /*0520*/  @!P2 IMAD.MOV R0, RZ, RZ, -R0 ;  /* 0x000000ffff00a224 */ /* 0x000fe200078e0a00 */
[----:B------:R-:W-:-:S02]  /*0530*/  @!P1 LOP3.LUT R0, RZ, R6, RZ, 0x33, !PT ;  /* 0x00000006ff009212 */ /* 0x000fc400078e33ff */
[C---:B------:R-:W-:Y:S02]  /*0540*/  LOP3.LUT R4, R15.reuse, 0x50, RZ, 0xfc, !PT ;  /* 0x000000500f047812 */ /* 0x040fe400078efcff */
[C---:B------:R-:W-:Y:S01]  /*0550*/  LOP3.LUT R4, R15.reuse, 0x5c, RZ, 0xfc, !PT ;  /* 0x0000005c0f047812 */ /* 0x040fe200078efcff */
[----:B------:R-:W-:Y:S01]  /*0560*/  IMAD.MOV R3, RZ, RZ, -R0 ;  /* 0x000000ffff037224 */ /* 0x000fe200078e0a00 */
[C---:B------:R-:W-:Y:S01]  /*0570*/  LOP3.LUT R4, R15.reuse, 0x68, RZ, 0xfc, !PT ;  /* 0x000000680f047812 */ /* 0x040fe200078efcff */
[----:B------:R-:W-:Y:S01]  /*0580*/  IMAD.SHL.U32 R29, R0, 0x100, RZ ;  /* 0x00000100001d7824 */ /* 0x000fe200078e00ff */
[----:B------:R-:W-:Y:S01]  /*0590*/  LOP3.LUT R4, R15, 0x74, RZ, 0xfc, !PT ;  /* 0x000000740f047812 */ /* 0x000fe200078efcff */
[----:B------:R-:W-:-:S04]  /*05a0*/  IMAD R3, R6, R3, R11 ;  /* 0x0000000306037224 */ /* 0x000fc800078e020b */
[----:B------:R-:W-:Y:S01]  /*05b0*/  IMAD.IADD R3, R2, 0x1, R3 ;  /* 0x0000000102037824 */ /* 0x000fe200078e0203 */
[----:B------:R-:W-:-:S05]  /*05c0*/  LOP3.LUT R2, R14, 0x1f, RZ, 0xc0, !PT ;  /* 0x0000001f0e027812 */ /* 0x000fca00078ec0ff */
[----:B------:R-:W-:Y:S01]  /*05d0*/  IMAD R28, R3, 0x20, R2 ;  /* 0x00000020031c7824 */ /* 0x000fe200078e0202 */
[C---:B------:R-:W-:Y:S02]  /*05e0*/  LOP3.LUT R2, R15.reuse, 0x4, RZ, 0xfc, !PT ;  /* 0x000000040f027812 */ /* 0x040fe400078efcff */
[C---:B------:R-:W-:Y:S02]  /*05f0*/  LOP3.LUT R3, R15.reuse, 0xc, RZ, 0xfc, !PT ;  /* 0x0000000c0f037812 */ /* 0x040fe400078efcff */
[----:B------:R0:W-:Y:S01]  /*0600*/  STL [R1+0xcc8], R28 ;  /* 0x000cc81c01007387 */ /* 0x0001e20000100800 */
[C---:B------:R-:W-:Y:S02]  /*0610*/  LOP3.LUT R2, R15.reuse, 0x10, RZ, 0xfc, !PT ;  /* 0x000000100f027812 */ /* 0x040fe400078efcff */
[C---:B------:R-:W-:Y:S01]  /*0620*/  LOP3.LUT R3, R15.reuse, 0x18, RZ, 0xfc, !PT ;  /* 0x000000180f037812 */ /* 0x040fe200078efcff */
[----:B------:R0:W-:Y:S01]  /*0630*/  STL [R1+0x208], R29 ;  /* 0x0002081d01007387 */ /* 0x0001e20000100800 */
[----:B------:R-:W-:-:S02]  /*0640*/  LOP3.LUT R2, R15, 0x1c, RZ, 0xfc, !PT ;  /* 0x0000001c0f027812 */ /* 0x000fc400078efcff */
[C---:B------:R-:W-:Y:S02]  /*0650*/  LOP3.LUT R3, R15.reuse, 0x24, RZ, 0xfc, !PT ;  /* 0x000000240f037812 */ /* 0x040fe400078efcff */
[C---:B------:R-:W-:Y:S02]  /*0660*/  LOP3.LUT R2, R15.reuse, 0x28, RZ, 0xfc, !PT ;  /* 0x000000280f027812 */ /* 0x040fe400078efcff */
[C---:B------:R-:W-:Y:S02]  /*0670*/  LOP3.LUT R3, R15.reuse, 0x30, RZ, 0xfc, !PT ;  /* 0x000000300f037812 */ /* 0x040fe400078efcff */
[C---:B------:R-:W-:Y:S02]  /*0680*/  LOP3.LUT R2, R15.reuse, 0x34, RZ, 0xfc, !PT ;  /* 0x000000340f027812 */ /* 0x040fe400078efcff */
[C---:B------:R-:W-:Y:S02]  /*0690*/  LOP3.LUT R3, R15.reuse, 0x3c, RZ, 0xfc, !PT ;  /* 0x0000003c0f037812 */ /* 0x040fe400078efcff */
        /* <DEDUP_REMOVED lines=10> */
[----:B------:R-:W-:Y:S01]  /*0740*/  LOP3.LUT R2, R15, 0x7c, RZ, 0xfc, !PT ;  /* 0x0000007c0f027812 */ /* 0x000fe200078efcff */
[----:B0-----:R-:W-:Y:S06]  /*0750*/  @P0 BRA `(.L_x_0) ;  /* 0x00000000005c0947 */ /* 0x001fec0003800000 */
[----:B------:R-:W-:Y:S01]  /*0760*/  IMAD.SHL.U32 R0, R14, 0x20, RZ ;  /* 0x000000200e007824 */ /* 0x000fe200078e00ff */
[----:B------:R-:W-:Y:S02]  /*0770*/  CS2R R24, SRZ ;  /* 0x0000000000187805 */ /* 0x000fe4000001ff00 */
[----:B------:R-:W-:Y:S02]  /*0780*/  CS2R R26, SRZ ;  /* 0x00000000001a7805 */ /* 0x000fe4000001ff00 */
[----:B------:R-:W-:Y:S02]  /*0790*/  CS2R R20, SRZ ;  /* 0x0000000000147805 */ /* 0x000fe4000001ff00 */
[----:B------:R-:W-:Y:S01]  /*07a0*/  CS2R R22, SRZ ;  /* 0x0000000000167805 */ /* 0x000fe2000001ff00 */
[----:B------:R0:W-:Y:S01]  /*07b0*/  STL [R1+0xc9c], R0 ;  /* 0x000c9c0001007387 */ /* 0x0001e20000100800 */
[----:B------:R-:W-:Y:S02]  /*07c0*/  CS2R R16, SRZ ;  /* 0x0000000000107805 */ /* 0x000fe4000001ff00 */
[----:B------:R-:W-:-:S02]  /*07d0*/  CS2R R18, SRZ ;  /* 0x0000000000127805 */ /* 0x000fc4000001ff00 */
[----:B------:R-:W-:Y:S01]  /*07e0*/  CS2R R12, SRZ ;  /* 0x00000000000c7805 */ /* 0x000fe2000001ff00 */
[----:B------:R0:W-:Y:S01]  /*07f0*/  STL [R1], RZ ;  /* 0x000000ff01007387 */ /* 0x0001e20000100800 */
[----:B------:R-:W-:Y:S02]  /*0800*/  CS2R R14, SRZ ;  /* 0x00000000000e7805 */ /* 0x000fe4000001ff00 */
[----:B------:R-:W-:Y:S02]  /*0810*/  CS2R R8, SRZ ;  /* 0x0000000000087805 */ /* 0x000fe4000001ff00 */
[----:B------:R-:W-:Y:S01]  /*0820*/  CS2R R10, SRZ ;  /* 0x00000000000a7805 */ /* 0x000fe2000001ff00 */
[----:B------:R0:W-:Y:S01]  /*0830*/  STL [R1+0x4], RZ ;  /* 0x000004ff01007387 */ /* 0x0001e20000100800 */
[----:B------:R-:W-:Y:S02]  /*0840*/  CS2R R4, SRZ ;  /* 0x0000000000047805 */ /* 0x000fe4000001ff00 */
[----:B------:R-:W-:Y:S01]  /*0850*/  CS2R R6, SRZ ;  /* 0x0000000000067805 */ /* 0x000fe2000001ff00 */
[----:B------:R0:W-:Y:S04]  /*0860*/  STL [R1+0x8], RZ ;  /* 0x000008ff01007387 */ /* 0x0001e80000100800 */
[----:B------:R0:W-:Y:S04]  /*0870*/  STL [R1+0xc], RZ ;  /* 0x00000cff01007387 */ /* 0x0001e80000100800 */
[----:B------:R0:W-:Y:S04]  /*0880*/  STL [R1+0x10], RZ ;  /* 0x000010ff01007387 */ /* 0x0001e80000100800 */
[----:B------:R0:W-:Y:S04]  /*0890*/  STL [R1+0x14], RZ ;  /* 0x000014ff01007387 */ /* 0x0001e80000100800 */
[----:B------:R0:W-:Y:S04]  /*08a0*/  STL [R1+0x18], RZ ;  /* 0x000018ff01007387 */ /* 0x0001e80000100800 */
[----:B------:R0:W-:Y:S01]  /*08b0*/  STL [R1+0x1c], RZ ;  /* 0x00001cff01007387 */ /* 0x0001e20000100800 */
[----:B------:R-:W-:Y:S05]  /*08c0*/  BRA `(.L_x_1) ;  /* 0x0000035400647947 */ /* 0x000fea0003800000 */
.L_x_0:
[----:B------:R-:W-:Y:S01]  /*08d0*/  IABS R2, R13 ;  /* 0x0000000d00027213 */ /* 0x000fe20000000000 */
[C---:B------:R-:W-:Y:S01]  /*08e0*/  VIADD R7, R29.reuse, 0xfe ;  /* 0x000000fe1d077836 */ /* 0x040fe20000000000 */
[----:B------:R-:W-:Y:S01]  /*08f0*/  ULDC UR6, c[0x0][0x238] ;  /* 0x00008e0000067ab9 */ /* 0x000fe20000000800 */
[----:B------:R-:W-:Y:S01]  /*0900*/  IMAD.MOV.U32 R4, RZ, RZ, RZ ;  /* 0x000000ffff047224 */ /* 0x000fe200078e00ff */
[----:B------:R-:W0:Y:S01]  /*0910*/  I2F.RP R0, R2 ;  /* 0x0000000200007306 */ /* 0x000e220000209400 */
[C---:B------:R-:W-:Y:S01]  /*0920*/  VIADD R6, R29.reuse, 0xff ;  /* 0x000000ff1d067836 */ /* 0x040fe20000000000 */
[----:B------:R-:W-:Y:S01]  /*0930*/  IABS R3, R7 ;  /* 0x0000000700037213 */ /* 0x000fe20000000000 */
[----:B------:R-:W-:Y:S01]  /*0940*/  VIADD R9, R29, 0xfc ;  /* 0x000000fc1d097836 */ /* 0x000fe20000000000 */
[----:B------:R-:W-:Y:S01]  /*0950*/  ISETP.GE.AND P2, PT, R7, RZ, PT ;  /* 0x000000ff0700720c */ /* 0x000fe20003f46270 */
[----:B------:R-:W-:Y:S01]  /*0960*/  ULDC UR7, c[0x0][0x23c] ;  /* 0x00008f0000077ab9 */ /* 0x000fe20000000800 */
[----:B------:R-:W-:Y:S01]  /*0970*/  ISETP.GE.AND P0, PT, R6, RZ, PT ;  /* 0x000000ff0600720c */ /* 0x000fe20003f06270 */
[----:B------:R-:W-:Y:S01]  /*0980*/  ULDC.64 UR8, c[0x0][0x218] ;  /* 0x0000860000087ab9 */ /* 0x000fe20000000a00 */
[----:B------:R-:W-:Y:S01]  /*0990*/  IABS R11, R9 ;  /* 0x00000009000b7213 */ /* 0x000fe20000000000 */
[----:B------:R-:W-:Y:S01]  /*09a0*/  ULDC UR4, c[0x0][0x240] ;  /* 0x0000900000047ab9 */ /* 0x000fe20000000800 */
[----:B------:R-:W-:Y:S01]  /*09b0*/  ULDC.64 UR12, c[0x0][0x210] ;  /* 0x00008400000c7ab9 */ /* 0x000fe20000000a00 */
[----:B0-----:R-:W0:Y:S02]  /*09c0*/  MUFU.RCP R0, R0 ;  /* 0x0000000000007308 */ /* 0x001e240000001000 */
[----:B0-----:R-:W-:-:S06]  /*09d0*/  VIADD R0, R0, 0xffffffe ;  /* 0x0ffffffe00007836 */ /* 0x001fcc0000000000 */
[----:B------:R0:W1:Y:S02]  /*09e0*/  F2I.FTZ.U32.TRUNC.NTZ R5, R0 ;  /* 0x0000000000057305 */ /* 0x000064000021f000 */
[----:B0-----:R-:W-:-:S05]  /*09f0*/  VIADD R0, R29, 0xfd ;  /* 0x000000fd1d007836 */ /* 0x001fca0000000000 */
[----:B------:R-:W-:Y:S01]  /*0a00*/  ISETP.GE.AND P1, PT, R0, RZ, PT ;  /* 0x000000ff0000720c */ /* 0x000fe20003f26270 */
[----:B-1----:R-:W-:-:S04]  /*0a10*/  IMAD.MOV R23, RZ, RZ, -R5 ;  /* 0x000000ffff177224 */ /* 0x002fc800078e0a05 */
[----:B------:R-:W-:-:S04]  /*0a20*/  IMAD R23, R23, R2, RZ ;  /* 0x0000000217177224 */ /* 0x000fc800078e02ff */
[----:B------:R-:W-:Y:S01]  /*0a30*/  IMAD.HI.U32 R23, R5, R23, R4 ;  /* 0x0000001705177227 */ /* 0x000fe200078e0004 */
[----:B------:R-:W-:Y:S02]  /*0a40*/  IABS R4, R6 ;  /* 0x0000000600047213 */ /* 0x000fe40000000000 */
[----:B------:R-:W-:-:S03]  /*0a50*/  IABS R5, R0 ;  /* 0x0000000000057213 */ /* 0x000fc60000000000 */
[----:B------:R-:W-:-:S04]  /*0a60*/  IMAD.HI.U32 R10, R23, R3, RZ ;  /* 0x00000003170a7227 */ /* 0x000fc800078e00ff */
[----:B------:R-:W-:Y:S02]  /*0a70*/  IMAD.MOV R7, RZ, RZ, -R10 ;  /* 0x000000ffff077224 */ /* 0x000fe400078e0a0a */
[----:B------:R-:W-:-:S04]  /*0a80*/  IMAD.HI.U32 R8, R23, R4, RZ ;  /* 0x0000000417087227 */ /* 0x000fc800078e00ff */
[----:B------:R-:W-:Y:S02]  /*0a90*/  IMAD R3, R2, R7, R3 ;  /* 0x0000000702037224 */ /* 0x000fe400078e0203 */
[----:B------:R-:W-:-:S03]  /*0aa0*/  IMAD.HI.U32 R6, R23, R5, RZ ;  /* 0x0000000517067227 */ /* 0x000fc600078e00ff */
[C---:B------:R-:W-:Y:S01]  /*0ab0*/  ISETP.GT.U32.AND P5, PT, R2.reuse, R3, PT ;  /* 0x000000030200720c */ /* 0x040fe20003fa4070 */
[----:B------:R-:W-:Y:S02]  /*0ac0*/  IMAD.MOV R8, RZ, RZ, -R8 ;  /* 0x000000ffff087224 */ /* 0x000fe400078e0a08 */
[----:B------:R-:W-:Y:S02]  /*0ad0*/  IMAD.MOV R6, RZ, RZ, -R6 ;  /* 0x000000ffff067224 */ /* 0x000fe400078e0a06 */
[C---:B------:R-:W-:Y:S02]  /*0ae0*/  IMAD R4, R2.reuse, R8, R4 ;  /* 0x0000000802047224 */ /* 0x040fe400078e0204 */
[C---:B------:R-:W-:Y:S02]  /*0af0*/  IMAD R5, R2.reuse, R6, R5 ;  /* 0x0000000602057224 */ /* 0x040fe400078e0205 */
[----:B------:R-:W-:Y:S01]  /*0b00*/  VIADD R6, R29, 0xfb ;  /* 0x000000fb1d067836 */ /* 0x000fe20000000000 */
[C---:B------:R-:W-:Y:S01]  /*0b10*/  ISETP.GT.U32.AND P4, PT, R2.reuse, R4, PT ;  /* 0x000000040200720c */ /* 0x040fe20003f84070 */
[----:B------:R-:W-:Y:S01]  /*0b20*/  IMAD.HI.U32 R0, R23, R11, RZ ;  /* 0x0000000b17007227 */ /* 0x000fe200078e00ff */
[----:B------:R-:W-:-:S02]  /*0b30*/  ISETP.GT.U32.AND P3, PT, R2, R5, PT ;  /* 0x000000050200720c */ /* 0x000fc40003f64070 */
[----:B------:R-:W-:Y:S01]  /*0b40*/  IABS R14, R6 ;  /* 0x00000006000e7213 */ /* 0x000fe20000000000 */
[----:B------:R-:W-:Y:S02]  /*0b50*/  @!P5 IMAD.IADD R3, R3, 0x1, -R2 ;  /* 0x000000010303d824 */ /* 0x000fe400078e0a02 */
[----:B------:R-:W-:Y:S02]  /*0b60*/  VIADD R8, R29, 0xfa ;  /* 0x000000fa1d087836 */ /* 0x000fe40000000000 */
[----:B------:R-:W-:Y:S01]  /*0b70*/  IMAD.MOV R0, RZ, RZ, -R0 ;  /* 0x000000ffff007224 */ /* 0x000fe200078e0a00 */
[----:B------:R-:W-:Y:S01]  /*0b80*/  ISETP.GT.U32.AND P6, PT, R2, R3, PT ;  /* 0x000000030200720c */ /* 0x000fe20003fc4070 */
[----:B------:R-:W-:Y:S01]  /*0b90*/  IMAD.HI.U32 R17, R23, R14, RZ ;  /* 0x0000000e17117227 */ /* 0x000fe200078e00ff */
[----:B------:R-:W-:-:S03]  /*0ba0*/  IABS R15, R8 ;  /* 0x00000008000f7213 */ /* 0x000fc60000000000 */
[----:B------:R-:W-:Y:S02]  /*0bb0*/  IMAD R11, R2, R0, R11 ;  /* 0x00000000020b7224 */ /* 0x000fe400078e020b */
[----:B------:R-:W-:Y:S02]  /*0bc0*/  VIADD R0, R29, 0xf9 ;  /* 0x000000f91d007836 */ /* 0x000fe40000000000 */
[----:B------:R-:W-:Y:S01]  /*0bd0*/  @!P4 IMAD.IADD R4, R4, 0x1, -R2 ;  /* 0x000000010404c824 */ /* 0x000fe200078e0a02 */
[C---:B------:R-:W-:Y:S01]  /*0be0*/  ISETP.GT.U32.AND P4, PT, R2.reuse, R11, PT ;  /* 0x0000000b0200720c */ /* 0x040fe20003f84070 */
[----:B------:R-:W-:Y:S01]  /*0bf0*/  IMAD.MOV R17, RZ, RZ, -R17 ;  /* 0x000000ffff117224 */ /* 0x000fe200078e0a11 */
[----:B------:R-:W-:Y:S01]  /*0c00*/  IABS R10, R0 ;  /* 0x00000000000a7213 */ /* 0x000fe20000000000 */
[----:B------:R-:W-:Y:S01]  /*0c10*/  IMAD.HI.U32 R16, R23, R15, RZ ;  /* 0x0000000f17107227 */ /* 0x000fe200078e00ff */
[----:B------:R-:W-:-:S03]  /*0c20*/  ISETP.GT.U32.AND P5, PT, R2, R4, PT ;  /* 0x000000040200720c */ /* 0x000fc60003fa4070 */
[C---:B------:R-:W-:Y:S02]  /*0c30*/  IMAD R14, R2.reuse, R17, R14 ;  /* 0x00000011020e7224 */ /* 0x040fe400078e020e */
[----:B------:R-:W-:Y:S02]  /*0c40*/  IMAD.MOV R16, RZ, RZ, -R16 ;  /* 0x000000ffff107224 */ /* 0x000fe400078e0a10 */
[--C-:B------:R-:W-:Y:S01]  /*0c50*/  @!P6 IMAD.IADD R3, R3, 0x1, -R2.reuse ;  /* 0x000000010303e824 */ /* 0x100fe200078e0a02 */
[C---:B------:R-:W-:Y:S01]  /*0c60*/  ISETP.GT.U32.AND P6, PT, R2.reuse, R14, PT ;  /* 0x0000000e0200720c */ /* 0x040fe20003fc4070 */
[----:B------:R-:W-:Y:S02]  /*0c70*/  IMAD R15, R2, R16, R15 ;  /* 0x00000010020f7224 */ /* 0x000fe400078e020f */
[----:B------:R-:W-:Y:S01]  /*0c80*/  @!P3 IMAD.IADD R5, R5, 0x1, -R2 ;  /* 0x000000010505b824 */ /* 0x000fe200078e0a02 */
[----:B------:R-:W-:Y:S01]  /*0c90*/  ISETP.GE.AND P3, PT, R9, RZ, PT ;  /* 0x000000ff0900720c */ /* 0x000fe20003f66270 */
[----:B------:R-:W-:-:S04]  /*0ca0*/  IMAD.HI.U32 R16, R23, R10, RZ ;  /* 0x0000000a17107227 */ /* 0x000fc800078e00ff */
[----:B------:R-:W-:Y:S02]  /*0cb0*/  IMAD.MOV.U32 R18, RZ, RZ, R3 ;  /* 0x000000ffff127224 */ /* 0x000fe400078e0003 */
[----:B------:R-:W-:Y:S01]  /*0cc0*/  @!P4 IMAD.IADD R11, R11, 0x1, -R2 ;  /* 0x000000010b0bc824 */ /* 0x000fe200078e0a02 */
[C---:B------:R-:W-:Y:S01]  /*0cd0*/  ISETP.GT.U32.AND P4, PT, R2.reuse, R5, PT ;  /* 0x000000050200720c */ /* 0x040fe20003f84070 */
[----:B------:R-:W-:Y:S02]  /*0ce0*/  IMAD.MOV R16, RZ, RZ, -R16 ;  /* 0x000000ffff107224 */ /* 0x000fe400078e0a10 */
[----:B------:R-:W-:Y:S01]  /*0cf0*/  @!P2 IMAD.MOV R18, RZ, RZ, -R18 ;  /* 0x000000ffff12a224 */ /* 0x000fe200078e0a12 */
[C---:B------:R-:W-:Y:S01]  /*0d00*/  ISETP.GT.U32.AND P2, PT, R2.reuse, R15, PT ;  /* 0x0000000f0200720c */ /* 0x040fe20003f44070 */
[----:B------:R-:W-:Y:S02]  /*0d10*/  IMAD R10, R2, R16, R10 ;  /* 0x00000010020a7224 */ /* 0x000fe400078e020a */
[--C-:B------:R-:W-:Y:S01]  /*0d20*/  @!P5 IMAD.IADD R4, R4, 0x1, -R2.reuse ;  /* 0x000000010404d824 */ /* 0x100fe200078e0a02 */
[----:B------:R-:W-:Y:S01]  /*0d30*/  ISETP.GT.U32.AND P5, PT, R2, R11, PT ;  /* 0x0000000b0200720c */ /* 0x000fe20003fa4070 */
[----:B------:R-:W-:Y:S01]  /*0d40*/  @!P6 IMAD.IADD R14, R14, 0x1, -R2 ;  /* 0x000000010e0ee824 */ /* 0x000fe200078e0a02 */
[----:B------:R-:W-:Y:S01]  /*0d50*/  ISETP.GT.U32.AND P6, PT, R2, R10, PT ;  /* 0x0000000a0200720c */ /* 0x000fe20003fc4070 */
[----:B------:R-:W-:-:S02]  /*0d60*/  IMAD.MOV.U32 R19, RZ, RZ, R4 ;  /* 0x000000ffff137224 */ /* 0x000fc400078e0004 */
[----:B------:R-:W-:Y:S02]  /*0d70*/  VIADD R7, R29, 0xf8 ;  /* 0x000000f81d077836 */ /* 0x000fe40000000000 */
[--C-:B------:R-:W-:Y:S01]  /*0d80*/  @!P4 IMAD.IADD R5, R5, 0x1, -R2.reuse ;  /* 0x000000010505c824 */ /* 0x100fe200078e0a02 */
[----:B------:R-:W-:Y:S01]  /*0d90*/  ISETP.GE.AND P4, PT, R8, RZ, PT ;  /* 0x000000ff0800720c */ /* 0x000fe20003f86270 */
[----:B------:R-:W-:Y:S01]  /*0da0*/  @!P0 IMAD.MOV R19, RZ, RZ, -R19 ;  /* 0x000000ffff138224 */ /* 0x000fe200078e0a13 */
[----:B------:R-:W-:Y:S01]  /*0db0*/  ISETP.GE.AND P0, PT, R6, RZ, PT ;  /* 0x000000ff0600720c */ /* 0x000fe20003f06270 */
[--C-:B------:R-:W-:Y:S01]  /*0dc0*/  @!P2 IMAD.IADD R15, R15, 0x1, -R2.reuse ;  /* 0x000000010f0fa824 */ /* 0x100fe200078e0a02 */
[----:B------:R-:W-:Y:S01]  /*0dd0*/  IABS R9, R7 ;  /* 0x0000000700097213 */ /* 0x000fe20000000000 */
[----:B------:R-:W-:Y:S01]  /*0de0*/  VIADD R3, R29, 0xf7 ;  /* 0x000000f71d037836 */ /* 0x000fe20000000000 */
[----:B------:R-:W-:Y:S01]  /*0df0*/  STL [R1+0xd4], R19 ;  /* 0x0000d41301007387 */ /* 0x000fe20000100800 */
[----:B------:R-:W-:Y:S01]  /*0e00*/  IMAD.MOV.U32 R6, RZ, RZ, R5 ;  /* 0x000000ffff067224 */ /* 0x000fe200078e0005 */
[----:B------:R-:W-:Y:S01]  /*0e10*/  ISETP.GT.U32.AND P2, PT, R2, R15, PT ;  /* 0x0000000f0200720c */ /* 0x000fe20003f44070 */
[----:B------:R-:W-:Y:S01]  /*0e20*/  @!P6 IMAD.IADD R10, R10, 0x1, -R2 ;  /* 0x000000010a0ae824 */ /* 0x000fe200078e0a02 */
[----:B------:R-:W-:Y:S01]  /*0e30*/  IABS R16, R3 ;  /* 0x0000000300107213 */ /* 0x000fe20000000000 */
[----:B------:R-:W-:Y:S01]  /*0e40*/  @!P1 IMAD.MOV R6, RZ, RZ, -R6 ;  /* 0x000000ffff069224 */ /* 0x000fe200078e0a06 */
[C---:B------:R-:W-:Y:S01]  /*0e50*/  ISETP.GT.U32.AND P1, PT, R2.reuse, R14, PT ;  /* 0x0000000e0200720c */ /* 0x040fe20003f24070 */
[----:B------:R-:W-:Y:S01]  /*0e60*/  IMAD.HI.U32 R4, R23, R9, RZ ;  /* 0x0000000917047227 */ /* 0x000fe200078e00ff */
[----:B------:R0:W-:Y:S01]  /*0e70*/  STL [R1+0x100], R18 ;  /* 0x0001001201007387 */ /* 0x0001e20000100800 */
[----:B------:R-:W-:-:S02]  /*0e80*/  ISETP.GT.U32.AND P6, PT, R2, R10, PT ;  /* 0x0000000a0200720c */ /* 0x000fc40003fc4070 */
[----:B------:R-:W-:Y:S01]  /*0e90*/  IMAD.MOV R4, RZ, RZ, -R4 ;  /* 0x000000ffff047224 */ /* 0x000fe200078e0a04 */
[----:B------:R1:W-:Y:S01]  /*0ea0*/  STL [R1+0x104], R6 ;  /* 0x0001040601007387 */ /* 0x0003e20000100800 */
[--C-:B------:R-:W-:Y:S01]  /*0eb0*/  @!P5 IMAD.IADD R11, R11, 0x1, -R2.reuse ;  /* 0x000000010b0bd824 */ /* 0x100fe200078e0a02 */
[----:B------:R-:W-:Y:S01]  /*0ec0*/  ISETP.GE.AND P5, PT, R0, RZ, PT ;  /* 0x000000ff0000720c */ /* 0x000fe20003fa6270 */
[----:B------:R-:W-:Y:S02]  /*0ed0*/  IMAD R0, R2, R4, R9 ;  /* 0x0000000402007224 */ /* 0x000fe400078e0209 */
[----:B------:R-:W-:Y:S01]  /*0ee0*/  @!P2 IMAD.IADD R15, R15, 0x1, -R2 ;  /* 0x000000010f0fa824 */ /* 0x000fe200078e0a02 */
[----:B------:R-:W-:Y:S01]  /*0ef0*/  ISETP.GE.AND P2, PT, R7, RZ, PT ;  /* 0x000000ff0700720c */ /* 0x000fe20003f46270 */
[----:B0-----:R-:W-:-:S04]  /*0f00*/  IMAD.HI.U32 R18, R23, R16, RZ ;  /* 0x0000001017127227 */ /* 0x001fc800078e00ff */
[----:B------:R-:W-:Y:S02]  /*0f10*/  IMAD.MOV R18, RZ, RZ, -R18 ;  /* 0x000000ffff127224 */ /* 0x000fe400078e0a12 */
[----:B------:R-:W-:Y:S01]  /*0f20*/  @!P1 IMAD.IADD R14, R14, 0x1, -R2 ;  /* 0x000000010e0e9824 */ /* 0x000fe200078e0a02 */
[C---:B------:R-:W-:Y:S01]  /*0f30*/  ISETP.GT.U32.AND P1, PT, R2.reuse, R0, PT ;  /* 0x000000000200720c */ /* 0x040fe20003f24070 */
[----:B------:R-:W-:Y:S02]  /*0f40*/  IMAD R7, R2, R18, R16 ;  /* 0x0000001202077224 */ /* 0x000fe400078e0210 */
[----:B------:R-:W-:Y:S02]  /*0f50*/  @!P6 IMAD.IADD R10, R10, 0x1, -R2 ;  /* 0x000000010a0ae824 */ /* 0x000fe400078e0a02 */
[C---:B------:R-:W-:Y:S01]  /*0f60*/  VIADD R8, R29.reuse, 0xf5 ;  /* 0x000000f51d087836 */ /* 0x040fe20000000000 */
[----:B------:R-:W-:Y:S01]  /*0f70*/  ISETP.GT.U32.AND P6, PT, R2, R7, PT ;  /* 0x000000070200720c */ /* 0x000fe20003fc4070 */
[----:B------:R-:W-:-:S02]  /*0f80*/  VIADD R9, R29, 0xf4 ;  /* 0x000000f41d097836 */ /* 0x000fc40000000000 */
[----:B------:R-:W-:Y:S01]  /*0f90*/  VIADD R4, R29, 0xf6 ;  /* 0x000000f61d047836 */ /* 0x000fe20000000000 */
[----:B-1----:R-:W-:Y:S01]  /*0fa0*/  IABS R6, R8 ;  /* 0x0000000800067213 */ /* 0x002fe20000000000 */
[----:B------:R-:W-:Y:S01]  /*0fb0*/  @!P4 IMAD.MOV R15, RZ, RZ, -R15 ;  /* 0x000000ffff0fc224 */ /* 0x000fe200078e0a0f */
[----:B------:R-:W-:Y:S01]  /*0fc0*/  IABS R5, R9 ;  /* 0x0000000900057213 */ /* 0x000fe20000000000 */
[----:B------:R-:W-:Y:S01]  /*0fd0*/  @!P1 IMAD.IADD R0, R0, 0x1, -R2 ;  /* 0x0000000100009824 */ /* 0x000fe200078e0a02 */
[----:B------:R-:W-:Y:S01]  /*0fe0*/  IABS R17, R4 ;  /* 0x0000000400117213 */ /* 0x000fe20000000000 */
[----:B------:R-:W-:Y:S01]  /*0ff0*/  IMAD.HI.U32 R19, R23, R6, RZ ;  /* 0x0000000617137227 */ /* 0x000fe200078e00ff */
[----:B------:R-:W-:-:S03]  /*1000*/  ISETP.GE.AND P1, PT, R3, RZ, PT ;  /* 0x000000ff0300720c */ /* 0x000fc60003f26270 */
[----:B------:R-:W-:Y:S01]  /*1010*/  @!P6 IMAD.IADD R7, R7, 0x1, -R2 ;  /* 0x000000010707e824 */ /* 0x000fe200078e0a02 */
[----:B------:R-:W-:Y:S01]  /*1020*/  ISETP.GT.U32.AND P6, PT, R2, R0, PT ;  /* 0x000000000200720c */ /* 0x000fe20003fc4070 */
[----:B------:R-:W-:-:S04]  /*1030*/  IMAD.HI.U32 R18, R23, R5, RZ ;  /* 0x0000000517127227 */ /* 0x000fc800078e00ff */
[----:B------:R-:W-:Y:S02]  /*1040*/  IMAD.MOV R19, RZ, RZ, -R19 ;  /* 0x000000ffff137224 */ /* 0x000fe400078e0a13 */
[----:B------:R-:W-:-:S04]  /*1050*/  IMAD.HI.U32 R16, R23, R17, RZ ;  /* 0x0000001117107227 */ /* 0x000fc800078e00ff */
[----:B------:R-:W-:Y:S02]  /*1060*/  IMAD.MOV R18, RZ, RZ, -R18 ;  /* 0x000000ffff127224 */ /* 0x000fe400078e0a12 */
[C---:B------:R-:W-:Y:S02]  /*1070*/  IMAD R6, R2.reuse, R19, R6 ;  /* 0x0000001302067224 */ /* 0x040fe400078e0206 */
[----:B------:R-:W-:Y:S02]  /*1080*/  IMAD.MOV R16, RZ, RZ, -R16 ;  /* 0x000000ffff107224 */ /* 0x000fe400078e0a10 */
[C---:B------:R-:W-:Y:S01]  /*1090*/  IMAD R18, R2.reuse, R18, R5 ;  /* 0x0000001202127224 */ /* 0x040fe200078e0205 */
[C---:B------:R-:W-:Y:S01]  /*10a0*/  ISETP.GT.U32.AND P4, PT, R2.reuse, R6, PT ;  /* 0x000000060200720c */ /* 0x040fe20003f84070 */
[----:B------:R-:W-:Y:S02]  /*10b0*/  IMAD R16, R2, R16, R17 ;  /* 0x0000001002107224 */ /* 0x000fe400078e0211 */
[----:B------:R-:W-:-:S02]  /*10c0*/  IMAD.MOV.U32 R21, RZ, RZ, R11 ;  /* 0x000000ffff157224 */ /* 0x000fc400078e000b */
[----:B------:R-:W-:Y:S02]  /*10d0*/  IMAD.MOV.U32 R20, RZ, RZ, R14 ;  /* 0x000000ffff147224 */ /* 0x000fe400078e000e */
[----:B------:R-:W-:Y:S01]  /*10e0*/  @!P6 IMAD.IADD R0, R0, 0x1, -R2 ;  /* 0x000000010000e824 */ /* 0x000fe200078e0a02 */
[C---:B------:R-:W-:Y:S01]  /*10f0*/  ISETP.GT.U32.AND P6, PT, R2.reuse, R18, PT ;  /* 0x000000120200720c */ /* 0x040fe20003fc4070 */
[----:B------:R-:W-:Y:S01]  /*1100*/  @!P3 IMAD.MOV R21, RZ, RZ, -R21 ;  /* 0x000000ffff15b224 */ /* 0x000fe200078e0a15 */
[C---:B------:R-:W-:Y:S01]  /*1110*/  ISETP.GT.U32.AND P3, PT, R2.reuse, R16, PT ;  /* 0x000000100200720c */ /* 0x040fe20003f64070 */
[C---:B------:R-:W-:Y:S02]  /*1120*/  VIADD R3, R29.reuse, 0xf3 ;  /* 0x000000f31d037836 */ /* 0x040fe40000000000 */
[----:B------:R-:W-:Y:S01]  /*1130*/  @!P0 IMAD.MOV R20, RZ, RZ, -R20 ;  /* 0x000000ffff148224 */ /* 0x000fe200078e0a14 */
[----:B------:R-:W-:Y:S01]  /*1140*/  ISETP.GT.U32.AND P0, PT, R2, R7, PT ;  /* 0x000000070200720c */ /* 0x000fe20003f04070 */
[----:B------:R-:W-:Y:S01]  /*1150*/  VIADD R5, R29, 0xf2 ;  /* 0x000000f21d057836 */ /* 0x000fe20000000000 */
[----:B------:R-:W-:Y:S01]  /*1160*/  IABS R11, R3 ;  /* 0x00000003000b7213 */ /* 0x000fe20000000000 */
[----:B------:R-:W-:Y:S01]  /*1170*/  IMAD.MOV.U32 R17, RZ, RZ, R10 ;  /* 0x000000ffff117224 */ /* 0x000fe200078e000a */
[----:B------:R-:W-:Y:S01]  /*1180*/  STL [R1+0x108], R21 ;  /* 0x0001081501007387 */ /* 0x000fe20000100800 */
[--C-:B------:R-:W-:Y:S01]  /*1190*/  @!P4 IMAD.IADD R6, R6, 0x1, -R2.reuse ;  /* 0x000000010606c824 */ /* 0x100fe200078e0a02 */
[----:B------:R-:W-:Y:S01]  /*11a0*/  IABS R14, R5 ;  /* 0x00000005000e7213 */ /* 0x000fe20000000000 */
[C---:B------:R-:W-:Y:S01]  /*11b0*/  IMAD.HI.U32 R10, R23.reuse, R11, RZ ;  /* 0x0000000b170a7227 */ /* 0x040fe200078e00ff */
[----:B------:R-:W-:Y:S03]  /*11c0*/  STL [R1+0x11c], R20 ;  /* 0x00011c1401007387 */ /* 0x000fe60000100800 */
[----:B------:R-:W-:Y:S01]  /*11d0*/  @!P5 IMAD.MOV R17, RZ, RZ, -R17 ;  /* 0x000000ffff11d224 */ /* 0x000fe200078e0a11 */
[----:B------:R-:W-:Y:S01]  /*11e0*/  ISETP.GE.AND P5, PT, R4, RZ, PT ;  /* 0x000000ff0400720c */ /* 0x000fe20003fa6270 */
[--C-:B------:R-:W-:Y:S01]  /*11f0*/  @!P6 IMAD.IADD R18, R18, 0x1, -R2.reuse ;  /* 0x000000011212e824 */ /* 0x100fe200078e0a02 */
[----:B------:R-:W-:Y:S01]  /*1200*/  ISETP.GT.U32.AND P6, PT, R2, R6, PT ;  /* 0x000000060200720c */ /* 0x000fe20003fc4070 */
[----:B------:R-:W-:Y:S01]  /*1210*/  @!P3 IMAD.IADD R16, R16, 0x1, -R2 ;  /* 0x000000011010b824 */ /* 0x000fe200078e0a02 */
[----:B------:R0:W-:Y:S01]  /*1220*/  STL [R1+0x120], R15 ;  /* 0x0001200f01007387 */ /* 0x0001e20000100800 */
[----:B------:R-:W-:Y:S01]  /*1230*/  IMAD.HI.U32 R4, R23, R14, RZ ;  /* 0x0000000e17047227 */ /* 0x000fe200078e00ff */
[----:B------:R-:W-:-:S02]  /*1240*/  ISETP.GE.AND P3, PT, R9, RZ, PT ;  /* 0x000000ff0900720c */ /* 0x000fc40003f66270 */
[----:B------:R-:W-:Y:S01]  /*1250*/  ISETP.GT.U32.AND P4, PT, R2, R16, PT ;  /* 0x000000100200720c */ /* 0x000fe20003f84070 */
[----:B------:R-:W-:Y:S01]  /*1260*/  IMAD.MOV R10, RZ, RZ, -R10 ;  /* 0x000000ffff0a7224 */ /* 0x000fe200078e0a0a */
[----:B------:R-:W-:Y:S01]  /*1270*/  STL [R1+0x124], R17 ;  /* 0x0001241101007387 */ /* 0x000fe20000100800 */
[----:B------:R-:W-:Y:S01]  /*1280*/  @!P0 IMAD.IADD R7, R7, 0x1, -R2 ;  /* 0x0000000107078824 */ /* 0x000fe200078e0a02 */
[----:B------:R-:W-:Y:S01]  /*1290*/  ISETP.GE.AND P0, PT, R8, RZ, PT ;  /* 0x000000ff0800720c */ /* 0x000fe20003f06270 */
[----:B------:R-:W-:Y:S02]  /*12a0*/  IMAD.MOV R4, RZ, RZ, -R4 ;  /* 0x000000ffff047224 */ /* 0x000fe400078e0a04 */
[----:B------:R-:W-:Y:S02]  /*12b0*/  IMAD R11, R2, R10, R11 ;  /* 0x0000000a020b7224 */ /* 0x000fe400078e020b */
[----:B------:R-:W-:Y:S02]  /*12c0*/  IMAD.MOV.U32 R8, RZ, RZ, R7 ;  /* 0x000000ffff087224 */ /* 0x000fe400078e0007 */
[----:B0-----:R-:W-:-:S02]  /*12d0*/  IMAD.MOV.U32 R15, RZ, RZ, R0 ;  /* 0x000000ffff0f7224 */ /* 0x001fc400078e0000 */
[C---:B------:R-:W-:Y:S02]  /*12e0*/  IMAD R14, R2.reuse, R4, R14 ;  /* 0x00000004020e7224 */ /* 0x040fe400078e020e */
[C---:B------:R-:W-:Y:S02]  /*12f0*/  VIADD R0, R29.reuse, 0xf1 ;  /* 0x000000f11d007836 */ /* 0x040fe40000000000 */
[----:B------:R-:W-:Y:S01]  /*1300*/  @!P1 IMAD.MOV R8, RZ, RZ, -R8 ;  /* 0x000000ffff089224 */ /* 0x000fe200078e0a08 */
[C---:B------:R-:W-:Y:S01]  /*1310*/  ISETP.GT.U32.AND P1, PT, R2.reuse, R11, PT ;  /* 0x0000000b0200720c */ /* 0x040fe20003f24070 */
[----:B------:R-:W-:Y:S01]  /*1320*/  @!P2 IMAD.MOV R15, RZ, RZ, -R15 ;  /* 0x000000ffff0fa224 */ /* 0x000fe200078e0a0f */
[----:B------:R-:W-:Y:S01]  /*1330*/  ISETP.GT.U32.AND P2, PT, R2, R18, PT ;  /* 0x000000120200720c */ /* 0x000fe20003f44070 */
[--C-:B------:R-:W-:Y:S01]  /*1340*/  @!P6 IMAD.IADD R6, R6, 0x1, -R2.reuse ;  /* 0x000000010606e824 */ /* 0x100fe200078e0a02 */
[----:B------:R-:W-:Y:S01]  /*1350*/  ISETP.GT.U32.AND P6, PT, R2, R14, PT ;  /* 0x0000000e0200720c */ /* 0x000fe20003fc4070 */
[----:B------:R-:W-:Y:S01]  /*1360*/  VIADD R4, R29, 0xf0 ;  /* 0x000000f01d047836 */ /* 0x000fe20000000000 */
[----:B------:R-:W-:Y:S01]  /*1370*/  IABS R7, R0 ;  /* 0x0000000000077213 */ /* 0x000fe20000000000 */
[----:B------:R-:W-:Y:S01]  /*1380*/  STL [R1+0x128], R15 ;  /* 0x0001280f01007387 */ /* 0x000fe20000100800 */
[----:B------:R-:W-:Y:S01]  /*1390*/  @!P4 IMAD.IADD R16, R16, 0x1, -R2 ;  /* 0x000000011010c824 */ /* 0x000fe200078e0a02 */
[----:B------:R-:W-:Y:S01]  /*13a0*/  ISETP.GE.AND P4, PT, R3, RZ, PT ;  /* 0x000000ff0300720c */ /* 0x000fe20003f86270 */
[----:B------:R-:W-:Y:S01]  /*13b0*/  @!P0 IMAD.MOV R6, RZ, RZ, -R6 ;  /* 0x000000ffff068224 */ /* 0x000fe200078e0a06 */
[----:B------:R0:W-:Y:S01]  /*13c0*/  STL [R1+0x12c], R8 ;  /* 0x00012c0801007387 */ /* 0x0001e20000100800 */
[----:B------:R-:W-:-:S02]  /*13d0*/  IMAD.MOV.U32 R3, RZ, RZ, R7 ;  /* 0x000000ffff037224 */ /* 0x000fc400078e0007 */
[----:B------:R-:W-:Y:S01]  /*13e0*/  @!P1 IMAD.IADD R11, R11, 0x1, -R2 ;  /* 0x000000010b0b9824 */ /* 0x000fe200078e0a02 */
[----:B------:R-:W-:Y:S01]  /*13f0*/  ISETP.GE.AND P1, PT, R0, RZ, PT ;  /* 0x000000ff0000720c */ /* 0x000fe20003f26270 */
[----:B------:R-:W-:-:S04]  /*1400*/  IMAD.HI.U32 R9, R23, R3, RZ ;  /* 0x0000000317097227 */ /* 0x000fc800078e00ff */
[----:B------:R-:W-:Y:S01]  /*1410*/  IMAD.MOV.U32 R10, RZ, RZ, R16 ;  /* 0x000000ffff0a7224 */ /* 0x000fe200078e0010 */
[----:B0-----:R-:W-:Y:S01]  /*1420*/  IABS R8, R4 ;  /* 0x0000000400087213 */ /* 0x001fe20000000000 */
[--C-:B------:R-:W-:Y:S01]  /*1430*/  @!P2 IMAD.IADD R18, R18, 0x1, -R2.reuse ;  /* 0x000000011212a824 */ /* 0x100fe200078e0a02 */
[----:B------:R-:W-:Y:S01]  /*1440*/  ISETP.GE.AND P2, PT, R5, RZ, PT ;  /* 0x000000ff0500720c */ /* 0x000fe20003f46270 */
[----:B------:R-:W-:Y:S02]  /*1450*/  @!P6 IMAD.IADD R14, R14, 0x1, -R2 ;  /* 0x000000010e0ee824 */ /* 0x000fe400078e0a02 */
[----:B------:R-:W-:Y:S02]  /*1460*/  IMAD.MOV.U32 R7, RZ, RZ, R8 ;  /* 0x000000ffff077224 */ /* 0x000fe400078e0008 */
[----:B------:R-:W-:Y:S01]  /*1470*/  VIADD R5, R29, 0xef ;  /* 0x000000ef1d057836 */ /* 0x000fe20000000000 */
[----:B------:R-:W-:Y:S01]  /*1480*/  ISETP.GT.U32.AND P6, PT, R2, R14, PT ;  /* 0x0000000e0200720c */ /* 0x000fe20003fc4070 */
[----:B------:R-:W-:-:S02]  /*1490*/  IMAD.MOV R9, RZ, RZ, -R9 ;  /* 0x000000ffff097224 */ /* 0x000fc400078e0a09 */
[----:B------:R-:W-:Y:S01]  /*14a0*/  @!P5 IMAD.MOV R10, RZ, RZ, -R10 ;  /* 0x000000ffff0ad224 */ /* 0x000fe200078e0a0a */
[C---:B------:R-:W-:Y:S01]  /*14b0*/  ISETP.GT.U32.AND P5, PT, R2.reuse, R11, PT ;  /* 0x0000000b0200720c */ /* 0x040fe20003fa4070 */
[----:B------:R-:W-:Y:S01]  /*14c0*/  IMAD.HI.U32 R8, R23, R7, RZ ;  /* 0x0000000717087227 */ /* 0x000fe200078e00ff */
[----:B------:R-:W-:Y:S02]  /*14d0*/  IABS R0, R5 ;  /* 0x0000000500007213 */ /* 0x000fe40000000000 */
[----:B------:R0:W-:Y:S01]  /*14e0*/  STL [R1+0x134], R10 ;  /* 0x0001340a01007387 */ /* 0x0001e20000100800 */
[----:B------:R-:W-:Y:S02]  /*14f0*/  IMAD R3, R2, R9, R3 ;  /* 0x0000000902037224 */ /* 0x000fe400078e0203 */
[----:B------:R-:W-:Y:S01]  /*1500*/  IMAD.MOV R8, RZ, RZ, -R8 ;  /* 0x000000ffff087224 */ /* 0x000fe200078e0a08 */
[----:B------:R1:W-:Y:S01]  /*1510*/  STL [R1+0x13c], R6 ;  /* 0x00013c0601007387 */ /* 0x0003e20000100800 */
[----:B------:R-:W-:Y:S01]  /*1520*/  @!P6 IMAD.IADD R14, R14, 0x1, -R2 ;  /* 0x000000010e0ee824 */ /* 0x000fe200078e0a02 */
[C---:B------:R-:W-:Y:S01]  /*1530*/  ISETP.GT.U32.AND P0, PT, R2.reuse, R3, PT ;  /* 0x000000030200720c */ /* 0x040fe20003f04070 */
[----:B------:R-:W-:Y:S01]  /*1540*/  IMAD R7, R2, R8, R7 ;  /* 0x0000000802077224 */ /* 0x000fe200078e0207 */
[----:B------:R-:W-:Y:S01]  /*1550*/  ISETP.GE.AND P6, PT, R5, RZ, PT ;  /* 0x000000ff0500720c */ /* 0x000fe20003fc6270 */
[----:B------:R-:W-:-:S04]  /*1560*/  IMAD.HI.U32 R8, R23, R0, RZ ;  /* 0x0000000017087227 */ /* 0x000fc800078e00ff */
[----:B0-----:R-:W-:Y:S02]  /*1570*/  IMAD.MOV.U32 R10, RZ, RZ, R18 ;  /* 0x000000ffff0a7224 */ /* 0x001fe400078e0012 */
[----:B------:R-:W-:Y:S02]  /*1580*/  IMAD.MOV R8, RZ, RZ, -R8 ;  /* 0x000000ffff087224 */ /* 0x000fe400078e0a08 */
[----:B------:R-:W-:Y:S01]  /*1590*/  @!P3 IMAD.MOV R10, RZ, RZ, -R10 ;  /* 0x000000ffff0ab224 */ /* 0x000fe200078e0a0a */
[----:B------:R-:W-:Y:S01]  /*15a0*/  ISETP.GE.AND P3, PT, R4, RZ, PT ;  /* 0x000000ff0400720c */ /* 0x000fe20003f66270 */
[----:B------:R-:W-:Y:S01]  /*15b0*/  @!P5 IMAD.IADD R11, R11, 0x1, -R2 ;  /* 0x000000010b0bd824 */ /* 0x000fe200078e0a02 */
[C---:B------:R-:W-:Y:S01]  /*15c0*/  ISETP.GT.U32.AND P5, PT, R2.reuse, R7, PT ;  /* 0x000000070200720c */ /* 0x040fe20003fa4070 */
[----:B------:R-:W-:Y:S01]  /*15d0*/  IMAD R5, R2, R8, R0 ;  /* 0x0000000802057224 */ /* 0x000fe200078e0200 */
[----:B------:R0:W-:Y:S01]  /*15e0*/  STL [R1+0x140], R10 ;  /* 0x0001400a01007387 */ /* 0x0001e20000100800 */
[----:B------:R-:W-:-:S02]  /*15f0*/  @!P0 IMAD.IADD R3, R3, 0x1, -R2 ;  /* 0x0000000103038824 */ /* 0x000fc400078e0a02 */
[C---:B------:R-:W-:Y:S02]  /*1600*/  VIADD R4, R29.reuse, 0xee ;  /* 0x000000ee1d047836 */ /* 0x040fe40000000000 */
[----:B------:R-:W-:Y:S01]  /*1610*/  IMAD.MOV.U32 R9, RZ, RZ, R14 ;  /* 0x000000ffff097224 */ /* 0x000fe200078e000e */
[----:B------:R-:W-:Y:S01]  /*1620*/  ISETP.GT.U32.AND P0, PT, R2, R3, PT ;  /* 0x000000030200720c */ /* 0x000fe20003f04070 */
[----:B-1----:R-:W-:Y:S01]  /*1630*/  VIADD R6, R29, 0xed ;  /* 0x000000ed1d067836 */ /* 0x002fe20000000000 */
[----:B------:R-:W-:Y:S01]  /*1640*/  IABS R19, R4 ;  /* 0x0000000400137213 */ /* 0x000fe20000000000 */
[----:B------:R-:W-:Y:S01]  /*1650*/  @!P2 IMAD.MOV R9, RZ, RZ, -R9 ;  /* 0x000000ffff09a224 */ /* 0x000fe200078e0a09 */
[----:B------:R-:W-:Y:S01]  /*1660*/  ISETP.GE.AND P2, PT, R4, RZ, PT ;  /* 0x000000ff0400720c */ /* 0x000fe20003f46270 */
[----:B0-----:R-:W-:Y:S01]  /*1670*/  IMAD.MOV.U32 R10, RZ, RZ, R11 ;  /* 0x000000ffff0a7224 */ /* 0x001fe200078e000b */
[----:B------:R-:W-:Y:S01]  /*1680*/  IABS R20, R6 ;  /* 0x0000000600147213 */ /* 0x000fe20000000000 */
[----:B------:R-:W-:-:S02]  /*1690*/  @!P5 IMAD.IADD R7, R7, 0x1, -R2 ;  /* 0x000000010707d824 */ /* 0x000fc400078e0a02 */
[----:B------:R-:W-:Y:S01]  /*16a0*/  @!P4 IMAD.MOV R10, RZ, RZ, -R10 ;  /* 0x000000ffff0ac224 */ /* 0x000fe200078e0a0a */
[C---:B------:R-:W-:Y:S01]  /*16b0*/  ISETP.GT.U32.AND P4, PT, R2.reuse, R5, PT ;  /* 0x000000050200720c */ /* 0x040fe20003f84070 */
[----:B------:R-:W-:Y:S01]  /*16c0*/  VIADD R8, R29, 0xec ;  /* 0x000000ec1d087836 */ /* 0x000fe20000000000 */
[----:B------:R-:W-:Y:S01]  /*16d0*/  ISETP.GT.U32.AND P5, PT, R2, R7, PT ;  /* 0x000000070200720c */ /* 0x000fe20003fa4070 */
[----:B------:R-:W-:Y:S01]  /*16e0*/  @!P0 IMAD.IADD R3, R3, 0x1, -R2 ;  /* 0x0000000103038824 */ /* 0x000fe200078e0a02 */
[----:B------:R-:W-:Y:S01]  /*16f0*/  STL [R1+0x144], R10 ;  /* 0x0001440a01007387 */ /* 0x000fe20000100800 */
[----:B------:R-:W-:Y:S01]  /*1700*/  ISETP.GE.AND P0, PT, R6, RZ, PT ;  /* 0x000000ff0600720c */ /* 0x000fe20003f06270 */
[----:B------:R-:W-:Y:S01]  /*1710*/  VIADD R16, R29, 0xe9 ;  /* 0x000000e91d107836 */ /* 0x000fe20000000000 */
[----:B------:R-:W-:Y:S01]  /*1720*/  IABS R0, R8 ;  /* 0x0000000800007213 */ /* 0x000fe20000000000 */
[----:B------:R0:W-:Y:S01]  /*1730*/  STL [R1+0x148], R9 ;  /* 0x0001480901007387 */ /* 0x0001e20000100800 */
[----:B------:R-:W-:-:S03]  /*1740*/  IMAD.MOV.U32 R14, RZ, RZ, R3 ;  /* 0x000000ffff0e7224 */ /* 0x000fc600078e0003 */
[----:B------:R-:W-:-:S04]  /*1750*/  IMAD.HI.U32 R4, R23, R0, RZ ;  /* 0x0000000017047227 */ /* 0x000fc800078e00ff */
[----:B------:R-:W-:Y:S02]  /*1760*/  @!P4 IMAD.IADD R5, R5, 0x1, -R2 ;  /* 0x000000010505c824 */ /* 0x000fe400078e0a02 */
[----:B0-----:R-:W-:-:S03]  /*1770*/  IMAD.HI.U32 R9, R23, R19, RZ ;  /* 0x0000001317097227 */ /* 0x001fc600078e00ff */
[----:B------:R-:W-:Y:S01]  /*1780*/  ISETP.GT.U32.AND P4, PT, R2, R5, PT ;  /* 0x000000050200720c */ /* 0x000fe20003f84070 */
[----:B------:R-:W-:Y:S02]  /*1790*/  IMAD.MOV R9, RZ, RZ, -R9 ;  /* 0x000000ffff097224 */ /* 0x000fe400078e0a09 */
[----:B------:R-:W-:-:S04]  /*17a0*/  IMAD.HI.U32 R10, R23, R20, RZ ;  /* 0x00000014170a7227 */ /* 0x000fc800078e00ff */
[C---:B------:R-:W-:Y:S02]  /*17b0*/  IMAD R19, R2.reuse, R9, R19 ;  /* 0x0000000902137224 */ /* 0x040fe400078e0213 */
[----:B------:R-:W-:Y:S02]  /*17c0*/  IMAD.MOV R6, RZ, RZ, -R10 ;  /* 0x000000ffff067224 */ /* 0x000fe400078e0a0a */
[----:B------:R-:W-:Y:S01]  /*17d0*/  @!P1 IMAD.MOV R14, RZ, RZ, -R14 ;  /* 0x000000ffff0e9224 */ /* 0x000fe200078e0a0e */
[C---:B------:R-:W-:Y:S01]  /*17e0*/  ISETP.GT.U32.AND P1, PT, R2.reuse, R19, PT ;  /* 0x000000130200720c */ /* 0x040fe20003f24070 */
[C---:B------:R-:W-:Y:S02]  /*17f0*/  IMAD R20, R2.reuse, R6, R20 ;  /* 0x0000000602147224 */ /* 0x040fe400078e0214 */
[--C-:B------:R-:W-:Y:S01]  /*1800*/  @!P4 IMAD.IADD R5, R5, 0x1, -R2.reuse ;  /* 0x000000010505c824 */ /* 0x100fe200078e0a02 */
[----:B------:R-:W-:Y:S01]  /*1810*/  STL [R1+0x14c], R14 ;  /* 0x00014c0e01007387 */ /* 0x000fe20000100800 */
[----:B------:R-:W-:Y:S01]  /*1820*/  @!P5 IMAD.IADD R7, R7, 0x1, -R2 ;  /* 0x000000010707d824 */ /* 0x000fe200078e0a02 */
[----:B------:R-:W-:Y:S01]  /*1830*/  ISETP.GT.U32.AND P4, PT, R2, R20, PT ;  /* 0x000000140200720c */ /* 0x000fe20003f84070 */
[----:B------:R-:W-:Y:S01]  /*1840*/  VIADD R10, R29, 0xeb ;  /* 0x000000eb1d0a7836 */ /* 0x000fe20000000000 */
[----:B------:R-:W-:Y:S01]  /*1850*/  ISETP.GE.AND P5, PT, R8, RZ, PT ;  /* 0x000000ff0800720c */ /* 0x000fe20003fa6270 */
[----:B------:R-:W-:Y:S01]  /*1860*/  IMAD.MOV.U32 R11, RZ, RZ, R7 ;  /* 0x000000ffff0b7224 */ /* 0x000fe200078e0007 */
[----:B------:R-:W-:Y:S01]  /*1870*/  IABS R7, R16 ;  /* 0x0000001000077213 */ /* 0x000fe20000000000 */
[----:B------:R-:W-:-:S02]  /*1880*/  IMAD.MOV R4, RZ, RZ, -R4 ;  /* 0x000000ffff047224 */ /* 0x000fc400078e0a04 */
[----:B------:R-:W-:Y:S02]  /*1890*/  @!P1 IMAD.IADD R19, R19, 0x1, -R2 ;  /* 0x0000000113139824 */ /* 0x000fe400078e0a02 */
[----:B------:R-:W-:Y:S02]  /*18a0*/  VIADD R9, R29, 0xea ;  /* 0x000000ea1d097836 */ /* 0x000fe40000000000 */
[----:B------:R-:W-:Y:S01]  /*18b0*/  @!P3 IMAD.MOV R11, RZ, RZ, -R11 ;  /* 0x000000ffff0bb224 */ /* 0x000fe200078e0a0b */
[C---:B------:R-:W-:Y:S01]  /*18c0*/  ISETP.GT.U32.AND P1, PT, R2.reuse, R19, PT ;  /* 0x000000130200720c */ /* 0x040fe20003f24070 */
[----:B------:R-:W-:Y:S01]  /*18d0*/  IMAD R0, R2, R4, R0 ;  /* 0x0000000402007224 */ /* 0x000fe200078e0200 */
[----:B------:R-:W-:Y:S01]  /*18e0*/  ISETP.GE.AND P3, PT, R10, RZ, PT ;  /* 0x000000ff0a00720c */ /* 0x000fe20003f66270 */
[----:B------:R-:W-:Y:S01]  /*18f0*/  @!P4 IMAD.IADD R20, R20, 0x1, -R2 ;  /* 0x000000011414c824 */ /* 0x000fe200078e0a02 */
[----:B------:R-:W-:Y:S01]  /*1900*/  IABS R10, R10 ;  /* 0x0000000a000a7213 */ /* 0x000fe20000000000 */
[----:B------:R-:W-:Y:S01]  /*1910*/  IMAD.MOV.U32 R17, RZ, RZ, R5 ;  /* 0x000000ffff117224 */ /* 0x000fe200078e0005 */
[----:B------:R-:W-:Y:S01]  /*1920*/  IABS R3, R9 ;  /* 0x0000000900037213 */ /* 0x000fe20000000000 */
[----:B------:R0:W-:Y:S01]  /*1930*/  STL [R1+0x150], R11 ;  /* 0x0001500b01007387 */ /* 0x0001e20000100800 */
[C---:B------:R-:W-:Y:S01]  /*1940*/  ISETP.GT.U32.AND P4, PT, R2.reuse, R20, PT ;  /* 0x000000140200720c */ /* 0x040fe20003f84070 */
[----:B------:R-:W-:Y:S01]  /*1950*/  @!P6 IMAD.MOV R17, RZ, RZ, -R17 ;  /* 0x000000ffff11e224 */ /* 0x000fe200078e0a11 */
[----:B------:R-:W-:Y:S01]  /*1960*/  ISETP.GT.U32.AND P6, PT, R2, R0, PT ;  /* 0x000000000200720c */ /* 0x000fe20003fc4070 */
[----:B------:R-:W-:-:S03]  /*1970*/  IMAD.HI.U32 R6, R23, R3, RZ ;  /* 0x0000000317067227 */ /* 0x000fc600078e00ff */
[----:B------:R1:W-:Y:S01]  /*1980*/  STL [R1+0x158], R17 ;  /* 0x0001581101007387 */ /* 0x0003e20000100800 */
[----:B------:R-:W-:Y:S02]  /*1990*/  IMAD.MOV R6, RZ, RZ, -R6 ;  /* 0x000000ffff067224 */ /* 0x000fe400078e0a06 */
[----:B0-----:R-:W-:-:S04]  /*19a0*/  IMAD.HI.U32 R11, R23, R10, RZ ;  /* 0x0000000a170b7227 */ /* 0x001fc800078e00ff */
[----:B------:R-:W-:Y:S02]  /*19b0*/  IMAD.MOV R11, RZ, RZ, -R11 ;  /* 0x000000ffff0b7224 */ /* 0x000fe400078e0a0b */
[----:B------:R-:W-:Y:S01]  /*19c0*/  @!P1 IMAD.IADD R19, R19, 0x1, -R2 ;  /* 0x0000000113139824 */ /* 0x000fe200078e0a02 */
[----:B------:R-:W-:Y:S01]  /*19d0*/  ISETP.GE.AND P1, PT, R9, RZ, PT ;  /* 0x000000ff0900720c */ /* 0x000fe20003f26270 */
[C---:B------:R-:W-:Y:S02]  /*19e0*/  IMAD R9, R2.reuse, R11, R10 ;  /* 0x0000000b02097224 */ /* 0x040fe400078e020a */
[----:B------:R-:W-:Y:S02]  /*19f0*/  IMAD R3, R2, R6, R3 ;  /* 0x0000000602037224 */ /* 0x000fe400078e0203 */
[--C-:B------:R-:W-:Y:S01]  /*1a00*/  @!P4 IMAD.IADD R20, R20, 0x1, -R2.reuse ;  /* 0x000000011414c824 */ /* 0x100fe200078e0a02 */
[----:B------:R-:W-:Y:S01]  /*1a10*/  ISETP.GT.U32.AND P4, PT, R2, R9, PT ;  /* 0x000000090200720c */ /* 0x000fe20003f84070 */
[----:B------:R-:W-:Y:S01]  /*1a20*/  @!P6 IMAD.IADD R0, R0, 0x1, -R2 ;  /* 0x000000010000e824 */ /* 0x000fe200078e0a02 */
[----:B------:R-:W-:Y:S01]  /*1a30*/  ISETP.GT.U32.AND P6, PT, R2, R3, PT ;  /* 0x000000030200720c */ /* 0x000fe20003fc4070 */
[----:B------:R-:W-:-:S04]  /*1a40*/  IMAD.HI.U32 R14, R23, R7, RZ ;  /* 0x00000007170e7227 */ /* 0x000fc800078e00ff */
[C---:B------:R-:W-:Y:S02]  /*1a50*/  VIADD R8, R29.reuse, 0xe8 ;  /* 0x000000e81d087836 */ /* 0x040fe40000000000 */
[----:B------:R-:W-:Y:S02]  /*1a60*/  IMAD.MOV R5, RZ, RZ, -R14 ;  /* 0x000000ffff057224 */ /* 0x000fe400078e0a0e */
[C---:B------:R-:W-:Y:S01]  /*1a70*/  VIADD R14, R29.reuse, 0xe7 ;  /* 0x000000e71d0e7836 */ /* 0x040fe20000000000 */
[----:B------:R-:W-:Y:S01]  /*1a80*/  IABS R15, R8 ;  /* 0x00000008000f7213 */ /* 0x000fe20000000000 */
[----:B------:R-:W-:Y:S02]  /*1a90*/  VIADD R6, R29, 0xe6 ;  /* 0x000000e61d067836 */ /* 0x000fe40000000000 */
[C---:B------:R-:W-:Y:S01]  /*1aa0*/  IMAD R7, R2.reuse, R5, R7 ;  /* 0x0000000502077224 */ /* 0x040fe200078e0207 */
[----:B------:R-:W-:Y:S01]  /*1ab0*/  IABS R5, R14 ;  /* 0x0000000e00057213 */ /* 0x000fe20000000000 */
[--C-:B------:R-:W-:Y:S01]  /*1ac0*/  @!P4 IMAD.IADD R9, R9, 0x1, -R2.reuse ;  /* 0x000000010909c824 */ /* 0x100fe200078e0a02 */
[----:B-1----:R-:W-:Y:S01]  /*1ad0*/  IABS R17, R6 ;  /* 0x0000000600117213 */ /* 0x002fe20000000000 */
[----:B------:R-:W-:Y:S01]  /*1ae0*/  IMAD.MOV.U32 R22, RZ, RZ, R19 ;  /* 0x000000ffff167224 */ /* 0x000fe200078e0013 */
[----:B------:R-:W-:Y:S01]  /*1af0*/  ISETP.GT.U32.AND P4, PT, R2, R0, PT ;  /* 0x000000000200720c */ /* 0x000fe20003f84070 */
[----:B------:R-:W-:-:S02]  /*1b00*/  @!P6 IMAD.IADD R3, R3, 0x1, -R2 ;  /* 0x000000010303e824 */ /* 0x000fc400078e0a02 */
[----:B------:R-:W-:-:S03]  /*1b10*/  IMAD.HI.U32 R4, R23, R15, RZ ;  /* 0x0000000f17047227 */ /* 0x000fc600078e00ff */
[C---:B------:R-:W-:Y:S01]  /*1b20*/  ISETP.GT.U32.AND P6, PT, R2.reuse, R3, PT ;  /* 0x000000030200720c */ /* 0x040fe20003fc4070 */
[----:B------:R-:W-:Y:S01]  /*1b30*/  @!P2 IMAD.MOV R22, RZ, RZ, -R22 ;  /* 0x000000ffff16a224 */ /* 0x000fe200078e0a16 */
[----:B------:R-:W-:Y:S01]  /*1b40*/  ISETP.GT.U32.AND P2, PT, R2, R9, PT ;  /* 0x000000090200720c */ /* 0x000fe20003f44070 */
[----:B------:R-:W-:Y:S02]  /*1b50*/  IMAD.MOV R4, RZ, RZ, -R4 ;  /* 0x000000ffff047224 */ /* 0x000fe400078e0a04 */
[C---:B------:R-:W-:Y:S01]  /*1b60*/  IMAD.HI.U32 R21, R23.reuse, R5, RZ ;  /* 0x0000000517157227 */ /* 0x040fe200078e00ff */
[----:B------:R0:W-:Y:S03]  /*1b70*/  STL [R1+0x15c], R22 ;  /* 0x00015c1601007387 */ /* 0x0001e60000100800 */
[----:B------:R-:W-:-:S04]  /*1b80*/  IMAD.HI.U32 R19, R23, R17, RZ ;  /* 0x0000001117137227 */ /* 0x000fc800078e00ff */
[----:B------:R-:W-:Y:S02]  /*1b90*/  IMAD R15, R2, R4, R15 ;  /* 0x00000004020f7224 */ /* 0x000fe400078e020f */
[----:B------:R-:W-:Y:S02]  /*1ba0*/  IMAD.MOV R21, RZ, RZ, -R21 ;  /* 0x000000ffff157224 */ /* 0x000fe400078e0a15 */
[----:B------:R-:W-:Y:S02]  /*1bb0*/  IMAD.MOV R19, RZ, RZ, -R19 ;  /* 0x000000ffff137224 */ /* 0x000fe400078e0a13 */
[----:B------:R-:W-:Y:S01]  /*1bc0*/  @!P4 IMAD.IADD R0, R0, 0x1, -R2 ;  /* 0x000000010000c824 */ /* 0x000fe200078e0a02 */
[C---:B------:R-:W-:Y:S01]  /*1bd0*/  ISETP.GT.U32.AND P4, PT, R2.reuse, R15, PT ;  /* 0x0000000f0200720c */ /* 0x040fe20003f84070 */
[C---:B------:R-:W-:Y:S02]  /*1be0*/  IMAD R5, R2.reuse, R21, R5 ;  /* 0x0000001502057224 */ /* 0x040fe400078e0205 */
[----:B------:R-:W-:-:S02]  /*1bf0*/  IMAD R17, R2, R19, R17 ;  /* 0x0000001302117224 */ /* 0x000fc400078e0211 */
[----:B------:R-:W-:Y:S01]  /*1c00*/  @!P0 IMAD.MOV R20, RZ, RZ, -R20 ;  /* 0x000000ffff148224 */ /* 0x000fe200078e0a14 */
[C---:B------:R-:W-:Y:S01]  /*1c10*/  ISETP.GT.U32.AND P0, PT, R2.reuse, R7, PT ;  /* 0x000000070200720c */ /* 0x040fe20003f04070 */
[--C-:B------:R-:W-:Y:S01]  /*1c20*/  @!P2 IMAD.IADD R9, R9, 0x1, -R2.reuse ;  /* 0x000000010909a824 */ /* 0x100fe200078e0a02 */
[C---:B------:R-:W-:Y:S01]  /*1c30*/  ISETP.GT.U32.AND P2, PT, R2.reuse, R5, PT ;  /* 0x000000050200720c */ /* 0x040fe20003f44070 */
[--C-:B------:R-:W-:Y:S01]  /*1c40*/  @!P6 IMAD.IADD R3, R3, 0x1, -R2.reuse ;  /* 0x000000010303e824 */ /* 0x100fe200078e0a02 */
[----:B------:R-:W-:Y:S01]  /*1c50*/  ISETP.GT.U32.AND P6, PT, R2, R17, PT ;  /* 0x000000110200720c */ /* 0x000fe20003fc4070 */
[----:B------:R-:W-:Y:S01]  /*1c60*/  VIADD R11, R29, 0xe4 ;  /* 0x000000e41d0b7836 */ /* 0x000fe20000000000 */
[----:B------:R1:W-:Y:S01]  /*1c70*/  STL [R1+0x160], R20 ;  /* 0x0001601401007387 */ /* 0x0003e20000100800 */
[----:B------:R-:W-:Y:S01]  /*1c80*/  @!P4 IMAD.IADD R15, R15, 0x1, -R2 ;  /* 0x000000010f0fc824 */ /* 0x000fe200078e0a02 */
[----:B------:R-:W-:Y:S01]  /*1c90*/  ISETP.GE.AND P4, PT, R8, RZ, PT ;  /* 0x000000ff0800720c */ /* 0x000fe20003f86270 */
[----:B------:R-:W-:Y:S01]  /*1ca0*/  IMAD.MOV.U32 R24, RZ, RZ, R0 ;  /* 0x000000ffff187224 */ /* 0x000fe200078e0000 */
[----:B------:R-:W-:Y:S01]  /*1cb0*/  IABS R4, R11 ;  /* 0x0000000b00047213 */ /* 0x000fe20000000000 */
[----:B------:R-:W-:-:S02]  /*1cc0*/  VIADD R10, R29, 0xe5 ;  /* 0x000000e51d0a7836 */ /* 0x000fc40000000000 */
[--C-:B------:R-:W-:Y:S01]  /*1cd0*/  @!P0 IMAD.IADD R7, R7, 0x1, -R2.reuse ;  /* 0x0000000107078824 */ /* 0x100fe200078e0a02 */
[----:B------:R-:W-:Y:S01]  /*1ce0*/  ISETP.GE.AND P0, PT, R16, RZ, PT ;  /* 0x000000ff1000720c */ /* 0x000fe20003f06270 */
[--C-:B------:R-:W-:Y:S01]  /*1cf0*/  @!P2 IMAD.IADD R5, R5, 0x1, -R2.reuse ;  /* 0x000000010505a824 */ /* 0x100fe200078e0a02 */
[----:B------:R-:W-:Y:S01]  /*1d00*/  IABS R18, R10 ;  /* 0x0000000a00127213 */ /* 0x000fe20000000000 */
[----:B------:R-:W-:Y:S01]  /*1d10*/  @!P6 IMAD.IADD R17, R17, 0x1, -R2 ;  /* 0x000000011111e824 */ /* 0x000fe200078e0a02 */
[C---:B------:R-:W-:Y:S01]  /*1d20*/  ISETP.GT.U32.AND P6, PT, R2.reuse, R15, PT ;  /* 0x0000000f0200720c */ /* 0x040fe20003fc4070 */
[----:B------:R-:W-:Y:S01]  /*1d30*/  IMAD.HI.U32 R21, R23, R4, RZ ;  /* 0x0000000417157227 */ /* 0x000fe200078e00ff */
[----:B------:R-:W-:-:S03]  /*1d40*/  ISETP.GT.U32.AND P2, PT, R2, R7, PT ;  /* 0x000000070200720c */ /* 0x000fc60003f44070 */
[----:B------:R-:W-:Y:S01]  /*1d50*/  @!P5 IMAD.MOV R24, RZ, RZ, -R24 ;  /* 0x000000ffff18d224 */ /* 0x000fe200078e0a18 */
[C---:B------:R-:W-:Y:S01]  /*1d60*/  ISETP.GT.U32.AND P5, PT, R2.reuse, R5, PT ;  /* 0x000000050200720c */ /* 0x040fe20003fa4070 */
[----:B------:R-:W-:Y:S02]  /*1d70*/  IMAD.MOV R21, RZ, RZ, -R21 ;  /* 0x000000ffff157224 */ /* 0x000fe400078e0a15 */
[----:B------:R-:W-:Y:S01]  /*1d80*/  VIADD R8, R29, 0xe3 ;  /* 0x000000e31d087836 */ /* 0x000fe20000000000 */
[----:B------:R-:W-:Y:S01]  /*1d90*/  STL [R1+0x168], R24 ;  /* 0x0001681801007387 */ /* 0x000fe20000100800 */
[----:B------:R-:W-:Y:S02]  /*1da0*/  IMAD R4, R2, R21, R4 ;  /* 0x0000001502047224 */ /* 0x000fe400078e0204 */
[----:B0-----:R-:W-:Y:S01]  /*1db0*/  IMAD.MOV.U32 R22, RZ, RZ, R9 ;  /* 0x000000ffff167224 */ /* 0x001fe200078e0009 */
[----:B------:R-:W-:Y:S01]  /*1dc0*/  IABS R0, R8 ;  /* 0x0000000800007213 */ /* 0x000fe20000000000 */
[----:B-1----:R-:W-:-:S04]  /*1dd0*/  IMAD.HI.U32 R20, R23, R18, RZ ;  /* 0x0000001217147227 */ /* 0x002fc800078e00ff */
[----:B------:R-:W-:Y:S02]  /*1de0*/  VIADD R16, R29, 0xe2 ;  /* 0x000000e21d107836 */ /* 0x000fe40000000000 */
[----:B------:R-:W-:Y:S01]  /*1df0*/  @!P3 IMAD.MOV R22, RZ, RZ, -R22 ;  /* 0x000000ffff16b224 */ /* 0x000fe200078e0a16 */
[C---:B------:R-:W-:Y:S01]  /*1e00*/  ISETP.GT.U32.AND P3, PT, R2.reuse, R17, PT ;  /* 0x000000110200720c */ /* 0x040fe20003f64070 */
[----:B------:R-:W-:Y:S01]  /*1e10*/  IMAD.MOV.U32 R9, RZ, RZ, R3 ;  /* 0x000000ffff097224 */ /* 0x000fe200078e0003 */
[----:B------:R-:W-:Y:S01]  /*1e20*/  IABS R3, R16 ;  /* 0x0000001000037213 */ /* 0x000fe20000000000 */
[----:B------:R-:W-:Y:S01]  /*1e30*/  @!P6 IMAD.IADD R15, R15, 0x1, -R2 ;  /* 0x000000010f0fe824 */ /* 0x000fe200078e0a02 */
[----:B------:R-:W-:Y:S01]  /*1e40*/  ISETP.GT.U32.AND P6, PT, R2, R4, PT ;  /* 0x000000040200720c */ /* 0x000fe20003fc4070 */
[----:B------:R-:W-:Y:S01]  /*1e50*/  IMAD.MOV R20, RZ, RZ, -R20 ;  /* 0x000000ffff147224 */ /* 0x000fe200078e0a14 */
[----:B------:R-:W-:Y:S01]  /*1e60*/  STL [R1+0x174], R22 ;  /* 0x0001741601007387 */ /* 0x000fe20000100800 */
[----:B------:R-:W-:-:S02]  /*1e70*/  @!P1 IMAD.MOV R9, RZ, RZ, -R9 ;  /* 0x000000ffff099224 */ /* 0x000fc400078e0a09 */
[--C-:B------:R-:W-:Y:S01]  /*1e80*/  @!P2 IMAD.IADD R7, R7, 0x1, -R2.reuse ;  /* 0x000000010707a824 */ /* 0x100fe200078e0a02 */
[----:B------:R-:W-:Y:S01]  /*1e90*/  ISETP.GE.AND P2, PT, R14, RZ, PT ;  /* 0x000000ff0e00720c */ /* 0x000fe20003f46270 */
[----:B------:R-:W-:Y:S01]  /*1ea0*/  @!P5 IMAD.IADD R5, R5, 0x1, -R2 ;  /* 0x000000010505d824 */ /* 0x000fe200078e0a02 */
[----:B------:R-:W-:Y:S01]  /*1eb0*/  ISETP.GE.AND P5, PT, R6, RZ, PT ;  /* 0x000000ff0600720c */ /* 0x000fe20003fa6270 */
[----:B------:R-:W-:Y:S01]  /*1ec0*/  IMAD.HI.U32 R6, R23, R0, RZ ;  /* 0x0000000017067227 */ /* 0x000fe200078e00ff */
[----:B------:R0:W-:Y:S03]  /*1ed0*/  STL [R1+0x178], R9 ;  /* 0x0001780901007387 */ /* 0x0001e60000100800 */
[----:B------:R-:W-:Y:S02]  /*1ee0*/  IMAD R18, R2, R20, R18 ;  /* 0x0000001402127224 */ /* 0x000fe400078e0212 */
[----:B------:R-:W-:-:S02]  /*1ef0*/  IMAD.MOV R6, RZ, RZ, -R6 ;  /* 0x000000ffff067224 */ /* 0x000fc400078e0a06 */
[----:B------:R-:W-:Y:S01]  /*1f00*/  IMAD.MOV.U32 R20, RZ, RZ, R7 ;  /* 0x000000ffff147224 */ /* 0x000fe200078e0007 */
[----:B------:R-:W-:Y:S01]  /*1f10*/  ISETP.GT.U32.AND P1, PT, R2, R18, PT ;  /* 0x000000120200720c */ /* 0x000fe20003f24070 */
[----:B------:R-:W-:Y:S02]  /*1f20*/  IMAD.MOV.U32 R19, RZ, RZ, R15 ;  /* 0x000000ffff137224 */ /* 0x000fe400078e000f */
[----:B0-----:R-:W-:-:S04]  /*1f30*/  IMAD.HI.U32 R9, R23, R3, RZ ;  /* 0x0000000317097227 */ /* 0x001fc800078e00ff */
[--C-:B------:R-:W-:Y:S01]  /*1f40*/  @!P3 IMAD.IADD R17, R17, 0x1, -R2.reuse ;  /* 0x000000011111b824 */ /* 0x100fe200078e0a02 */
[----:B------:R-:W-:Y:S01]  /*1f50*/  ISETP.GE.AND P3, PT, R10, RZ, PT ;  /* 0x000000ff0a00720c */ /* 0x000fe20003f66270 */
[----:B------:R-:W-:Y:S02]  /*1f60*/  IMAD.MOV R9, RZ, RZ, -R9 ;  /* 0x000000ffff097224 */ /* 0x000fe400078e0a09 */
[----:B------:R-:W-:Y:S01]  /*1f70*/  @!P6 IMAD.IADD R4, R4, 0x1, -R2 ;  /* 0x000000010404e824 */ /* 0x000fe200078e0a02 */
[----:B------:R-:W-:Y:S01]  /*1f80*/  ISETP.GE.AND P6, PT, R8, RZ, PT ;  /* 0x000000ff0800720c */ /* 0x000fe20003fc6270 */
[C---:B------:R-:W-:Y:S02]  /*1f90*/  IMAD R0, R2.reuse, R6, R0 ;  /* 0x0000000602007224 */ /* 0x040fe400078e0200 */
[----:B------:R-:W-:Y:S02]  /*1fa0*/  @!P0 IMAD.MOV R20, RZ, RZ, -R20 ;  /* 0x000000ffff148224 */ /* 0x000fe400078e0a14 */
[----:B------:R-:W-:Y:S01]  /*1fb0*/  @!P4 IMAD.MOV R19, RZ, RZ, -R19 ;  /* 0x000000ffff13c224 */ /* 0x000fe200078e0a13 */
[C---:B------:R-:W-:Y:S01]  /*1fc0*/  ISETP.GT.U32.AND P4, PT, R2.reuse, R4, PT ;  /* 0x000000040200720c */ /* 0x040fe20003f84070 */
[----:B------:R-:W-:Y:S01]  /*1fd0*/  IMAD R9, R2, R9, R3 ;  /* 0x0000000902097224 */ /* 0x000fe200078e0203 */
[----:B------:R-:W-:Y:S01]  /*1fe0*/  STL [R1+0x17c], R20 ;  /* 0x00017c1401007387 */ /* 0x000fe20000100800 */
[----:B------:R-:W-:-:S02]  /*1ff0*/  IMAD.MOV.U32 R7, RZ, RZ, R17 ;  /* 0x000000ffff077224 */ /* 0x000fc400078e0011 */
[----:B------:R-:W-:Y:S01]  /*2000*/  @!P2 IMAD.MOV R5, RZ, RZ, -R5 ;  /* 0x000000ffff05a224 */ /* 0x000fe200078e0a05 */
[C---:B------:R-:W-:Y:S01]  /*2010*/  ISETP.GT.U32.AND P2, PT, R2.reuse, R0, PT ;  /* 0x000000000200720c */ /* 0x040fe20003f44070 */
[----:B------:R-:W-:Y:S01]  /*2020*/  STL [R1+0x188], R19 ;  /* 0x0001881301007387 */ /* 0x000fe20000100800 */
[----:B------:R-:W-:Y:S01]  /*2030*/  @!P5 IMAD.MOV R7, RZ, RZ, -R7 ;  /* 0x000000ffff07d224 */ /* 0x000fe200078e0a07 */
[----:B------:R-:W-:Y:S01]  /*2040*/  ISETP.GT.U32.AND P5, PT, R2, R9, PT ;  /* 0x000000090200720c */ /* 0x000fe20003fa4070 */
[--C-:B------:R-:W-:Y:S01]  /*2050*/  @!P1 IMAD.IADD R18, R18, 0x1, -R2.reuse ;  /* 0x0000000112129824 */ /* 0x100fe200078e0a02 */
[----:B------:R0:W-:Y:S01]  /*2060*/  STL [R1+0x18c], R5 ;  /* 0x00018c0501007387 */ /* 0x0001e20000100800 */
[----:B------:R-:W-:Y:S01]  /*2070*/  VIADD R3, R29, 0xe0 ;  /* 0x000000e01d037836 */ /* 0x000fe20000000000 */
[----:B------:R-:W-:Y:S01]  /*2080*/  ISETP.GE.AND P1, PT, R11, RZ, PT ;  /* 0x000000ff0b00720c */ /* 0x000fe20003f26270 */
[----:B------:R-:W-:Y:S01]  /*2090*/  @!P4 IMAD.IADD R4, R4, 0x1, -R2 ;  /* 0x000000010404c824 */ /* 0x000fe200078e0a02 */
[----:B------:R-:W-:Y:S01]  /*20a0*/  ISETP.GT.U32.AND P0, PT, R2, R18, PT ;  /* 0x000000120200720c */ /* 0x000fe20003f04070 */
[----:B------:R1:W-:Y:S01]  /*20b0*/  STL [R1+0x190], R7 ;  /* 0x0001900701007387 */ /* 0x0003e20000100800 */
[----:B------:R-:W-:-:S02]  /*20c0*/  VIADD R10, R29, 0xde ;  /* 0x000000de1d0a7836 */ /* 0x000fc40000000000 */
[--C-:B------:R-:W-:Y:S01]  /*20d0*/  @!P2 IMAD.IADD R0, R0, 0x1, -R2.reuse ;  /* 0x000000010000a824 */ /* 0x100fe200078e0a02 */
[----:B------:R-:W-:Y:S01]  /*20e0*/  ISETP.GE.AND P2, PT, R3, RZ, PT ;  /* 0x000000ff0300720c */ /* 0x000fe20003f46270 */
[----:B0-----:R-:W-:Y:S02]  /*20f0*/  VIADD R5, R29, 0xe1 ;  /* 0x000000e11d057836 */ /* 0x001fe40000000000 */
[--C-:B------:R-:W-:Y:S01]  /*2100*/  @!P5 IMAD.IADD R9, R9, 0x1, -R2.reuse ;  /* 0x000000010909d824 */ /* 0x100fe200078e0a02 */
[----:B------:R-:W-:Y:S01]  /*2110*/  ISETP.GT.U32.AND P5, PT, R2, R0, PT ;  /* 0x000000000200720c */ /* 0x000fe20003fa4070 */
[----:B------:R-:W-:Y:S01]  /*2120*/  VIADD R15, R29, 0xda ;  /* 0x000000da1d0f7836 */ /* 0x000fe20000000000 */
[----:B------:R-:W-:Y:S02]  /*2130*/  IABS R6, R5 ;  /* 0x0000000500067213 */ /* 0x000fe40000000000 */
[----:B------:R-:W-:Y:S01]  /*2140*/  ISETP.GE.AND P4, PT, R5, RZ, PT ;  /* 0x000000ff0500720c */ /* 0x000fe20003f86270 */
[----:B------:R-:W-:Y:S01]  /*2150*/  @!P0 IMAD.IADD R18, R18, 0x1, -R2 ;  /* 0x0000000112128824 */ /* 0x000fe200078e0a02 */
[----:B-1----:R-:W-:Y:S01]  /*2160*/  IABS R7, R3 ;  /* 0x0000000300077213 */ /* 0x002fe20000000000 */
[----:B------:R-:W-:Y:S01]  /*2170*/  IMAD.MOV.U32 R5, RZ, RZ, R6 ;  /* 0x000000ffff057224 */ /* 0x000fe200078e0006 */
[----:B------:R-:W-:Y:S01]  /*2180*/  ISETP.GE.AND P0, PT, R16, RZ, PT ;  /* 0x000000ff1000720c */ /* 0x000fe20003f06270 */
[----:B------:R-:W-:-:S02]  /*2190*/  IMAD.MOV.U32 R8, RZ, RZ, R18 ;  /* 0x000000ffff087224 */ /* 0x000fc400078e0012 */
[----:B------:R-:W-:-:S04]  /*21a0*/  IMAD.HI.U32 R3, R23, R5, RZ ;  /* 0x0000000517037227 */ /* 0x000fc800078e00ff */
[----:B------:R-:W-:Y:S02]  /*21b0*/  IMAD.MOV R3, RZ, RZ, -R3 ;  /* 0x000000ffff037224 */ /* 0x000fe400078e0a03 */
[----:B------:R-:W-:-:S04]  /*21c0*/  IMAD.HI.U32 R6, R23, R7, RZ ;  /* 0x0000000717067227 */ /* 0x000fc800078e00ff */
[----:B------:R-:W-:Y:S02]  /*21d0*/  IMAD R3, R2, R3, R5 ;  /* 0x0000000302037224 */ /* 0x000fe400078e0205 */
[----:B------:R-:W-:Y:S02]  /*21e0*/  @!P5 IMAD.IADD R0, R0, 0x1, -R2 ;  /* 0x000000010000d824 */ /* 0x000fe400078e0a02 */
[----:B------:R-:W-:Y:S01]  /*21f0*/  @!P3 IMAD.MOV R8, RZ, RZ, -R8 ;  /* 0x000000ffff08b224 */ /* 0x000fe200078e0a08 */
[C---:B------:R-:W-:Y:S01]  /*2200*/  ISETP.GT.U32.AND P5, PT, R2.reuse, R3, PT ;  /* 0x000000030200720c */ /* 0x040fe20003fa4070 */
[----:B------:R-:W-:Y:S01]  /*2210*/  IMAD.MOV R6, RZ, RZ, -R6 ;  /* 0x000000ffff067224 */ /* 0x000fe200078e0a06 */
[C---:B------:R-:W-:Y:S01]  /*2220*/  ISETP.GT.U32.AND P3, PT, R2.reuse, R9, PT ;  /* 0x000000090200720c */ /* 0x040fe20003f64070 */
[----:B------:R-:W-:Y:S01]  /*2230*/  IMAD.MOV.U32 R14, RZ, RZ, R0 ;  /* 0x000000ffff0e7224 */ /* 0x000fe200078e0000 */
[----:B------:R0:W-:Y:S01]  /*2240*/  STL [R1+0x19c], R8 ;  /* 0x00019c0801007387 */ /* 0x0001e20000100800 */
[----:B------:R-:W-:-:S02]  /*2250*/  IMAD R7, R2, R6, R7 ;  /* 0x0000000602077224 */ /* 0x000fc400078e0207 */
[----:B------:R-:W-:Y:S02]  /*2260*/  @!P6 IMAD.MOV R14, RZ, RZ, -R14 ;  /* 0x000000ffff0ee224 */ /* 0x000fe400078e0a0e */
[C---:B------:R-:W-:Y:S01]  /*2270*/  VIADD R5, R29.reuse, 0xdd ;  /* 0x000000dd1d057836 */ /* 0x040fe20000000000 */
[C---:B------:R-:W-:Y:S01]  /*2280*/  ISETP.GT.U32.AND P6, PT, R2.reuse, R7, PT ;  /* 0x000000070200720c */ /* 0x040fe20003fc4070 */
[----:B------:R-:W-:Y:S02]  /*2290*/  VIADD R16, R29, 0xdb ;  /* 0x000000db1d107836 */ /* 0x000fe40000000000 */
[----:B------:R-:W-:Y:S02]  /*22a0*/  @!P5 IMAD.IADD R3, R3, 0x1, -R2 ;  /* 0x000000010303d824 */ /* 0x000fe400078e0a02 */
[----:B0-----:R-:W-:Y:S02]  /*22b0*/  IMAD.MOV.U32 R8, RZ, RZ, R4 ;  /* 0x000000ffff087224 */ /* 0x001fe400078e0004 */
[----:B------:R-:W-:Y:S01]  /*22c0*/  VIADD R4, R29, 0xdf ;  /* 0x000000df1d047836 */ /* 0x000fe20000000000 */
[----:B------:R-:W-:Y:S01]  /*22d0*/  ISETP.GT.U32.AND P5, PT, R2, R3, PT ;  /* 0x000000030200720c */ /* 0x000fe20003fa4070 */
[----:B------:R-:W-:-:S02]  /*22e0*/  @!P1 IMAD.MOV R8, RZ, RZ, -R8 ;  /* 0x000000ffff089224 */ /* 0x000fc400078e0a08 */
[--C-:B------:R-:W-:Y:S01]  /*22f0*/  @!P3 IMAD.IADD R9, R9, 0x1, -R2.reuse ;  /* 0x000000010909b824 */ /* 0x100fe200078e0a02 */
[----:B------:R-:W-:Y:S01]  /*2300*/  ISETP.GE.AND P1, PT, R4, RZ, PT ;  /* 0x000000ff0400720c */ /* 0x000fe20003f26270 */
[----:B------:R-:W-:Y:S01]  /*2310*/  @!P6 IMAD.IADD R7, R7, 0x1, -R2 ;  /* 0x000000010707e824 */ /* 0x000fe200078e0a02 */
[----:B------:R-:W-:Y:S01]  /*2320*/  IABS R4, R4 ;  /* 0x0000000400047213 */ /* 0x000fe20000000000 */
[----:B------:R-:W-:Y:S01]  /*2330*/  IMAD.MOV.U32 R11, RZ, RZ, R9 ;  /* 0x000000ffff0b7224 */ /* 0x000fe200078e0009 */
[----:B------:R-:W-:Y:S01]  /*2340*/  ISETP.GE.AND P3, PT, R10, RZ, PT ;  /* 0x000000ff0a00720c */ /* 0x000fe20003f66270 */
[----:B------:R0:W-:Y:S01]  /*2350*/  STL [R1+0x1a0], R8 ;  /* 0x0001a00801007387 */ /* 0x0001e20000100800 */
[----:B------:R-:W-:Y:S01]  /*2360*/  IABS R10, R10 ;  /* 0x0000000a000a7213 */ /* 0x000fe20000000000 */
[----:B------:R-:W-:Y:S01]  /*2370*/  IMAD.HI.U32 R6, R23, R4, RZ ;  /* 0x0000000417067227 */ /* 0x000fe200078e00ff */
[----:B------:R-:W-:Y:S01]  /*2380*/  ISETP.GT.U32.AND P6, PT, R2, R7, PT ;  /* 0x000000070200720c */ /* 0x000fe20003fc4070 */
[----:B------:R1:W-:Y:S02]  /*2390*/  STL [R1+0x1a4], R14 ;  /* 0x0001a40e01007387 */ /* 0x0003e40000100800 */
[----:B------:R-:W-:Y:S01]  /*23a0*/  @!P0 IMAD.MOV R11, RZ, RZ, -R11 ;  /* 0x000000ffff0b8224 */ /* 0x000fe200078e0a0b */
[----:B------:R-:W-:Y:S01]  /*23b0*/  ISETP.GE.AND P0, PT, R5, RZ, PT ;  /* 0x000000ff0500720c */ /* 0x000fe20003f06270 */
[----:B------:R-:W-:Y:S01]  /*23c0*/  IMAD.MOV R0, RZ, RZ, -R6 ;  /* 0x000000ffff007224 */ /* 0x000fe200078e0a06 */
[----:B------:R-:W-:Y:S01]  /*23d0*/  IABS R5, R5 ;  /* 0x0000000500057213 */ /* 0x000fe20000000000 */
[----:B0-----:R-:W-:Y:S01]  /*23e0*/  VIADD R8, R29, 0xdc ;  /* 0x000000dc1d087836 */ /* 0x001fe20000000000 */
[----:B------:R0:W-:Y:S01]  /*23f0*/  STL [R1+0x1a8], R11 ;  /* 0x0001a80b01007387 */ /* 0x0001e20000100800 */
[----:B------:R-:W-:Y:S01]  /*2400*/  IMAD.HI.U32 R6, R23, R10, RZ ;  /* 0x0000000a17067227 */ /* 0x000fe200078e00ff */
[----:B-1----:R-:W-:-:S03]  /*2410*/  IABS R14, R16 ;  /* 0x00000010000e7213 */ /* 0x002fc60000000000 */
[----:B------:R-:W-:Y:S01]  /*2420*/  IMAD R4, R2, R0, R4 ;  /* 0x0000000002047224 */ /* 0x000fe200078e0204 */
[----:B------:R-:W-:Y:S01]  /*2430*/  IABS R0, R8 ;  /* 0x0000000800007213 */ /* 0x000fe20000000000 */
[----:B------:R-:W-:Y:S02]  /*2440*/  IMAD.MOV R6, RZ, RZ, -R6 ;  /* 0x000000ffff067224 */ /* 0x000fe400078e0a06 */
[----:B------:R-:W-:-:S04]  /*2450*/  IMAD.HI.U32 R9, R23, R5, RZ ;  /* 0x0000000517097227 */ /* 0x000fc800078e00ff */
[----:B------:R-:W-:Y:S01]  /*2460*/  @!P5 IMAD.IADD R3, R3, 0x1, -R2 ;  /* 0x000000010303d824 */ /* 0x000fe200078e0a02 */
[C---:B------:R-:W-:Y:S01]  /*2470*/  ISETP.GT.U32.AND P5, PT, R2.reuse, R4, PT ;  /* 0x000000040200720c */ /* 0x040fe20003fa4070 */
[----:B------:R-:W-:Y:S02]  /*2480*/  IMAD R10, R2, R6, R10 ;  /* 0x00000006020a7224 */ /* 0x000fe400078e020a */
[----:B------:R-:W-:-:S04]  /*2490*/  IMAD.HI.U32 R6, R23, R0, RZ ;  /* 0x0000000017067227 */ /* 0x000fc800078e00ff */
[----:B------:R-:W-:Y:S02]  /*24a0*/  IMAD.MOV R9, RZ, RZ, -R9 ;  /* 0x000000ffff097224 */ /* 0x000fe400078e0a09 */
[----:B0-----:R-:W-:Y:S02]  /*24b0*/  IMAD.MOV.U32 R11, RZ, RZ, R3 ;  /* 0x000000ffff0b7224 */ /* 0x001fe400078e0003 */
[----:B------:R-:W-:Y:S02]  /*24c0*/  IMAD.MOV R6, RZ, RZ, -R6 ;  /* 0x000000ffff067224 */ /* 0x000fe400078e0a06 */
[C---:B------:R-:W-:Y:S01]  /*24d0*/  IMAD R3, R2.reuse, R9, R5 ;  /* 0x0000000902037224 */ /* 0x040fe200078e0205 */
[----:B------:R-:W-:Y:S01]  /*24e0*/  IABS R9, R15 ;  /* 0x0000000f00097213 */ /* 0x000fe20000000000 */
[C---:B------:R-:W-:Y:S02]  /*24f0*/  IMAD R0, R2.reuse, R6, R0 ;  /* 0x0000000602007224 */ /* 0x040fe400078e0200 */
[--C-:B------:R-:W-:Y:S01]  /*2500*/  @!P6 IMAD.IADD R7, R7, 0x1, -R2.reuse ;  /* 0x000000010707e824 */ /* 0x100fe200078e0a02 */
[----:B------:R-:W-:Y:S01]  /*2510*/  ISETP.GT.U32.AND P6, PT, R2, R3, PT ;  /* 0x000000030200720c */ /* 0x000fe20003fc4070 */
[----:B------:R-:W-:Y:S01]  /*2520*/  @!P5 IMAD.IADD R4, R4, 0x1, -R2 ;  /* 0x000000010404d824 */ /* 0x000fe200078e0a02 */
[C---:B------:R-:W-:Y:S01]  /*2530*/  ISETP.GT.U32.AND P5, PT, R2.reuse, R0, PT ;  /* 0x000000000200720c */ /* 0x040fe20003fa4070 */
[----:B------:R-:W-:Y:S01]  /*2540*/  @!P4 IMAD.MOV R11, RZ, RZ, -R11 ;  /* 0x000000ffff0bc224 */ /* 0x000fe200078e0a0b */
[----:B------:R-:W-:Y:S01]  /*2550*/  ISETP.GT.U32.AND P4, PT, R2, R10, PT ;  /* 0x0000000a0200720c */ /* 0x000fe20003f84070 */
[----:B------:R-:W-:-:S03]  /*2560*/  IMAD.HI.U32 R17, R23, R9, RZ ;  /* 0x0000000917117227 */ /* 0x000fc600078e00ff */
[----:B------:R0:W-:Y:S01]  /*2570*/  STL [R1+0x1ac], R11 ;  /* 0x0001ac0b01007387 */ /* 0x0001e20000100800 */
[----:B------:R-:W-:Y:S02]  /*2580*/  IMAD.MOV R17, RZ, RZ, -R17 ;  /* 0x000000ffff117224 */ /* 0x000fe400078e0a11 */
[----:B------:R-:W-:-:S04]  /*2590*/  IMAD.HI.U32 R5, R23, R14, RZ ;  /* 0x0000000e17057227 */ /* 0x000fc800078e00ff */
[--C-:B------:R-:W-:Y:S02]  /*25a0*/  @!P6 IMAD.IADD R3, R3, 0x1, -R2.reuse ;  /* 0x000000010303e824 */ /* 0x100fe400078e0a02 */
[--C-:B------:R-:W-:Y:S02]  /*25b0*/  @!P5 IMAD.IADD R0, R0, 0x1, -R2.reuse ;  /* 0x000000010000d824 */ /* 0x100fe400078e0a02 */
[----:B------:R-:W-:Y:S01]  /*25c0*/  @!P4 IMAD.IADD R10, R10, 0x1, -R2 ;  /* 0x000000010a0ac824 */ /* 0x000fe200078e0a02 */
[C---:B------:R-:W-:Y:S01]  /*25d0*/  ISETP.GT.U32.AND P5, PT, R2.reuse, R3, PT ;  /* 0x000000030200720c */ /* 0x040fe20003fa4070 */
[----:B------:R-:W-:Y:S01]  /*25e0*/  IMAD.MOV.U32 R18, RZ, RZ, R7 ;  /* 0x000000ffff127224 */ /* 0x000fe200078e0007 */
[C---:B------:R-:W-:Y:S01]  /*25f0*/  ISETP.GT.U32.AND P4, PT, R2.reuse, R4, PT ;  /* 0x000000040200720c */ /* 0x040fe20003f84070 */
[C---:B------:R-:W-:Y:S01]  /*2600*/  IMAD R9, R2.reuse, R17, R9 ;  /* 0x0000001102097224 */ /* 0x040fe200078e0209 */
[----:B------:R-:W-:Y:S01]  /*2610*/  ISETP.GT.U32.AND P6, PT, R2, R10, PT ;  /* 0x0000000a0200720c */ /* 0x000fe20003fc4070 */
[----:B------:R-:W-:-:S02]  /*2620*/  IMAD.MOV R6, RZ, RZ, -R5 ;  /* 0x000000ffff067224 */ /* 0x000fc400078e0a05 */
[----:B------:R-:W-:Y:S01]  /*2630*/  @!P2 IMAD.MOV R18, RZ, RZ, -R18 ;  /* 0x000000ffff12a224 */ /* 0x000fe200078e0a12 */
[C---:B------:R-:W-:Y:S01]  /*2640*/  ISETP.GT.U32.AND P2, PT, R2.reuse, R0, PT ;  /* 0x000000000200720c */ /* 0x040fe20003f44070 */
[C---:B------:R-:W-:Y:S02]  /*2650*/  IMAD R14, R2.reuse, R6, R14 ;  /* 0x00000006020e7224 */ /* 0x040fe400078e020e */
[----:B------:R-:W-:Y:S01]  /*2660*/  VIADD R5, R29, 0xd9 ;  /* 0x000000d91d057836 */ /* 0x000fe20000000000 */
[----:B------:R1:W-:Y:S01]  /*2670*/  STL [R1+0x1b0], R18 ;  /* 0x0001b01201007387 */ /* 0x0003e20000100800 */
[--C-:B------:R-:W-:Y:S01]  /*2680*/  @!P5 IMAD.IADD R3, R3, 0x1, -R2.reuse ;  /* 0x000000010303d824 */ /* 0x100fe200078e0a02 */
[----:B------:R-:W-:Y:S01]  /*2690*/  ISETP.GT.U32.AND P5, PT, R2, R9, PT ;  /* 0x000000090200720c */ /* 0x000fe20003fa4070 */
[--C-:B------:R-:W-:Y:S01]  /*26a0*/  @!P4 IMAD.IADD R4, R4, 0x1, -R2.reuse ;  /* 0x000000010404c824 */ /* 0x100fe200078e0a02 */
[----:B------:R-:W-:Y:S01]  /*26b0*/  ISETP.GT.U32.AND P4, PT, R2, R14, PT ;  /* 0x0000000e0200720c */ /* 0x000fe20003f84070 */
[--C-:B------:R-:W-:Y:S01]  /*26c0*/  @!P6 IMAD.IADD R10, R10, 0x1, -R2.reuse ;  /* 0x000000010a0ae824 */ /* 0x100fe200078e0a02 */
[----:B------:R-:W-:Y:S01]  /*26d0*/  ISETP.GE.AND P6, PT, R8, RZ, PT ;  /* 0x000000ff0800720c */ /* 0x000fe20003fc6270 */
[C---:B------:R-:W-:Y:S01]  /*26e0*/  VIADD R8, R29.reuse, 0xd7 ;  /* 0x000000d71d087836 */ /* 0x040fe20000000000 */
[----:B------:R-:W-:Y:S01]  /*26f0*/  IABS R6, R5 ;  /* 0x0000000500067213 */ /* 0x000fe20000000000 */
[----:B------:R-:W-:Y:S01]  /*2700*/  @!P2 IMAD.IADD R0, R0, 0x1, -R2 ;  /* 0x000000010000a824 */ /* 0x000fe200078e0a02 */
[----:B------:R-:W-:Y:S01]  /*2710*/  ISETP.GE.AND P2, PT, R16, RZ, PT ;  /* 0x000000ff1000720c */ /* 0x000fe20003f46270 */
[----:B------:R-:W-:Y:S01]  /*2720*/  IMAD.MOV.U32 R20, RZ, RZ, R4 ;  /* 0x000000ffff147224 */ /* 0x000fe200078e0004 */
[----:B------:R-:W-:Y:S01]  /*2730*/  IABS R16, R8 ;  /* 0x0000000800107213 */ /* 0x000fe20000000000 */
[----:B0-----:R-:W-:-:S02]  /*2740*/  VIADD R11, R29, 0xd8 ;  /* 0x000000d81d0b7836 */ /* 0x001fc40000000000 */
[--C-:B------:R-:W-:Y:S02]  /*2750*/  @!P5 IMAD.IADD R9, R9, 0x1, -R2.reuse ;  /* 0x000000010909d824 */ /* 0x100fe400078e0a02 */
[----:B------:R-:W-:Y:S01]  /*2760*/  @!P4 IMAD.IADD R14, R14, 0x1, -R2 ;  /* 0x000000010e0ec824 */ /* 0x000fe200078e0a02 */
[----:B------:R-:W-:Y:S01]  /*2770*/  IABS R7, R11 ;  /* 0x0000000b00077213 */ /* 0x000fe20000000000 */
[----:B------:R-:W-:Y:S01]  /*2780*/  IMAD.HI.U32 R4, R23, R16, RZ ;  /* 0x0000001017047227 */ /* 0x000fe200078e00ff */
[C---:B------:R-:W-:Y:S02]  /*2790*/  ISETP.GT.U32.AND P5, PT, R2.reuse, R9, PT ;  /* 0x000000090200720c */ /* 0x040fe40003fa4070 */
[----:B------:R-:W-:Y:S01]  /*27a0*/  ISETP.GE.AND P4, PT, R15, RZ, PT ;  /* 0x000000ff0f00720c */ /* 0x000fe20003f86270 */
[----:B------:R-:W-:Y:S01]  /*27b0*/  @!P1 IMAD.MOV R20, RZ, RZ, -R20 ;  /* 0x000000ffff149224 */ /* 0x000fe200078e0a14 */
[----:B------:R-:W-:Y:S01]  /*27c0*/  ISETP.GT.U32.AND P1, PT, R2, R14, PT ;  /* 0x0000000e0200720c */ /* 0x000fe20003f24070 */
[----:B------:R-:W-:-:S02]  /*27d0*/  IMAD.MOV R4, RZ, RZ, -R4 ;  /* 0x000000ffff047224 */ /* 0x000fc400078e0a04 */
[----:B------:R-:W-:Y:S01]  /*27e0*/  IMAD.MOV.U32 R19, RZ, RZ, R10 ;  /* 0x000000ffff137224 */ /* 0x000fe200078e000a */
[----:B------:R-:W-:Y:S01]  /*27f0*/  STL [R1+0x1b4], R20 ;  /* 0x0001b41401007387 */ /* 0x000fe20000100800 */
[----:B------:R-:W-:Y:S02]  /*2800*/  IMAD R16, R2, R4, R16 ;  /* 0x0000000402107224 */ /* 0x000fe400078e0210 */
[----:B------:R-:W-:-:S04]  /*2810*/  IMAD.HI.U32 R17, R23, R6, RZ ;  /* 0x0000000617117227 */ /* 0x000fc800078e00ff */
[----:B------:R-:W-:Y:S01]  /*2820*/  @!P5 IMAD.IADD R9, R9, 0x1, -R2 ;  /* 0x000000010909d824 */ /* 0x000fe200078e0a02 */
[----:B------:R-:W-:Y:S01]  /*2830*/  ISETP.GT.U32.AND P5, PT, R2, R16, PT ;  /* 0x000000100200720c */ /* 0x000fe20003fa4070 */
[----:B-1----:R-:W-:-:S04]  /*2840*/  IMAD.HI.U32 R18, R23, R7, RZ ;  /* 0x0000000717127227 */ /* 0x002fc800078e00ff */
[----:B------:R-:W-:Y:S02]  /*2850*/  @!P3 IMAD.MOV R19, RZ, RZ, -R19 ;  /* 0x000000ffff13b224 */ /* 0x000fe400078e0a13 */
[----:B------:R-:W-:Y:S01]  /*2860*/  @!P0 IMAD.MOV R3, RZ, RZ, -R3 ;  /* 0x000000ffff038224 */ /* 0x000fe200078e0a03 */
[----:B------:R-:W-:Y:S01]  /*2870*/  ISETP.GE.AND P0, PT, R5, RZ, PT ;  /* 0x000000ff0500720c */ /* 0x000fe20003f06270 */
[----:B------:R-:W-:Y:S01]  /*2880*/  IMAD.MOV R17, RZ, RZ, -R17 ;  /* 0x000000ffff117224 */ /* 0x000fe200078e0a11 */
[----:B------:R-:W-:Y:S01]  /*2890*/  STL [R1+0x1b8], R19 ;  /* 0x0001b81301007387 */ /* 0x000fe20000100800 */
[----:B------:R-:W-:Y:S02]  /*28a0*/  @!P6 IMAD.MOV R0, RZ, RZ, -R0 ;  /* 0x000000ffff00e224 */ /* 0x000fe400078e0a00 */
[----:B------:R-:W-:Y:S01]  /*28b0*/  IMAD.MOV R18, RZ, RZ, -R18 ;  /* 0x000000ffff127224 */ /* 0x000fe200078e0a12 */
[----:B------:R-:W-:Y:S01]  /*28c0*/  STL [R1+0x1bc], R3 ;  /* 0x0001bc0301007387 */ /* 0x000fe20000100800 */
[----:B------:R-:W-:Y:S01]  /*28d0*/  @!P1 IMAD.IADD R14, R14, 0x1, -R2 ;  /* 0x000000010e0e9824 */ /* 0x000fe200078e0a02 */
[----:B------:R-:W-:Y:S01]  /*28e0*/  ISETP.GE.AND P1, PT, R11, RZ, PT ;  /* 0x000000ff0b00720c */ /* 0x000fe20003f26270 */
[C---:B------:R-:W-:Y:S01]  /*28f0*/  IMAD R6, R2.reuse, R17, R6 ;  /* 0x0000001102067224 */ /* 0x040fe200078e0206 */
[----:B------:R0:W-:Y:S01]  /*2900*/  STL [R1+0x1c0], R0 ;  /* 0x0001c00001007387 */ /* 0x0001e20000100800 */
[----:B------:R-:W-:-:S02]  /*2910*/  IMAD R7, R2, R18, R7 ;  /* 0x0000001202077224 */ /* 0x000fc400078e0207 */
[----:B------:R-:W-:Y:S01]  /*2920*/  IMAD.MOV.U32 R5, RZ, RZ, R14 ;  /* 0x000000ffff057224 */ /* 0x000fe200078e000e */
[----:B------:R-:W-:Y:S01]  /*2930*/  ISETP.GT.U32.AND P3, PT, R2, R6, PT ;  /* 0x000000060200720c */ /* 0x000fe20003f64070 */
[--C-:B------:R-:W-:Y:S01]  /*2940*/  @!P5 IMAD.IADD R16, R16, 0x1, -R2.reuse ;  /* 0x000000011010d824 */ /* 0x100fe200078e0a02 */
[C---:B------:R-:W-:Y:S01]  /*2950*/  ISETP.GT.U32.AND P6, PT, R2.reuse, R7, PT ;  /* 0x000000070200720c */ /* 0x040fe20003fc4070 */
[----:B------:R-:W-:Y:S02]  /*2960*/  @!P2 IMAD.MOV R5, RZ, RZ, -R5 ;  /* 0x000000ffff05a224 */ /* 0x000fe400078e0a05 */
[C---:B------:R-:W-:Y:S01]  /*2970*/  VIADD R15, R29.reuse, 0xd6 ;  /* 0x000000d61d0f7836 */ /* 0x040fe20000000000 */
[----:B------:R-:W-:Y:S01]  /*2980*/  ISETP.GT.U32.AND P5, PT, R2, R16, PT ;  /* 0x000000100200720c */ /* 0x000fe20003fa4070 */
[C---:B0-----:R-:W-:Y:S01]  /*2990*/  VIADD R0, R29.reuse, 0xd5 ;  /* 0x000000d51d007836 */ /* 0x041fe20000000000 */
[----:B------:R0:W-:Y:S01]  /*29a0*/  STL [R1+0x1c4], R5 ;  /* 0x0001c40501007387 */ /* 0x0001e20000100800 */
[C---:B------:R-:W-:Y:S01]  /*29b0*/  VIADD R10, R29.reuse, 0xd3 ;  /* 0x000000d31d0a7836 */ /* 0x040fe20000000000 */
[----:B------:R-:W-:Y:S01]  /*29c0*/  IABS R4, R15 ;  /* 0x0000000f00047213 */ /* 0x000fe20000000000 */
[----:B------:R-:W-:Y:S01]  /*29d0*/  VIADD R3, R29, 0xd4 ;  /* 0x000000d41d037836 */ /* 0x000fe20000000000 */
[----:B------:R-:W-:Y:S01]  /*29e0*/  IABS R11, R0 ;  /* 0x00000000000b7213 */ /* 0x000fe20000000000 */
[----:B------:R-:W-:Y:S01]  /*29f0*/  @!P3 IMAD.IADD R6, R6, 0x1, -R2 ;  /* 0x000000010606b824 */ /* 0x000fe200078e0a02 */
[----:B------:R-:W-:Y:S01]  /*2a00*/  ISETP.GE.AND P3, PT, R8, RZ, PT ;  /* 0x000000ff0800720c */ /* 0x000fe20003f66270 */
[----:B------:R-:W-:Y:S01]  /*2a10*/  IMAD.HI.U32 R14, R23, R4, RZ ;  /* 0x00000004170e7227 */ /* 0x000fe200078e00ff */
[----:B------:R-:W-:-:S03]  /*2a20*/  IABS R8, R3 ;  /* 0x0000000300087213 */ /* 0x000fc60000000000 */
[----:B0-----:R-:W-:-:S04]  /*2a30*/  IMAD.HI.U32 R5, R23, R11, RZ ;  /* 0x0000000b17057227 */ /* 0x001fc800078e00ff */
[----:B------:R-:W-:Y:S02]  /*2a40*/  IMAD.MOV R17, RZ, RZ, -R5 ;  /* 0x000000ffff117224 */ /* 0x000fe400078e0a05 */
[----:B------:R-:W-:Y:S01]  /*2a50*/  @!P6 IMAD.IADD R7, R7, 0x1, -R2 ;  /* 0x000000010707e824 */ /* 0x000fe200078e0a02 */
[C---:B------:R-:W-:Y:S01]  /*2a60*/  ISETP.GT.U32.AND P6, PT, R2.reuse, R6, PT ;  /* 0x000000060200720c */ /* 0x040fe20003fc4070 */
[C---:B------:R-:W-:Y:S02]  /*2a70*/  IMAD R11, R2.reuse, R17, R11 ;  /* 0x00000011020b7224 */ /* 0x040fe400078e020b */
[----:B------:R-:W-:Y:S01]  /*2a80*/  IMAD.MOV R14, RZ, RZ, -R14 ;  /* 0x000000ffff0e7224 */ /* 0x000fe200078e0a0e */
[----:B------:R-:W-:Y:S01]  /*2a90*/  ISETP.GT.U32.AND P2, PT, R2, R7, PT ;  /* 0x000000070200720c */ /* 0x000fe20003f44070 */
[----:B------:R-:W-:Y:S01]  /*2aa0*/  @!P5 IMAD.IADD R16, R16, 0x1, -R2 ;  /* 0x000000011010d824 */ /* 0x000fe200078e0a02 */
[C---:B------:R-:W-:Y:S01]  /*2ab0*/  ISETP.GT.U32.AND P5, PT, R2.reuse, R11, PT ;  /* 0x0000000b0200720c */ /* 0x040fe20003fa4070 */
[----:B------:R-:W-:Y:S01]  /*2ac0*/  IMAD R4, R2, R14, R4 ;  /* 0x0000000e02047224 */ /* 0x000fe200078e0204 */
[----:B------:R-:W-:Y:S01]  /*2ad0*/  IABS R14, R10 ;  /* 0x0000000a000e7213 */ /* 0x000fe20000000000 */
[----:B------:R-:W-:-:S02]  /*2ae0*/  IMAD.MOV.U32 R20, RZ, RZ, R9 ;  /* 0x000000ffff147224 */ /* 0x000fc400078e0009 */
[----:B------:R-:W-:-:S04]  /*2af0*/  IMAD.HI.U32 R17, R23, R8, RZ ;  /* 0x0000000817117227 */ /* 0x000fc800078e00ff */
[----:B------:R-:W-:Y:S02]  /*2b00*/  IMAD.MOV.U32 R5, RZ, RZ, R14 ;  /* 0x000000ffff057224 */ /* 0x000fe400078e000e */
[----:B------:R-:W-:Y:S02]  /*2b10*/  VIADD R14, R29, 0xd2 ;  /* 0x000000d21d0e7836 */ /* 0x000fe40000000000 */
[--C-:B------:R-:W-:Y:S01]  /*2b20*/  @!P6 IMAD.IADD R6, R6, 0x1, -R2.reuse ;  /* 0x000000010606e824 */ /* 0x100fe200078e0a02 */
[----:B------:R-:W-:Y:S01]  /*2b30*/  ISETP.GT.U32.AND P6, PT, R2, R4, PT ;  /* 0x000000040200720c */ /* 0x000fe20003fc4070 */
[--C-:B------:R-:W-:Y:S01]  /*2b40*/  @!P2 IMAD.IADD R7, R7, 0x1, -R2.reuse ;  /* 0x000000010707a824 */ /* 0x100fe200078e0a02 */
[----:B------:R-:W-:Y:S01]  /*2b50*/  ISETP.GE.AND P2, PT, R15, RZ, PT ;  /* 0x000000ff0f00720c */ /* 0x000fe20003f46270 */
[----:B------:R-:W-:Y:S01]  /*2b60*/  @!P5 IMAD.IADD R11, R11, 0x1, -R2 ;  /* 0x000000010b0bd824 */ /* 0x000fe200078e0a02 */
[----:B------:R-:W-:Y:S01]  /*2b70*/  IABS R15, R14 ;  /* 0x0000000e000f7213 */ /* 0x000fe20000000000 */
[----:B------:R-:W-:-:S02]  /*2b80*/  IMAD.MOV R17, RZ, RZ, -R17 ;  /* 0x000000ffff117224 */ /* 0x000fc400078e0a11 */
[----:B------:R-:W-:Y:S01]  /*2b90*/  IMAD.HI.U32 R18, R23, R5, RZ ;  /* 0x0000000517127227 */ /* 0x000fe200078e00ff */
[----:B------:R-:W-:-:S03]  /*2ba0*/  ISETP.GT.U32.AND P5, PT, R2, R11, PT ;  /* 0x0000000b0200720c */ /* 0x000fc60003fa4070 */
[----:B------:R-:W-:-:S04]  /*2bb0*/  IMAD.HI.U32 R9, R23, R15, RZ ;  /* 0x0000000f17097227 */ /* 0x000fc800078e00ff */
[----:B------:R-:W-:Y:S02]  /*2bc0*/  IMAD.MOV R9, RZ, RZ, -R9 ;  /* 0x000000ffff097224 */ /* 0x000fe400078e0a09 */
[----:B------:R-:W-:Y:S01]  /*2bd0*/  @!P6 IMAD.IADD R4, R4, 0x1, -R2 ;  /* 0x000000010404e824 */ /* 0x000fe200078e0a02 */
[----:B------:R-:W-:Y:S01]  /*2be0*/  ISETP.GE.AND P6, PT, R0, RZ, PT ;  /* 0x000000ff0000720c */ /* 0x000fe20003fc6270 */
[C---:B------:R-:W-:Y:S02]  /*2bf0*/  IMAD R9, R2.reuse, R9, R15 ;  /* 0x0000000902097224 */ /* 0x040fe400078e020f */
[C---:B------:R-:W-:Y:S02]  /*2c00*/  IMAD R8, R2.reuse, R17, R8 ;  /* 0x0000001102087224 */ /* 0x040fe400078e0208 */
[----:B------:R-:W-:Y:S02]  /*2c10*/  IMAD.MOV.U32 R19, RZ, RZ, R6 ;  /* 0x000000ffff137224 */ /* 0x000fe400078e0006 */
[----:B------:R-:W-:Y:S01]  /*2c20*/  @!P4 IMAD.MOV R20, RZ, RZ, -R20 ;  /* 0x000000ffff14c224 */ /* 0x000fe200078e0a14 */
[----:B------:R-:W-:Y:S01]  /*2c30*/  ISETP.GT.U32.AND P4, PT, R2, R4, PT ;  /* 0x000000040200720c */ /* 0x000fe20003f84070 */
[----:B------:R-:W-:-:S02]  /*2c40*/  IMAD.MOV R18, RZ, RZ, -R18 ;  /* 0x000000ffff127224 */ /* 0x000fc400078e0a12 */
[----:B------:R-:W-:Y:S01]  /*2c50*/  @!P5 IMAD.IADD R11, R11, 0x1, -R2 ;  /* 0x000000010b0bd824 */ /* 0x000fe200078e0a02 */
[C---:B------:R-:W-:Y:S01]  /*2c60*/  ISETP.GT.U32.AND P5, PT, R2.reuse, R9, PT ;  /* 0x000000090200720c */ /* 0x040fe20003fa4070 */
[----:B------:R-:W-:Y:S01]  /*2c70*/  @!P0 IMAD.MOV R19, RZ, RZ, -R19 ;  /* 0x000000ffff138224 */ /* 0x000fe200078e0a13 */
[C---:B------:R-:W-:Y:S01]  /*2c80*/  ISETP.GT.U32.AND P0, PT, R2.reuse, R8, PT ;  /* 0x000000080200720c */ /* 0x040fe20003f04070 */
[C---:B------:R-:W-:Y:S01]  /*2c90*/  IMAD R5, R2.reuse, R18, R5 ;  /* 0x0000001202057224 */ /* 0x040fe200078e0205 */
[----:B------:R-:W-:Y:S01]  /*2ca0*/  STL [R1+0x1c8], R20 ;  /* 0x0001c81401007387 */ /* 0x000fe20000100800 */
[----:B------:R-:W-:Y:S02]  /*2cb0*/  IMAD.MOV.U32 R6, RZ, RZ, R16 ;  /* 0x000000ffff067224 */ /* 0x000fe400078e0010 */
[----:B------:R-:W-:Y:S01]  /*2cc0*/  @!P1 IMAD.MOV R7, RZ, RZ, -R7 ;  /* 0x000000ffff079224 */ /* 0x000fe200078e0a07 */
[----:B------:R-:W-:Y:S01]  /*2cd0*/  STL [R1+0x1cc], R19 ;  /* 0x0001cc1301007387 */ /* 0x000fe20000100800 */
[----:B------:R-:W-:Y:S01]  /*2ce0*/  @!P3 IMAD.MOV R6, RZ, RZ, -R6 ;  /* 0x000000ffff06b224 */ /* 0x000fe200078e0a06 */
[----:B------:R-:W-:Y:S01]  /*2cf0*/  ISETP.GT.U32.AND P3, PT, R2, R5, PT ;  /* 0x000000050200720c */ /* 0x000fe20003f64070 */
[----:B------:R-:W-:Y:S01]  /*2d00*/  VIADD R0, R29, 0xd1 ;  /* 0x000000d11d007836 */ /* 0x000fe20000000000 */
[----:B------:R0:W-:Y:S01]  /*2d10*/  STL [R1+0x1d0], R7 ;  /* 0x0001d00701007387 */ /* 0x0001e20000100800 */
[--C-:B------:R-:W-:Y:S01]  /*2d20*/  @!P4 IMAD.IADD R4, R4, 0x1, -R2.reuse ;  /* 0x000000010404c824 */ /* 0x100fe200078e0a02 */
[----:B------:R-:W-:Y:S01]  /*2d30*/  ISETP.GE.AND P4, PT, R10, RZ, PT ;  /* 0x000000ff0a00720c */ /* 0x000fe20003f86270 */
[--C-:B------:R-:W-:Y:S01]  /*2d40*/  @!P5 IMAD.IADD R9, R9, 0x1, -R2.reuse ;  /* 0x000000010909d824 */ /* 0x100fe200078e0a02 */
[----:B------:R-:W-:Y:S01]  /*2d50*/  IABS R17, R0 ;  /* 0x0000000000117213 */ /* 0x000fe20000000000 */
[----:B------:R-:W-:Y:S01]  /*2d60*/  @!P0 IMAD.IADD R8, R8, 0x1, -R2 ;  /* 0x0000000108088824 */ /* 0x000fe200078e0a02 */
[----:B------:R-:W-:Y:S01]  /*2d70*/  ISETP.GE.AND P0, PT, R14, RZ, PT ;  /* 0x000000ff0e00720c */ /* 0x000fe20003f06270 */
[----:B------:R-:W-:Y:S01]  /*2d80*/  IMAD.MOV.U32 R15, RZ, RZ, R4 ;  /* 0x000000ffff0f7224 */ /* 0x000fe200078e0004 */
[C---:B------:R-:W-:Y:S01]  /*2d90*/  ISETP.GT.U32.AND P5, PT, R2.reuse, R9, PT ;  /* 0x000000090200720c */ /* 0x040fe20003fa4070 */
[----:B------:R-:W-:Y:S01]  /*2da0*/  IMAD.MOV.U32 R14, RZ, RZ, R11 ;  /* 0x000000ffff0e7224 */ /* 0x000fe200078e000b */
[----:B------:R-:W-:Y:S01]  /*2db0*/  ISETP.GE.AND P1, PT, R3, RZ, PT ;  /* 0x000000ff0300720c */ /* 0x000fe20003f26270 */
[----:B0-----:R-:W-:Y:S01]  /*2dc0*/  VIADD R7, R29, 0xd0 ;  /* 0x000000d01d077836 */ /* 0x001fe20000000000 */
[----:B------:R-:W-:Y:S01]  /*2dd0*/  STL [R1+0x1d8], R6 ;  /* 0x0001d80601007387 */ /* 0x000fe20000100800 */
[----:B------:R-:W-:Y:S01]  /*2de0*/  @!P2 IMAD.MOV R15, RZ, RZ, -R15 ;  /* 0x000000ffff0fa224 */ /* 0x000fe200078e0a0f */
[----:B------:R-:W-:Y:S01]  /*2df0*/  ISETP.GT.U32.AND P2, PT, R2, R8, PT ;  /* 0x000000080200720c */ /* 0x000fe20003f44070 */
[----:B------:R-:W-:Y:S01]  /*2e00*/  IMAD.HI.U32 R3, R23, R17, RZ ;  /* 0x0000001117037227 */ /* 0x000fe200078e00ff */
[----:B------:R-:W-:-:S02]  /*2e10*/  IABS R10, R7 ;  /* 0x00000007000a7213 */ /* 0x000fc40000000000 */
[----:B------:R-:W-:Y:S01]  /*2e20*/  STL [R1+0x1dc], R15 ;  /* 0x0001dc0f01007387 */ /* 0x000fe20000100800 */
[----:B------:R-:W-:Y:S02]  /*2e30*/  @!P3 IMAD.IADD R5, R5, 0x1, -R2 ;  /* 0x000000010505b824 */ /* 0x000fe400078e0a02 */
[----:B------:R-:W-:-:S03]  /*2e40*/  IMAD.HI.U32 R11, R23, R10, RZ ;  /* 0x0000000a170b7227 */ /* 0x000fc600078e00ff */
[----:B------:R-:W-:Y:S01]  /*2e50*/  ISETP.GT.U32.AND P3, PT, R2, R5, PT ;  /* 0x000000050200720c */ /* 0x000fe20003f64070 */
[----:B------:R-:W-:Y:S02]  /*2e60*/  IMAD.MOV R11, RZ, RZ, -R11 ;  /* 0x000000ffff0b7224 */ /* 0x000fe400078e0a0b */
[----:B------:R-:W-:Y:S02]  /*2e70*/  IMAD.MOV R3, RZ, RZ, -R3 ;  /* 0x000000ffff037224 */ /* 0x000fe400078e0a03 */
[----:B------:R-:W-:Y:S01]  /*2e80*/  @!P6 IMAD.MOV R14, RZ, RZ, -R14 ;  /* 0x000000ffff0ee224 */ /* 0x000fe200078e0a0e */
[----:B------:R-:W-:Y:S01]  /*2e90*/  ISETP.GE.AND P6, PT, R0, RZ, PT ;  /* 0x000000ff0000720c */ /* 0x000fe20003fc6270 */
[C---:B------:R-:W-:Y:S02]  /*2ea0*/  IMAD R0, R2.reuse, R11, R10 ;  /* 0x0000000b02007224 */ /* 0x040fe400078e020a */
[C---:B------:R-:W-:Y:S01]  /*2eb0*/  IMAD R3, R2.reuse, R3, R17 ;  /* 0x0000000302037224 */ /* 0x040fe200078e0211 */
[----:B------:R0:W-:Y:S01]  /*2ec0*/  STL [R1+0x1e0], R14 ;  /* 0x0001e00e01007387 */ /* 0x0001e20000100800 */
[--C-:B------:R-:W-:Y:S01]  /*2ed0*/  @!P5 IMAD.IADD R9, R9, 0x1, -R2.reuse ;  /* 0x000000010909d824 */ /* 0x100fe200078e0a02 */
[----:B------:R-:W-:Y:S01]  /*2ee0*/  ISETP.GT.U32.AND P5, PT, R2, R0, PT ;  /* 0x000000000200720c */ /* 0x000fe20003fa4070 */
[--C-:B------:R-:W-:Y:S01]  /*2ef0*/  @!P2 IMAD.IADD R8, R8, 0x1, -R2.reuse ;  /* 0x000000010808a824 */ /* 0x100fe200078e0a02 */
[----:B------:R-:W-:Y:S01]  /*2f00*/  ISETP.GT.U32.AND P2, PT, R2, R3, PT ;  /* 0x000000030200720c */ /* 0x000fe20003f44070 */
[----:B------:R-:W-:Y:S01]  /*2f10*/  @!P3 IMAD.IADD R5, R5, 0x1, -R2 ;  /* 0x000000010505b824 */ /* 0x000fe200078e0a02 */
[----:B------:R-:W-:Y:S01]  /*2f20*/  ISETP.GE.AND P3, PT, R7, RZ, PT ;  /* 0x000000ff0700720c */ /* 0x000fe20003f66270 */
[----:B------:R-:W-:-:S02]  /*2f30*/  IMAD.MOV.U32 R16, RZ, RZ, R8 ;  /* 0x000000ffff107224 */ /* 0x000fc400078e0008 */
[C---:B------:R-:W-:Y:S02]  /*2f40*/  VIADD R7, R29.reuse, 0xce ;  /* 0x000000ce1d077836 */ /* 0x040fe40000000000 */
[----:B------:R-:W-:Y:S02]  /*2f50*/  @!P1 IMAD.MOV R16, RZ, RZ, -R16 ;  /* 0x000000ffff109224 */ /* 0x000fe400078e0a10 */
[C---:B------:R-:W-:Y:S01]  /*2f60*/  VIADD R10, R29.reuse, 0xcd ;  /* 0x000000cd1d0a7836 */ /* 0x040fe20000000000 */
[----:B0-----:R-:W-:Y:S01]  /*2f70*/  IABS R14, R7 ;  /* 0x00000007000e7213 */ /* 0x001fe20000000000 */
[----:B------:R-:W-:Y:S01]  /*2f80*/  VIADD R6, R29, 0xcf ;  /* 0x000000cf1d067836 */ /* 0x000fe20000000000 */
[----:B------:R0:W-:Y:S01]  /*2f90*/  STL [R1+0x1e4], R16 ;  /* 0x0001e41001007387 */ /* 0x0001e20000100800 */
[--C-:B------:R-:W-:Y:S01]  /*2fa0*/  @!P5 IMAD.IADD R0, R0, 0x1, -R2.reuse ;  /* 0x000000010000d824 */ /* 0x100fe200078e0a02 */
[----:B------:R-:W-:Y:S01]  /*2fb0*/  IABS R15, R10 ;  /* 0x0000000a000f7213 */ /* 0x000fe20000000000 */
[----:B------:R-:W-:Y:S01]  /*2fc0*/  @!P2 IMAD.IADD R3, R3, 0x1, -R2 ;  /* 0x000000010303a824 */ /* 0x000fe200078e0a02 */
[----:B------:R-:W-:Y:S01]  /*2fd0*/  IABS R4, R6 ;  /* 0x0000000600047213 */ /* 0x000fe20000000000 */
[----:B------:R-:W-:Y:S01]  /*2fe0*/  IMAD.MOV.U32 R8, RZ, RZ, R9 ;  /* 0x000000ffff087224 */ /* 0x000fe200078e0009 */
[----:B------:R-:W-:Y:S01]  /*2ff0*/  ISETP.GE.AND P2, PT, R6, RZ, PT ;  /* 0x000000ff0600720c */ /* 0x000fe20003f46270 */
[----:B------:R-:W-:Y:S01]  /*3000*/  IMAD.HI.U32 R6, R23, R14, RZ ;  /* 0x0000000e17067227 */ /* 0x000fe200078e00ff */
[----:B------:R-:W-:-:S02]  /*3010*/  ISETP.GT.U32.AND P5, PT, R2, R0, PT ;  /* 0x000000000200720c */ /* 0x000fc40003fa4070 */
[----:B------:R-:W-:Y:S01]  /*3020*/  ISETP.GT.U32.AND P1, PT, R2, R3, PT ;  /* 0x000000030200720c */ /* 0x000fe20003f24070 */
[----:B0-----:R-:W-:Y:S02]  /*3030*/  IMAD.MOV.U32 R16, RZ, RZ, R5 ;  /* 0x000000ffff107224 */ /* 0x001fe400078e0005 */
[----:B------:R-:W-:Y:S01]  /*3040*/  @!P0 IMAD.MOV R8, RZ, RZ, -R8 ;  /* 0x000000ffff088224 */ /* 0x000fe200078e0a08 */
[----:B------:R-:W-:Y:S01]  /*3050*/  ISETP.GE.AND P0, PT, R7, RZ, PT ;  /* 0x000000ff0700720c */ /* 0x000fe20003f06270 */
[----:B------:R-:W-:Y:S02]  /*3060*/  @!P4 IMAD.MOV R16, RZ, RZ, -R16 ;  /* 0x000000ffff10c224 */ /* 0x000fe400078e0a10 */
[----:B------:R-:W-:-:S03]  /*3070*/  IMAD.HI.U32 R5, R23, R15, RZ ;  /* 0x0000000f17057227 */ /* 0x000fc600078e00ff */
[----:B------:R-:W-:Y:S01]  /*3080*/  STL [R1+0x1e8], R16 ;  /* 0x0001e81001007387 */ /* 0x000fe20000100800 */
[----:B------:R-:W-:-:S03]  /*3090*/  IMAD.HI.U32 R11, R23, R4, RZ ;  /* 0x00000004170b7227 */ /* 0x000fc600078e00ff */
[----:B------:R0:W-:Y:S01]  /*30a0*/  STL [R1+0x1ec], R8 ;  /* 0x0001ec0801007387 */ /* 0x0001e20000100800 */
[----:B------:R-:W-:Y:S02]  /*30b0*/  IMAD.MOV R7, RZ, RZ, -R6 ;  /* 0x000000ffff077224 */ /* 0x000fe400078e0a06 */
[----:B------:R-:W-:Y:S02]  /*30c0*/  IMAD.MOV R11, RZ, RZ, -R11 ;  /* 0x000000ffff0b7224 */ /* 0x000fe400078e0a0b */
[----:B------:R-:W-:Y:S02]  /*30d0*/  @!P5 IMAD.IADD R0, R0, 0x1, -R2 ;  /* 0x000000010000d824 */ /* 0x000fe400078e0a02 */
[----:B------:R-:W-:Y:S02]  /*30e0*/  IMAD R4, R2, R11, R4 ;  /* 0x0000000b02047224 */ /* 0x000fe400078e0204 */
[----:B------:R-:W-:Y:S01]  /*30f0*/  @!P1 IMAD.IADD R3, R3, 0x1, -R2 ;  /* 0x0000000103039824 */ /* 0x000fe200078e0a02 */
[----:B------:R-:W-:Y:S01]  /*3100*/  ISETP.GE.AND P1, PT, R10, RZ, PT ;  /* 0x000000ff0a00720c */ /* 0x000fe20003f26270 */
[----:B0-----:R-:W-:Y:S01]  /*3110*/  IMAD.MOV R8, RZ, RZ, -R5 ;  /* 0x000000ffff087224 */ /* 0x001fe200078e0a05 */
[C---:B------:R-:W-:Y:S01]  /*3120*/  ISETP.GT.U32.AND P4, PT, R2.reuse, R4, PT ;  /* 0x000000040200720c */ /* 0x040fe20003f84070 */
[----:B------:R-:W-:-:S02]  /*3130*/  IMAD R5, R2, R7, R14 ;  /* 0x0000000702057224 */ /* 0x000fc400078e020e */
[C---:B------:R-:W-:Y:S02]  /*3140*/  IMAD R14, R2.reuse, R8, R15 ;  /* 0x00000008020e7224 */ /* 0x040fe400078e020f */
[----:B------:R-:W-:Y:S01]  /*3150*/  IMAD.MOV.U32 R16, RZ, RZ, R3 ;  /* 0x000000ffff107224 */ /* 0x000fe200078e0003 */
[C---:B------:R-:W-:Y:S01]  /*3160*/  ISETP.GT.U32.AND P5, PT, R2.reuse, R5, PT ;  /* 0x000000050200720c */ /* 0x040fe20003fa4070 */
[C---:B------:R-:W-:Y:S02]  /*3170*/  VIADD R6, R29.reuse, 0xcc ;  /* 0x000000cc1d067836 */ /* 0x040fe40000000000 */
[----:B------:R-:W-:Y:S01]  /*3180*/  @!P6 IMAD.MOV R16, RZ, RZ, -R16 ;  /* 0x000000ffff10e224 */ /* 0x000fe200078e0a10 */
[----:B------:R-:W-:Y:S01]  /*3190*/  ISETP.GT.U32.AND P6, PT, R2, R14, PT ;  /* 0x0000000e0200720c */ /* 0x000fe20003fc4070 */
[C---:B------:R-:W-:Y:S01]  /*31a0*/  VIADD R7, R29.reuse, 0xca ;  /* 0x000000ca1d077836 */ /* 0x040fe20000000000 */
[----:B------:R-:W-:Y:S01]  /*31b0*/  IABS R9, R6 ;  /* 0x0000000600097213 */ /* 0x000fe20000000000 */
[----:B------:R-:W-:Y:S01]  /*31c0*/  VIADD R8, R29, 0xcb ;  /* 0x000000cb1d087836 */ /* 0x000fe20000000000 */
[----:B------:R-:W-:Y:S01]  /*31d0*/  STL [R1+0x1f0], R16 ;  /* 0x0001f01001007387 */ /* 0x000fe20000100800 */
[----:B------:R-:W-:Y:S01]  /*31e0*/  @!P4 IMAD.IADD R4, R4, 0x1, -R2 ;  /* 0x000000010404c824 */ /* 0x000fe200078e0a02 */
[----:B------:R-:W-:Y:S01]  /*31f0*/  IABS R3, R7 ;  /* 0x0000000700037213 */ /* 0x000fe20000000000 */
[----:B------:R-:W-:Y:S01]  /*3200*/  IMAD.MOV.U32 R11, RZ, RZ, R0 ;  /* 0x000000ffff0b7224 */ /* 0x000fe200078e0000 */
[----:B------:R-:W-:Y:S01]  /*3210*/  IABS R10, R8 ;  /* 0x00000008000a7213 */ /* 0x000fe20000000000 */
[--C-:B------:R-:W-:Y:S01]  /*3220*/  @!P5 IMAD.IADD R5, R5, 0x1, -R2.reuse ;  /* 0x000000010505d824 */ /* 0x100fe200078e0a02 */
[----:B------:R-:W-:Y:S01]  /*3230*/  ISETP.GT.U32.AND P4, PT, R2, R4, PT ;  /* 0x000000040200720c */ /* 0x000fe20003f84070 */
[----:B------:R-:W-:Y:S01]  /*3240*/  @!P3 IMAD.MOV R11, RZ, RZ, -R11 ;  /* 0x000000ffff0bb224 */ /* 0x000fe200078e0a0b */
[----:B------:R-:W-:Y:S01]  /*3250*/  ISETP.GE.AND P3, PT, R6, RZ, PT ;  /* 0x000000ff0600720c */ /* 0x000fe20003f66270 */
[----:B------:R-:W-:Y:S01]  /*3260*/  @!P6 IMAD.IADD R14, R14, 0x1, -R2 ;  /* 0x000000010e0ee824 */ /* 0x000fe200078e0a02 */
[C---:B------:R-:W-:Y:S01]  /*3270*/  ISETP.GT.U32.AND P5, PT, R2.reuse, R5, PT ;  /* 0x000000050200720c */ /* 0x040fe20003fa4070 */
[----:B------:R-:W-:Y:S01]  /*3280*/  IMAD.HI.U32 R0, R23, R9, RZ ;  /* 0x0000000917007227 */ /* 0x000fe200078e00ff */
[----:B------:R0:W-:Y:S02]  /*3290*/  STL [R1+0x1f4], R11 ;  /* 0x0001f40b01007387 */ /* 0x0001e40000100800 */
[----:B------:R-:W-:Y:S01]  /*32a0*/  ISETP.GT.U32.AND P6, PT, R2, R14, PT ;  /* 0x0000000e0200720c */ /* 0x000fe20003fc4070 */
[----:B------:R-:W-:-:S02]  /*32b0*/  IMAD.MOV.U32 R6, RZ, RZ, R3 ;  /* 0x000000ffff067224 */ /* 0x000fc400078e0003 */
[----:B------:R-:W-:-:S04]  /*32c0*/  IMAD.HI.U32 R3, R23, R10, RZ ;  /* 0x0000000a17037227 */ /* 0x000fc800078e00ff */
[----:B------:R-:W-:Y:S02]  /*32d0*/  IMAD.MOV R0, RZ, RZ, -R0 ;  /* 0x000000ffff007224 */ /* 0x000fe400078e0a00 */
[----:B------:R-:W-:Y:S02]  /*32e0*/  IMAD.MOV R3, RZ, RZ, -R3 ;  /* 0x000000ffff037224 */ /* 0x000fe400078e0a03 */
[--C-:B------:R-:W-:Y:S02]  /*32f0*/  @!P5 IMAD.IADD R5, R5, 0x1, -R2.reuse ;  /* 0x000000010505d824 */ /* 0x100fe400078e0a02 */
[----:B------:R-:W-:Y:S02]  /*3300*/  IMAD R0, R2, R0, R9 ;  /* 0x0000000002007224 */ /* 0x000fe400078e0209 */
[----:B------:R-:W-:Y:S01]  /*3310*/  @!P4 IMAD.IADD R4, R4, 0x1, -R2 ;  /* 0x000000010404c824 */ /* 0x000fe200078e0a02 */
[----:B------:R-:W-:Y:S01]  /*3320*/  ISETP.GE.AND P4, PT, R8, RZ, PT ;  /* 0x000000ff0800720c */ /* 0x000fe20003f86270 */
[C---:B------:R-:W-:Y:S01]  /*3330*/  IMAD R3, R2.reuse, R3, R10 ;  /* 0x0000000302037224 */ /* 0x040fe200078e020a */
[----:B------:R-:W-:Y:S01]  /*3340*/  ISETP.GT.U32.AND P5, PT, R2, R0, PT ;  /* 0x000000000200720c */ /* 0x000fe20003fa4070 */
[----:B------:R-:W-:-:S02]  /*3350*/  IMAD.MOV.U32 R9, RZ, RZ, R5 ;  /* 0x000000ffff097224 */ /* 0x000fc400078e0005 */
[----:B------:R-:W-:-:S04]  /*3360*/  IMAD.HI.U32 R8, R23, R6, RZ ;  /* 0x0000000617087227 */ /* 0x000fc800078e00ff */
[----:B------:R-:W-:Y:S01]  /*3370*/  @!P0 IMAD.MOV R9, RZ, RZ, -R9 ;  /* 0x000000ffff098224 */ /* 0x000fe200078e0a09 */
[----:B------:R-:W-:Y:S01]  /*3380*/  ISETP.GT.U32.AND P0, PT, R2, R3, PT ;  /* 0x000000030200720c */ /* 0x000fe20003f04070 */
[----:B------:R-:W-:Y:S02]  /*3390*/  IMAD.MOV R8, RZ, RZ, -R8 ;  /* 0x000000ffff087224 */ /* 0x000fe400078e0a08 */
[----:B------:R-:W-:Y:S02]  /*33a0*/  @!P6 IMAD.IADD R14, R14, 0x1, -R2 ;  /* 0x000000010e0ee824 */ /* 0x000fe400078e0a02 */
[----:B0-----:R-:W-:Y:S02]  /*33b0*/  IMAD.MOV.U32 R11, RZ, RZ, R4 ;  /* 0x000000ffff0b7224 */ /* 0x001fe400078e0004 */
[----:B------:R-:W-:Y:S02]  /*33c0*/  IMAD R4, R2, R8, R6 ;  /* 0x0000000802047224 */ /* 0x000fe400078e0206 */
[----:B------:R-:W-:-:S02]  /*33d0*/  IMAD.MOV.U32 R16, RZ, RZ, R14 ;  /* 0x000000ffff107224 */ /* 0x000fc400078e000e */
[----:B------:R-:W-:Y:S02]  /*33e0*/  VIADD R8, R29, 0xc9 ;  /* 0x000000c91d087836 */ /* 0x000fe40000000000 */
[----:B------:R-:W-:Y:S01]  /*33f0*/  @!P1 IMAD.MOV R16, RZ, RZ, -R16 ;  /* 0x000000ffff109224 */ /* 0x000fe200078e0a10 */
[----:B------:R-:W-:Y:S01]  /*3400*/  ISETP.GT.U32.AND P1, PT, R2, R4, PT ;  /* 0x000000040200720c */ /* 0x000fe20003f24070 */
[--C-:B------:R-:W-:Y:S01]  /*3410*/  @!P5 IMAD.IADD R0, R0, 0x1, -R2.reuse ;  /* 0x000000010000d824 */ /* 0x100fe200078e0a02 */
[----:B------:R-:W-:Y:S01]  /*3420*/  ISETP.GE.AND P6, PT, R8, RZ, PT ;  /* 0x000000ff0800720c */ /* 0x000fe20003fc6270 */
[----:B------:R-:W-:Y:S01]  /*3430*/  @!P0 IMAD.IADD R3, R3, 0x1, -R2 ;  /* 0x0000000103038824 */ /* 0x000fe200078e0a02 */
[----:B------:R-:W-:Y:S01]  /*3440*/  IABS R8, R8 ;  /* 0x0000000800087213 */ /* 0x000fe20000000000 */
[----:B------:R-:W-:Y:S01]  /*3450*/  @!P2 IMAD.MOV R11, RZ, RZ, -R11 ;  /* 0x000000ffff0ba224 */ /* 0x000fe200078e0a0b */
[C---:B------:R-:W-:Y:S01]  /*3460*/  ISETP.GT.U32.AND P5, PT, R2.reuse, R0, PT ;  /* 0x000000000200720c */ /* 0x040fe20003fa4070 */
[----:B------:R-:W-:Y:S01]  /*3470*/  VIADD R5, R29, 0xc8 ;  /* 0x000000c81d057836 */ /* 0x000fe20000000000 */
[----:B------:R-:W-:Y:S01]  /*3480*/  ISETP.GT.U32.AND P0, PT, R2, R3, PT ;  /* 0x000000030200720c */ /* 0x000fe20003f04070 */
[----:B------:R-:W-:Y:S01]  /*3490*/  IMAD.HI.U32 R14, R23, R8, RZ ;  /* 0x00000008170e7227 */ /* 0x000fe200078e00ff */
[----:B------:R0:W-:Y:S01]  /*34a0*/  STL [R1+0x1f8], R11 ;  /* 0x0001f80b01007387 */ /* 0x0001e20000100800 */
[----:B------:R-:W-:-:S02]  /*34b0*/  ISETP.GE.AND P2, PT, R7, RZ, PT ;  /* 0x000000ff0700720c */ /* 0x000fc40003f46270 */
[----:B------:R-:W-:Y:S01]  /*34c0*/  @!P1 IMAD.IADD R4, R4, 0x1, -R2 ;  /* 0x0000000104049824 */ /* 0x000fe200078e0a02 */
[----:B------:R1:W-:Y:S01]  /*34d0*/  STL [R1+0x214], R9 ;  /* 0x0002140901007387 */ /* 0x0003e20000100800 */
[----:B------:R-:W-:Y:S02]  /*34e0*/  VIADD R7, R29, 0xc6 ;  /* 0x000000c61d077836 */ /* 0x000fe40000000000 */
[----:B------:R-:W-:Y:S01]  /*34f0*/  IMAD.MOV R14, RZ, RZ, -R14 ;  /* 0x000000ffff0e7224 */ /* 0x000fe200078e0a0e */
[----:B------:R-:W-:Y:S01]  /*3500*/  ISETP.GT.U32.AND P1, PT, R2, R4, PT ;  /* 0x000000040200720c */ /* 0x000fe20003f24070 */
[----:B------:R-:W-:Y:S01]  /*3510*/  @!P5 IMAD.IADD R0, R0, 0x1, -R2 ;  /* 0x000000010000d824 */ /* 0x000fe200078e0a02 */
[----:B0-----:R-:W-:Y:S01]  /*3520*/  IABS R11, R7 ;  /* 0x00000007000b7213 */ /* 0x001fe20000000000 */
[C---:B------:R-:W-:Y:S01]  /*3530*/  IMAD R8, R2.reuse, R14, R8 ;  /* 0x0000000e02087224 */ /* 0x040fe200078e0208 */
[----:B------:R-:W-:Y:S01]  /*3540*/  ISETP.GE.AND P5, PT, R5, RZ, PT ;  /* 0x000000ff0500720c */ /* 0x000fe20003fa6270 */
[----:B------:R-:W-:Y:S01]  /*3550*/  @!P0 IMAD.IADD R3, R3, 0x1, -R2 ;  /* 0x0000000103038824 */ /* 0x000fe200078e0a02 */
[----:B-1----:R-:W-:Y:S01]  /*3560*/  IABS R9, R5 ;  /* 0x0000000500097213 */ /* 0x002fe20000000000 */
[----:B------:R-:W-:Y:S01]  /*3570*/  VIADD R6, R29, 0xc7 ;  /* 0x000000c71d067836 */ /* 0x000fe20000000000 */
[----:B------:R-:W-:Y:S01]  /*3580*/  ISETP.GT.U32.AND P0, PT, R2, R8, PT ;  /* 0x000000080200720c */ /* 0x000fe20003f04070 */
[----:B------:R-:W-:Y:S01]  /*3590*/  IMAD.MOV.U32 R18, RZ, RZ, R0 ;  /* 0x000000ffff127224 */ /* 0x000fe200078e0000 */
[----:B------:R0:W-:Y:S01]  /*35a0*/  STL [R1+0x218], R16 ;  /* 0x0002181001007387 */ /* 0x0001e20000100800 */
[----:B------:R-:W-:Y:S01]  /*35b0*/  IMAD.HI.U32 R15, R23, R9, RZ ;  /* 0x00000009170f7227 */ /* 0x000fe200078e00ff */
[----:B------:R-:W-:-:S03]  /*35c0*/  IABS R10, R6 ;  /* 0x00000006000a7213 */ /* 0x000fc60000000000 */
[----:B------:R-:W-:Y:S02]  /*35d0*/  IMAD.MOV.U32 R17, RZ, RZ, R3 ;  /* 0x000000ffff117224 */ /* 0x000fe400078e0003 */
[----:B------:R-:W-:Y:S02]  /*35e0*/  IMAD.MOV R15, RZ, RZ, -R15 ;  /* 0x000000ffff0f7224 */ /* 0x000fe400078e0a0f */
[----:B------:R-:W-:-:S04]  /*35f0*/  IMAD.HI.U32 R5, R23, R11, RZ ;  /* 0x0000000b17057227 */ /* 0x000fc800078e00ff */
[----:B------:R-:W-:Y:S02]  /*3600*/  @!P3 IMAD.MOV R18, RZ, RZ, -R18 ;  /* 0x000000ffff12b224 */ /* 0x000fe400078e0a12 */
[----:B------:R-:W-:Y:S01]  /*3610*/  @!P4 IMAD.MOV R17, RZ, RZ, -R17 ;  /* 0x000000ffff11c224 */ /* 0x000fe200078e0a11 */
[----:B------:R-:W-:Y:S01]  /*3620*/  ISETP.GE.AND P4, PT, R6, RZ, PT ;  /* 0x000000ff0600720c */ /* 0x000fe20003f86270 */
[----:B------:R-:W-:Y:S01]  /*3630*/  IMAD R9, R2, R15, R9 ;  /* 0x0000000f02097224 */ /* 0x000fe200078e0209 */
[----:B------:R-:W-:Y:S01]  /*3640*/  STL [R1+0x21c], R18 ;  /* 0x00021c1201007387 */ /* 0x000fe20000100800 */
[----:B------:R-:W-:Y:S02]  /*3650*/  IMAD.MOV R5, RZ, RZ, -R5 ;  /* 0x000000ffff057224 */ /* 0x000fe400078e0a05 */
[----:B------:R-:W-:Y:S01]  /*3660*/  @!P1 IMAD.IADD R4, R4, 0x1, -R2 ;  /* 0x0000000104049824 */ /* 0x000fe200078e0a02 */
[----:B------:R1:W-:Y:S01]  /*3670*/  STL [R1+0x220], R17 ;  /* 0x0002201101007387 */ /* 0x0003e20000100800 */
[----:B0-----:R-:W-:Y:S01]  /*3680*/  IMAD.HI.U32 R16, R23, R10, RZ ;  /* 0x0000000a17107227 */ /* 0x001fe200078e00ff */
[----:B------:R-:W-:-:S03]  /*3690*/  ISETP.GT.U32.AND P3, PT, R2, R9, PT ;  /* 0x000000090200720c */ /* 0x000fc60003f64070 */
[----:B------:R-:W-:Y:S02]  /*36a0*/  IMAD R11, R2, R5, R11 ;  /* 0x00000005020b7224 */ /* 0x000fe400078e020b */
[----:B------:R-:W-:Y:S02]  /*36b0*/  IMAD.MOV R16, RZ, RZ, -R16 ;  /* 0x000000ffff107224 */ /* 0x000fe400078e0a10 */
[----:B------:R-:W-:Y:S02]  /*36c0*/  @!P0 IMAD.IADD R8, R8, 0x1, -R2 ;  /* 0x0000000108088824 */ /* 0x000fe400078e0a02 */
[----:B-1----:R-:W-:Y:S02]  /*36d0*/  IMAD.MOV.U32 R17, RZ, RZ, R4 ;  /* 0x000000ffff117224 */ /* 0x002fe400078e0004 */
[C---:B------:R-:W-:Y:S01]  /*36e0*/  IMAD R10, R2.reuse, R16, R10 ;  /* 0x00000010020a7224 */ /* 0x040fe200078e020a */
[C---:B------:R-:W-:Y:S01]  /*36f0*/  ISETP.GT.U32.AND P0, PT, R2.reuse, R8, PT ;  /* 0x000000080200720c */ /* 0x040fe20003f04070 */
[----:B------:R-:W-:Y:S01]  /*3700*/  @!P2 IMAD.MOV R17, RZ, RZ, -R17 ;  /* 0x000000ffff11a224 */ /* 0x000fe200078e0a11 */
[C---:B------:R-:W-:Y:S01]  /*3710*/  ISETP.GT.U32.AND P2, PT, R2.reuse, R11, PT ;  /* 0x0000000b0200720c */ /* 0x040fe20003f44070 */
[----:B------:R-:W-:Y:S01]  /*3720*/  VIADD R0, R29, 0xc5 ;  /* 0x000000c51d007836 */ /* 0x000fe20000000000 */
[C---:B------:R-:W-:Y:S01]  /*3730*/  ISETP.GT.U32.AND P1, PT, R2.reuse, R10, PT ;  /* 0x0000000a0200720c */ /* 0x040fe20003f24070 */
[----:B------:R-:W-:Y:S01]  /*3740*/  @!P3 IMAD.IADD R9, R9, 0x1, -R2 ;  /* 0x000000010909b824 */ /* 0x000fe200078e0a02 */
[----:B------:R0:W-:Y:S01]  /*3750*/  STL [R1+0x224], R17 ;  /* 0x0002241101007387 */ /* 0x0001e20000100800 */
[C---:B------:R-:W-:Y:S01]  /*3760*/  VIADD R3, R29.reuse, 0xc4 ;  /* 0x000000c41d037836 */ /* 0x040fe20000000000 */
[----:B------:R-:W-:Y:S01]  /*3770*/  IABS R14, R0 ;  /* 0x00000000000e7213 */ /* 0x000fe20000000000 */
[C---:B------:R-:W-:Y:S01]  /*3780*/  VIADD R5, R29.reuse, 0xc3 ;  /* 0x000000c31d057836 */ /* 0x040fe20000000000 */
[----:B------:R-:W-:Y:S01]  /*3790*/  ISETP.GT.U32.AND P3, PT, R2, R9, PT ;  /* 0x000000090200720c */ /* 0x000fe20003f64070 */
[----:B------:R-:W-:Y:S01]  /*37a0*/  VIADD R18, R29, 0xbc ;  /* 0x000000bc1d127836 */ /* 0x000fe20000000000 */
[----:B------:R-:W-:Y:S01]  /*37b0*/  IABS R15, R3 ;  /* 0x00000003000f7213 */ /* 0x000fe20000000000 */
[----:B------:R-:W-:Y:S01]  /*37c0*/  IMAD.HI.U32 R4, R23, R14, RZ ;  /* 0x0000000e17047227 */ /* 0x000fe200078e00ff */
[----:B------:R-:W-:-:S02]  /*37d0*/  IABS R6, R5 ;  /* 0x0000000500067213 */ /* 0x000fc40000000000 */
[----:B------:R-:W-:Y:S01]  /*37e0*/  IABS R19, R18 ;  /* 0x0000001200137213 */ /* 0x000fe20000000000 */
[--C-:B------:R-:W-:Y:S02]  /*37f0*/  @!P2 IMAD.IADD R11, R11, 0x1, -R2.reuse ;  /* 0x000000010b0ba824 */ /* 0x100fe400078e0a02 */
[----:B------:R-:W-:Y:S01]  /*3800*/  @!P0 IMAD.IADD R8, R8, 0x1, -R2 ;  /* 0x0000000108088824 */ /* 0x000fe200078e0a02 */
[----:B------:R-:W-:Y:S01]  /*3810*/  ISETP.GE.AND P0, PT, R7, RZ, PT ;  /* 0x000000ff0700720c */ /* 0x000fe20003f06270 */
[----:B------:R-:W-:Y:S01]  /*3820*/  IMAD.MOV R4, RZ, RZ, -R4 ;  /* 0x000000ffff047224 */ /* 0x000fe200078e0a04 */
[----:B------:R-:W-:Y:S01]  /*3830*/  ISETP.GT.U32.AND P2, PT, R2, R11, PT ;  /* 0x0000000b0200720c */ /* 0x000fe20003f44070 */
[----:B------:R-:W-:Y:S02]  /*3840*/  @!P1 IMAD.IADD R10, R10, 0x1, -R2 ;  /* 0x000000010a0a9824 */ /* 0x000fe400078e0a02 */
[----:B------:R-:W-:-:S03]  /*3850*/  IMAD.HI.U32 R7, R23, R15, RZ ;  /* 0x0000000f17077227 */ /* 0x000fc600078e00ff */
[C---:B------:R-:W-:Y:S01]  /*3860*/  ISETP.GT.U32.AND P1, PT, R2.reuse, R10, PT ;  /* 0x0000000a0200720c */ /* 0x040fe20003f24070 */
[C---:B------:R-:W-:Y:S02]  /*3870*/  IMAD R4, R2.reuse, R4, R14 ;  /* 0x0000000402047224 */ /* 0x040fe400078e020e */
[----:B------:R-:W-:Y:S02]  /*3880*/  IMAD.MOV R7, RZ, RZ, -R7 ;  /* 0x000000ffff077224 */ /* 0x000fe400078e0a07 */
[----:B------:R-:W-:Y:S01]  /*3890*/  @!P3 IMAD.IADD R9, R9, 0x1, -R2 ;  /* 0x000000010909b824 */ /* 0x000fe200078e0a02 */
[C---:B------:R-:W-:Y:S01]  /*38a0*/  ISETP.GT.U32.AND P3, PT, R2.reuse, R4, PT ;  /* 0x000000040200720c */ /* 0x040fe20003f64070 */
[----:B------:R-:W-:Y:S02]  /*38b0*/  IMAD R15, R2, R7, R15 ;  /* 0x00000007020f7224 */ /* 0x000fe400078e020f */
[----:B0-----:R-:W-:Y:S02]  /*38c0*/  IMAD.MOV.U32 R17, RZ, RZ, R8 ;  /* 0x000000ffff117224 */ /* 0x001fe400078e0008 */
[----:B------:R-:W-:-:S02]  /*38d0*/  IMAD.MOV.U32 R16, RZ, RZ, R9 ;  /* 0x000000ffff107224 */ /* 0x000fc400078e0009 */
[----:B------:R-:W-:Y:S01]  /*38e0*/  @!P2 IMAD.IADD R11, R11, 0x1, -R2 ;  /* 0x000000010b0ba824 */ /* 0x000fe200078e0a02 */
[----:B------:R-:W-:Y:S01]  /*38f0*/  ISETP.GT.U32.AND P2, PT, R2, R15, PT ;  /* 0x0000000f0200720c */ /* 0x000fe20003f44070 */
[----:B------:R-:W-:Y:S01]  /*3900*/  @!P6 IMAD.MOV R17, RZ, RZ, -R17 ;  /* 0x000000ffff11e224 */ /* 0x000fe200078e0a11 */
[----:B------:R-:W-:Y:S01]  /*3910*/  ISETP.GE.AND P6, PT, R0, RZ, PT ;  /* 0x000000ff0000720c */ /* 0x000fe20003fc6270 */
[----:B------:R-:W-:Y:S01]  /*3920*/  @!P5 IMAD.MOV R16, RZ, RZ, -R16 ;  /* 0x000000ffff10d224 */ /* 0x000fe200078e0a10 */
[----:B------:R-:W-:Y:S01]  /*3930*/  ISETP.GE.AND P5, PT, R3, RZ, PT ;  /* 0x000000ff0300720c */ /* 0x000fe20003fa6270 */
[--C-:B------:R-:W-:Y:S01]  /*3940*/  @!P1 IMAD.IADD R10, R10, 0x1, -R2.reuse ;  /* 0x000000010a0a9824 */ /* 0x100fe200078e0a02 */
[----:B------:R-:W-:Y:S01]  /*3950*/  STL [R1+0x228], R17 ;  /* 0x0002281101007387 */ /* 0x000fe20000100800 */
[--C-:B------:R-:W-:Y:S01]  /*3960*/  @!P3 IMAD.IADD R4, R4, 0x1, -R2.reuse ;  /* 0x000000010404b824 */ /* 0x100fe200078e0a02 */
[----:B------:R-:W-:Y:S01]  /*3970*/  ISETP.GE.AND P1, PT, R5, RZ, PT ;  /* 0x000000ff0500720c */ /* 0x000fe20003f26270 */
[----:B------:R-:W-:Y:S01]  /*3980*/  VIADD R0, R29, 0xc2 ;  /* 0x000000c21d007836 */ /* 0x000fe20000000000 */
[----:B------:R0:W-:Y:S01]  /*3990*/  STL [R1+0x260], R16 ;  /* 0x0002601001007387 */ /* 0x0001e20000100800 */
[----:B------:R-:W-:Y:S01]  /*39a0*/  IMAD.MOV.U32 R9, RZ, RZ, R11 ;  /* 0x000000ffff097224 */ /* 0x000fe200078e000b */
[----:B------:R-:W-:Y:S01]  /*39b0*/  ISETP.GT.U32.AND P3, PT, R2, R4, PT ;  /* 0x000000040200720c */ /* 0x000fe20003f64070 */
[----:B------:R-:W-:Y:S01]  /*39c0*/  @!P2 IMAD.IADD R15, R15, 0x1, -R2 ;  /* 0x000000010f0fa824 */ /* 0x000fe200078e0a02 */
[----:B------:R-:W-:Y:S01]  /*39d0*/  IABS R11, R0 ;  /* 0x00000000000b7213 */ /* 0x000fe20000000000 */
[----:B------:R-:W-:-:S02]  /*39e0*/  @!P0 IMAD.MOV R9, RZ, RZ, -R9 ;  /* 0x000000ffff098224 */ /* 0x000fc400078e0a09 */
[----:B------:R-:W-:Y:S01]  /*39f0*/  IMAD.HI.U32 R8, R23, R6, RZ ;  /* 0x0000000617087227 */ /* 0x000fe200078e00ff */
[----:B------:R-:W-:-:S03]  /*3a00*/  ISETP.GT.U32.AND P2, PT, R2, R15, PT ;  /* 0x0000000f0200720c */ /* 0x000fc60003f44070 */
[----:B0-----:R-:W-:Y:S02]  /*3a10*/  IMAD.MOV.U32 R16, RZ, RZ, R10 ;  /* 0x000000ffff107224 */ /* 0x001fe400078e000a */
[----:B------:R-:W-:Y:S02]  /*3a20*/  VIADD R3, R29, 0xc1 ;  /* 0x000000c11d037836 */ /* 0x000fe40000000000 */
[----:B------:R-:W-:Y:S01]  /*3a30*/  @!P4 IMAD.MOV R16, RZ, RZ, -R16 ;  /* 0x000000ffff10c224 */ /* 0x000fe200078e0a10 */
[----:B------:R-:W-:Y:S01]  /*3a40*/  ISETP.GE.AND P4, PT, R0, RZ, PT ;  /* 0x000000ff0000720c */ /* 0x000fe20003f86270 */
[----:B------:R-:W-:Y:S01]  /*3a50*/  IMAD.MOV R8, RZ, RZ, -R8 ;  /* 0x000000ffff087224 */ /* 0x000fe200078e0a08 */
[----:B------:R-:W-:Y:S01]  /*3a60*/  ISETP.GE.AND P0, PT, R3, RZ, PT ;  /* 0x000000ff0300720c */ /* 0x000fe20003f06270 */
[----:B------:R-:W-:Y:S01]  /*3a70*/  @!P3 IMAD.IADD R4, R4, 0x1, -R2 ;  /* 0x000000010404b824 */ /* 0x000fe200078e0a02 */
[----:B------:R0:W-:Y:S01]  /*3a80*/  STL [R1+0x264], R16 ;  /* 0x0002641001007387 */ /* 0x0001e20000100800 */
[----:B------:R-:W-:Y:S01]  /*3a90*/  IABS R3, R3 ;  /* 0x0000000300037213 */ /* 0x000fe20000000000 */
[----:B------:R-:W-:-:S02]  /*3aa0*/  IMAD R14, R2, R8, R6 ;  /* 0x00000008020e7224 */ /* 0x000fc400078e0206 */
[----:B------:R1:W-:Y:S01]  /*3ab0*/  STL [R1+0x268], R9 ;  /* 0x0002680901007387 */ /* 0x0003e20000100800 */
[----:B------:R-:W-:Y:S02]  /*3ac0*/  @!P2 IMAD.IADD R15, R15, 0x1, -R2 ;  /* 0x000000010f0fa824 */ /* 0x000fe400078e0a02 */
[----:B------:R-:W-:Y:S01]  /*3ad0*/  IMAD.HI.U32 R7, R23, R3, RZ ;  /* 0x0000000317077227 */ /* 0x000fe200078e00ff */
[----:B------:R-:W-:-:S03]  /*3ae0*/  ISETP.GT.U32.AND P3, PT, R2, R14, PT ;  /* 0x0000000e0200720c */ /* 0x000fc60003f64070 */
[----:B------:R-:W-:Y:S02]  /*3af0*/  IMAD.MOV R7, RZ, RZ, -R7 ;  /* 0x000000ffff077224 */ /* 0x000fe400078e0a07 */
[----:B0-----:R-:W-:Y:S02]  /*3b00*/  IMAD.MOV.U32 R16, RZ, RZ, R4 ;  /* 0x000000ffff107224 */ /* 0x001fe400078e0004 */
[----:B-1----:R-:W-:-:S04]  /*3b10*/  IMAD.HI.U32 R9, R23, R11, RZ ;  /* 0x0000000b17097227 */ /* 0x002fc800078e00ff */
[----:B------:R-:W-:Y:S02]  /*3b20*/  IMAD.MOV R9, RZ, RZ, -R9 ;  /* 0x000000ffff097224 */ /* 0x000fe400078e0a09 */
[C---:B------:R-:W-:Y:S02]  /*3b30*/  IMAD R3, R2.reuse, R7, R3 ;  /* 0x0000000702037224 */ /* 0x040fe400078e0203 */
[C---:B------:R-:W-:Y:S02]  /*3b40*/  IMAD R11, R2.reuse, R9, R11 ;  /* 0x00000009020b7224 */ /* 0x040fe400078e020b */
[----:B------:R-:W-:Y:S01]  /*3b50*/  @!P6 IMAD.MOV R16, RZ, RZ, -R16 ;  /* 0x000000ffff10e224 */ /* 0x000fe200078e0a10 */
[----:B------:R-:W-:Y:S01]  /*3b60*/  ISETP.GT.U32.AND P6, PT, R2, R3, PT ;  /* 0x000000030200720c */ /* 0x000fe20003fc4070 */
[----:B------:R-:W-:Y:S01]  /*3b70*/  @!P3 IMAD.IADD R14, R14, 0x1, -R2 ;  /* 0x000000010e0eb824 */ /* 0x000fe200078e0a02 */
[C---:B------:R-:W-:Y:S01]  /*3b80*/  ISETP.GT.U32.AND P2, PT, R2.reuse, R11, PT ;  /* 0x0000000b0200720c */ /* 0x040fe20003f44070 */
[C---:B------:R-:W-:Y:S01]  /*3b90*/  VIADD R0, R29.reuse, 0xc0 ;  /* 0x000000c01d007836 */ /* 0x040fe20000000000 */
[----:B------:R0:W-:Y:S01]  /*3ba0*/  STL [R1+0x26c], R16 ;  /* 0x00026c1001007387 */ /* 0x0001e20000100800 */
[C---:B------:R-:W-:Y:S01]  /*3bb0*/  VIADD R5, R29.reuse, 0xbf ;  /* 0x000000bf1d057836 */ /* 0x040fe20000000000 */
[----:B------:R-:W-:Y:S01]  /*3bc0*/  ISETP.GT.U32.AND P3, PT, R2, R14, PT ;  /* 0x0000000e0200720c */ /* 0x000fe20003f64070 */
[----:B------:R-:W-:Y:S01]  /*3bd0*/  IMAD.MOV.U32 R10, RZ, RZ, R15 ;  /* 0x000000ffff0a7224 */ /* 0x000fe200078e000f */
[----:B------:R-:W-:Y:S01]  /*3be0*/  IABS R6, R0 ;  /* 0x0000000000067213 */ /* 0x000fe20000000000 */
[----:B------:R-:W-:Y:S01]  /*3bf0*/  VIADD R15, R29, 0xbe ;  /* 0x000000be1d0f7836 */ /* 0x000fe20000000000 */
[----:B------:R-:W-:Y:S01]  /*3c00*/  IABS R8, R5 ;  /* 0x0000000500087213 */ /* 0x000fe20000000000 */
[----:B------:R-:W-:Y:S01]  /*3c10*/  @!P5 IMAD.MOV R10, RZ, RZ, -R10 ;  /* 0x000000ffff0ad224 */ /* 0x000fe200078e0a0a */
[----:B------:R-:W-:Y:S01]  /*3c20*/  ISETP.GE.AND P5, PT, R0, RZ, PT ;  /* 0x000000ff0000720c */ /* 0x000fe20003fa6270 */
[----:B------:R-:W-:-:S03]  /*3c30*/  IMAD.HI.U32 R7, R23, R6, RZ ;  /* 0x0000000617077227 */ /* 0x000fc600078e00ff */
[----:B------:R1:W-:Y:S01]  /*3c40*/  STL [R1+0x270], R10 ;  /* 0x0002700a01007387 */ /* 0x0003e20000100800 */
[--C-:B------:R-:W-:Y:S02]  /*3c50*/  @!P2 IMAD.IADD R11, R11, 0x1, -R2.reuse ;  /* 0x000000010b0ba824 */ /* 0x100fe400078e0a02 */
[----:B------:R-:W-:Y:S02]  /*3c60*/  @!P6 IMAD.IADD R3, R3, 0x1, -R2 ;  /* 0x000000010303e824 */ /* 0x000fe400078e0a02 */
[----:B------:R-:W-:Y:S01]  /*3c70*/  IMAD.HI.U32 R9, R23, R8, RZ ;  /* 0x0000000817097227 */ /* 0x000fe200078e00ff */
[C---:B------:R-:W-:Y:S02]  /*3c80*/  ISETP.GT.U32.AND P2, PT, R2.reuse, R11, PT ;  /* 0x0000000b0200720c */ /* 0x040fe40003f44070 */
[----:B------:R-:W-:Y:S01]  /*3c90*/  ISETP.GT.U32.AND P6, PT, R2, R3, PT ;  /* 0x000000030200720c */ /* 0x000fe20003fc4070 */
[----:B------:R-:W-:Y:S02]  /*3ca0*/  IMAD.MOV R7, RZ, RZ, -R7 ;  /* 0x000000ffff077224 */ /* 0x000fe400078e0a07 */
[----:B------:R-:W-:-:S02]  /*3cb0*/  IMAD.MOV R9, RZ, RZ, -R9 ;  /* 0x000000ffff097224 */ /* 0x000fc400078e0a09 */
[----:B------:R-:W-:Y:S01]  /*3cc0*/  @!P3 IMAD.IADD R14, R14, 0x1, -R2 ;  /* 0x000000010e0eb824 */ /* 0x000fe200078e0a02 */
[----:B------:R-:W-:Y:S01]  /*3cd0*/  ISETP.GE.AND P3, PT, R5, RZ, PT ;  /* 0x000000ff0500720c */ /* 0x000fe20003f66270 */
[C---:B------:R-:W-:Y:S01]  /*3ce0*/  IMAD R0, R2.reuse, R7, R6 ;  /* 0x0000000702007224 */ /* 0x040fe200078e0206 */
[----:B------:R-:W-:Y:S01]  /*3cf0*/  IABS R5, R15 ;  /* 0x0000000f00057213 */ /* 0x000fe20000000000 */
[C---:B------:R-:W-:Y:S02]  /*3d00*/  IMAD R8, R2.reuse, R9, R8 ;  /* 0x0000000902087224 */ /* 0x040fe400078e0208 */
[----:B------:R-:W-:Y:S02]  /*3d10*/  VIADD R9, R29, 0xbd ;  /* 0x000000bd1d097836 */ /* 0x000fe40000000000 */
[----:B------:R-:W-:Y:S01]  /*3d20*/  @!P2 IMAD.IADD R11, R11, 0x1, -R2 ;  /* 0x000000010b0ba824 */ /* 0x000fe200078e0a02 */
[----:B------:R-:W-:Y:S01]  /*3d30*/  ISETP.GT.U32.AND P2, PT, R2, R0, PT ;  /* 0x000000000200720c */ /* 0x000fe20003f44070 */
[----:B------:R-:W-:Y:S01]  /*3d40*/  IMAD.HI.U32 R7, R23, R5, RZ ;  /* 0x0000000517077227 */ /* 0x000fe200078e00ff */
[----:B------:R-:W-:-:S03]  /*3d50*/  IABS R21, R9 ;  /* 0x0000000900157213 */ /* 0x000fc60000000000 */
[----:B------:R-:W-:Y:S02]  /*3d60*/  IMAD.MOV R7, RZ, RZ, -R7 ;  /* 0x000000ffff077224 */ /* 0x000fe400078e0a07 */
[----:B------:R-:W-:Y:S01]  /*3d70*/  @!P6 IMAD.IADD R3, R3, 0x1, -R2 ;  /* 0x000000010303e824 */ /* 0x000fe200078e0a02 */
[----:B------:R-:W-:Y:S01]  /*3d80*/  ISETP.GT.U32.AND P6, PT, R2, R8, PT ;  /* 0x000000080200720c */ /* 0x000fe20003fc4070 */
[----:B------:R-:W-:-:S04]  /*3d90*/  IMAD.HI.U32 R20, R23, R21, RZ ;  /* 0x0000001517147227 */ /* 0x000fc800078e00ff */
[----:B------:R-:W-:Y:S02]  /*3da0*/  IMAD R5, R2, R7, R5 ;  /* 0x0000000702057224 */ /* 0x000fe400078e0205 */
[----:B------:R-:W-:Y:S02]  /*3db0*/  IMAD.MOV R20, RZ, RZ, -R20 ;  /* 0x000000ffff147224 */ /* 0x000fe400078e0a14 */
[----:B------:R-:W-:Y:S01]  /*3dc0*/  @!P2 IMAD.IADD R0, R0, 0x1, -R2 ;  /* 0x000000010000a824 */ /* 0x000fe200078e0a02 */
[C---:B------:R-:W-:Y:S01]  /*3dd0*/  ISETP.GT.U32.AND P2, PT, R2.reuse, R5, PT ;  /* 0x000000050200720c */ /* 0x040fe20003f44070 */
[----:B------:R-:W-:Y:S02]  /*3de0*/  IMAD R20, R2, R20, R21 ;  /* 0x0000001402147224 */ /* 0x000fe400078e0215 */
[----:B------:R-:W-:-:S04]  /*3df0*/  IMAD.HI.U32 R22, R23, R19, RZ ;  /* 0x0000001317167227 */ /* 0x000fc800078e00ff */
[----:B------:R-:W-:Y:S01]  /*3e00*/  @!P6 IMAD.IADD R8, R8, 0x1, -R2 ;  /* 0x000000010808e824 */ /* 0x000fe200078e0a02 */
[C---:B------:R-:W-:Y:S01]  /*3e10*/  ISETP.GT.U32.AND P6, PT, R2.reuse, R20, PT ;  /* 0x000000140200720c */ /* 0x040fe20003fc4070 */
[C---:B0-----:R-:W-:Y:S02]  /*3e20*/  VIADD R16, R29.reuse, 0xbb ;  /* 0x000000bb1d107836 */ /* 0x041fe40000000000 */
[----:B------:R-:W-:Y:S02]  /*3e30*/  VIADD R6, R29, 0xba ;  /* 0x000000ba1d067836 */ /* 0x000fe40000000000 */
[----:B------:R-:W-:Y:S01]  /*3e40*/  IMAD.MOV R22, RZ, RZ, -R22 ;  /* 0x000000ffff167224 */ /* 0x000fe200078e0a16 */
[----:B------:R-:W-:Y:S01]  /*3e50*/  IABS R4, R16 ;  /* 0x0000001000047213 */ /* 0x000fe20000000000 */
[----:B------:R-:W-:Y:S01]  /*3e60*/  @!P2 IMAD.IADD R5, R5, 0x1, -R2 ;  /* 0x000000010505a824 */ /* 0x000fe200078e0a02 */
[----:B-1----:R-:W-:Y:S01]  /*3e70*/  IABS R10, R6 ;  /* 0x00000006000a7213 */ /* 0x002fe20000000000 */
[C---:B------:R-:W-:Y:S01]  /*3e80*/  IMAD R19, R2.reuse, R22, R19 ;  /* 0x0000001602137224 */ /* 0x040fe200078e0213 */
[----:B------:R-:W-:Y:S01]  /*3e90*/  ISETP.GT.U32.AND P2, PT, R2, R0, PT ;  /* 0x000000000200720c */ /* 0x000fe20003f44070 */
[----:B------:R-:W-:-:S02]  /*3ea0*/  IMAD.MOV.U32 R24, RZ, RZ, R14 ;  /* 0x000000ffff187224 */ /* 0x000fc400078e000e */
[----:B------:R-:W-:-:S04]  /*3eb0*/  IMAD.HI.U32 R17, R23, R4, RZ ;  /* 0x0000000417117227 */ /* 0x000fc800078e00ff */
[----:B------:R-:W-:Y:S01]  /*3ec0*/  @!P0 IMAD.MOV R3, RZ, RZ, -R3 ;  /* 0x000000ffff038224 */ /* 0x000fe200078e0a03 */
[----:B------:R-:W-:Y:S01]  /*3ed0*/  ISETP.GT.U32.AND P0, PT, R2, R19, PT ;  /* 0x000000130200720c */ /* 0x000fe20003f04070 */
[----:B------:R-:W-:-:S04]  /*3ee0*/  IMAD.HI.U32 R7, R23, R10, RZ ;  /* 0x0000000a17077227 */ /* 0x000fc800078e00ff */
[----:B------:R-:W-:Y:S01]  /*3ef0*/  @!P1 IMAD.MOV R24, RZ, RZ, -R24 ;  /* 0x000000ffff189224 */ /* 0x000fe200078e0a18 */
[----:B------:R-:W-:Y:S01]  /*3f00*/  ISETP.GT.U32.AND P1, PT, R2, R8, PT ;  /* 0x000000080200720c */ /* 0x000fe20003f24070 */
[----:B------:R-:W-:Y:S01]  /*3f10*/  @!P6 IMAD.IADD R20, R20, 0x1, -R2 ;  /* 0x000000011414e824 */ /* 0x000fe200078e0a02 */
[C---:B------:R-:W-:Y:S01]  /*3f20*/  ISETP.GT.U32.AND P6, PT, R2.reuse, R5, PT ;  /* 0x000000050200720c */ /* 0x040fe20003fc4070 */
[----:B------:R-:W-:Y:S01]  /*3f30*/  IMAD.MOV R17, RZ, RZ, -R17 ;  /* 0x000000ffff117224 */ /* 0x000fe200078e0a11 */
[----:B------:R-:W-:Y:S01]  /*3f40*/  STL [R1+0x274], R24 ;  /* 0x0002741801007387 */ /* 0x000fe20000100800 */
[----:B------:R-:W-:Y:S02]  /*3f50*/  IMAD.MOV R7, RZ, RZ, -R7 ;  /* 0x000000ffff077224 */ /* 0x000fe400078e0a07 */
[----:B------:R-:W-:Y:S02]  /*3f60*/  IMAD.MOV.U32 R21, RZ, RZ, R11 ;  /* 0x000000ffff157224 */ /* 0x000fe400078e000b */
[----:B------:R-:W-:-:S02]  /*3f70*/  IMAD R4, R2, R17, R4 ;  /* 0x0000001102047224 */ /* 0x000fc400078e0204 */
[C---:B------:R-:W-:Y:S02]  /*3f80*/  VIADD R17, R29.reuse, 0xb9 ;  /* 0x000000b91d117836 */ /* 0x040fe40000000000 */
[----:B------:R-:W-:Y:S02]  /*3f90*/  IMAD R7, R2, R7, R10 ;  /* 0x0000000702077224 */ /* 0x000fe400078e020a */
[----:B------:R-:W-:Y:S01]  /*3fa0*/  VIADD R10, R29, 0xb8 ;  /* 0x000000b81d0a7836 */ /* 0x000fe20000000000 */
[----:B------:R-:W-:Y:S01]  /*3fb0*/  IABS R14, R17 ;  /* 0x00000011000e7213 */ /* 0x000fe20000000000 */
[--C-:B------:R-:W-:Y:S01]  /*3fc0*/  @!P2 IMAD.IADD R0, R0, 0x1, -R2.reuse ;  /* 0x000000010000a824 */ /* 0x100fe200078e0a02 */
[C---:B------:R-:W-:Y:S01]  /*3fd0*/  ISETP.GT.U32.AND P2, PT, R2.reuse, R4, PT ;  /* 0x000000040200720c */ /* 0x040fe20003f44070 */
[----:B------:R-:W-:Y:S01]  /*3fe0*/  @!P4 IMAD.MOV R21, RZ, RZ, -R21 ;  /* 0x000000ffff15c224 */ /* 0x000fe200078e0a15 */
[----:B------:R-:W-:Y:S01]  /*3ff0*/  ISETP.GT.U32.AND P4, PT, R2, R20, PT ;  /* 0x000000140200720c */ /* 0x000fe20003f84070 */
[----:B------:R-:W-:Y:S01]  /*4000*/  @!P0 IMAD.IADD R19, R19, 0x1, -R2 ;  /* 0x0000000113138824 */ /* 0x000fe200078e0a02 */
[----:B------:R-:W-:Y:S01]  /*4010*/  IABS R11, R10 ;  /* 0x0000000a000b7213 */ /* 0x000fe20000000000 */
[----:B------:R-:W-:Y:S01]  /*4020*/  IMAD.MOV.U32 R22, RZ, RZ, R0 ;  /* 0x000000ffff167224 */ /* 0x000fe200078e0000 */
[----:B------:R-:W-:Y:S01]  /*4030*/  STL [R1+0x278], R21 ;  /* 0x0002781501007387 */ /* 0x000fe20000100800 */
[--C-:B------:R-:W-:Y:S01]  /*4040*/  @!P1 IMAD.IADD R8, R8, 0x1, -R2.reuse ;  /* 0x0000000108089824 */ /* 0x100fe200078e0a02 */
[----:B------:R-:W-:Y:S01]  /*4050*/  ISETP.GE.AND P1, PT, R15, RZ, PT ;  /* 0x000000ff0f00720c */ /* 0x000fe20003f26270 */
[----:B------:R-:W-:Y:S01]  /*4060*/  @!P6 IMAD.IADD R5, R5, 0x1, -R2 ;  /* 0x000000010505e824 */ /* 0x000fe200078e0a02 */
[----:B------:R0:W-:Y:S01]  /*4070*/  STL [R1+0x27c], R3 ;  /* 0x00027c0301007387 */ /* 0x0001e20000100800 */
[C---:B------:R-:W-:Y:S01]  /*4080*/  ISETP.GT.U32.AND P6, PT, R2.reuse, R7, PT ;  /* 0x000000070200720c */ /* 0x040fe20003fc4070 */
[----:B------:R-:W-:Y:S01]  /*4090*/  @!P5 IMAD.MOV R22, RZ, RZ, -R22 ;  /* 0x000000ffff16d224 */ /* 0x000fe200078e0a16 */
[----:B------:R-:W-:Y:S01]  /*40a0*/  ISETP.GT.U32.AND P5, PT, R2, R19, PT ;  /* 0x000000130200720c */ /* 0x000fe20003fa4070 */
[----:B------:R-:W-:Y:S01]  /*40b0*/  IMAD.HI.U32 R15, R23, R11, RZ ;  /* 0x0000000b170f7227 */ /* 0x000fe200078e00ff */
[----:B------:R-:W-:-:S02]  /*40c0*/  ISETP.GE.AND P0, PT, R18, RZ, PT ;  /* 0x000000ff1200720c */ /* 0x000fc40003f06270 */
[----:B------:R-:W-:Y:S01]  /*40d0*/  STL [R1+0x280], R22 ;  /* 0x0002801601007387 */ /* 0x000fe20000100800 */
[----:B------:R-:W-:Y:S02]  /*40e0*/  IMAD.MOV R15, RZ, RZ, -R15 ;  /* 0x000000ffff0f7224 */ /* 0x000fe400078e0a0f */
[----:B0-----:R-:W-:-:S04]  /*40f0*/  IMAD.HI.U32 R3, R23, R14, RZ ;  /* 0x0000000e17037227 */ /* 0x001fc800078e00ff */
[----:B------:R-:W-:Y:S02]  /*4100*/  IMAD.MOV R3, RZ, RZ, -R3 ;  /* 0x000000ffff037224 */ /* 0x000fe400078e0a03 */
[----:B------:R-:W-:Y:S01]  /*4110*/  @!P4 IMAD.IADD R20, R20, 0x1, -R2 ;  /* 0x000000011414c824 */ /* 0x000fe200078e0a02 */
[----:B------:R-:W-:Y:S01]  /*4120*/  ISETP.GE.AND P4, PT, R9, RZ, PT ;  /* 0x000000ff0900720c */ /* 0x000fe20003f86270 */
[C---:B------:R-:W-:Y:S02]  /*4130*/  IMAD R3, R2.reuse, R3, R14 ;  /* 0x0000000302037224 */ /* 0x040fe400078e020e */
[----:B------:R-:W-:Y:S02]  /*4140*/  IMAD.MOV.U32 R9, RZ, RZ, R5 ;  /* 0x000000ffff097224 */ /* 0x000fe400078e0005 */
[----:B------:R-:W-:Y:S02]  /*4150*/  IMAD R11, R2, R15, R11 ;  /* 0x0000000f020b7224 */ /* 0x000fe400078e020b */
[----:B------:R-:W-:-:S02]  /*4160*/  IMAD.MOV.U32 R21, RZ, RZ, R8 ;  /* 0x000000ffff157224 */ /* 0x000fc400078e0008 */
[--C-:B------:R-:W-:Y:S02]  /*4170*/  @!P6 IMAD.IADD R7, R7, 0x1, -R2.reuse ;  /* 0x000000010707e824 */ /* 0x100fe400078e0a02 */
[----:B------:R-:W-:Y:S01]  /*4180*/  @!P1 IMAD.MOV R9, RZ, RZ, -R9 ;  /* 0x000000ffff099224 */ /* 0x000fe200078e0a09 */
[C---:B------:R-:W-:Y:S01]  /*4190*/  ISETP.GT.U32.AND P1, PT, R2.reuse, R3, PT ;  /* 0x000000030200720c */ /* 0x040fe20003f24070 */
[--C-:B------:R-:W-:Y:S01]  /*41a0*/  @!P5 IMAD.IADD R19, R19, 0x1, -R2.reuse ;  /* 0x000000011313d824 */ /* 0x100fe200078e0a02 */
[C---:B------:R-:W-:Y:S01]  /*41b0*/  ISETP.GT.U32.AND P5, PT, R2.reuse, R11, PT ;  /* 0x0000000b0200720c */ /* 0x040fe20003fa4070 */
[----:B------:R-:W-:Y:S01]  /*41c0*/  @!P3 IMAD.MOV R21, RZ, RZ, -R21 ;  /* 0x000000ffff15b224 */ /* 0x000fe200078e0a15 */
[----:B------:R-:W-:Y:S01]  /*41d0*/  ISETP.GT.U32.AND P6, PT, R2, R7, PT ;  /* 0x000000070200720c */ /* 0x000fe20003fc4070 */
[----:B------:R-:W-:Y:S01]  /*41e0*/  @!P2 IMAD.IADD R4, R4, 0x1, -R2 ;  /* 0x000000010404a824 */ /* 0x000fe200078e0a02 */
[----:B------:R-:W-:Y:S01]  /*41f0*/  ISETP.GE.AND P2, PT, R16, RZ, PT ;  /* 0x000000ff1000720c */ /* 0x000fe20003f46270 */
[C---:B------:R-:W-:Y:S01]  /*4200*/  VIADD R0, R29.reuse, 0xb7 ;  /* 0x000000b71d007836 */ /* 0x040fe20000000000 */
[----:B------:R-:W-:Y:S01]  /*4210*/  STL [R1+0x284], R21 ;  /* 0x0002841501007387 */ /* 0x000fe20000100800 */
[----:B------:R-:W-:Y:S01]  /*4220*/  IMAD.MOV.U32 R8, RZ, RZ, R20 ;  /* 0x000000ffff087224 */ /* 0x000fe200078e0014 */
[----:B------:R-:W-:Y:S01]  /*4230*/  ISETP.GT.U32.AND P3, PT, R2, R4, PT ;  /* 0x000000040200720c */ /* 0x000fe20003f64070 */
[----:B------:R-:W-:Y:S01]  /*4240*/  VIADD R5, R29, 0xb6 ;  /* 0x000000b61d057836 */ /* 0x000fe20000000000 */
[----:B------:R0:W-:Y:S01]  /*4250*/  STL [R1+0x288], R9 ;  /* 0x0002880901007387 */ /* 0x0001e20000100800 */
[----:B------:R-:W-:Y:S01]  /*4260*/  @!P4 IMAD.MOV R8, RZ, RZ, -R8 ;  /* 0x000000ffff08c224 */ /* 0x000fe200078e0a08 */
[----:B------:R-:W-:Y:S01]  /*4270*/  ISETP.GE.AND P4, PT, R6, RZ, PT ;  /* 0x000000ff0600720c */ /* 0x000fe20003f86270 */
[--C-:B------:R-:W-:Y:S01]  /*4280*/  @!P1 IMAD.IADD R3, R3, 0x1, -R2.reuse ;  /* 0x0000000103039824 */ /* 0x100fe200078e0a02 */
[----:B------:R-:W-:Y:S01]  /*4290*/  IABS R6, R5 ;  /* 0x0000000500067213 */ /* 0x000fe20000000000 */
[----:B------:R-:W-:Y:S01]  /*42a0*/  IMAD.MOV.U32 R15, RZ, RZ, R19 ;  /* 0x000000ffff0f7224 */ /* 0x000fe200078e0013 */
[----:B------:R1:W-:Y:S01]  /*42b0*/  STL [R1+0x28c], R8 ;  /* 0x00028c0801007387 */ /* 0x0003e20000100800 */
[--C-:B------:R-:W-:Y:S01]  /*42c0*/  @!P5 IMAD.IADD R11, R11, 0x1, -R2.reuse ;  /* 0x000000010b0bd824 */ /* 0x100fe200078e0a02 */
[----:B------:R-:W-:Y:S01]  /*42d0*/  ISETP.GE.AND P1, PT, R0, RZ, PT ;  /* 0x000000ff0000720c */ /* 0x000fe20003f26270 */
[--C-:B------:R-:W-:Y:S01]  /*42e0*/  @!P6 IMAD.IADD R7, R7, 0x1, -R2.reuse ;  /* 0x000000010707e824 */ /* 0x100fe200078e0a02 */
[----:B0-----:R-:W-:Y:S01]  /*42f0*/  IABS R9, R0 ;  /* 0x0000000000097213 */ /* 0x001fe20000000000 */
[----:B------:R-:W-:Y:S01]  /*4300*/  @!P0 IMAD.MOV R15, RZ, RZ, -R15 ;  /* 0x000000ffff0f8224 */ /* 0x000fe200078e0a0f */
[----:B------:R-:W-:Y:S01]  /*4310*/  ISETP.GT.U32.AND P0, PT, R2, R3, PT ;  /* 0x000000030200720c */ /* 0x000fe20003f04070 */
[----:B------:R-:W-:Y:S01]  /*4320*/  @!P3 IMAD.IADD R4, R4, 0x1, -R2 ;  /* 0x000000010404b824 */ /* 0x000fe200078e0a02 */
[----:B------:R-:W-:Y:S01]  /*4330*/  ISETP.GT.U32.AND P5, PT, R2, R11, PT ;  /* 0x0000000b0200720c */ /* 0x000fe20003fa4070 */
[----:B------:R-:W-:Y:S01]  /*4340*/  IMAD.HI.U32 R0, R23, R6, RZ ;  /* 0x0000000617007227 */ /* 0x000fe200078e00ff */
[----:B------:R-:W-:Y:S01]  /*4350*/  ISETP.GE.AND P6, PT, R10, RZ, PT ;  /* 0x000000ff0a00720c */ /* 0x000fe20003fc6270 */
[----:B------:R-:W-:Y:S01]  /*4360*/  STL [R1+0x294], R15 ;  /* 0x0002940f01007387 */ /* 0x000fe20000100800 */
[----:B------:R-:W-:Y:S01]  /*4370*/  ISETP.GE.AND P3, PT, R17, RZ, PT ;  /* 0x000000ff1100720c */ /* 0x000fe20003f66270 */
[----:B-1----:R-:W-:-:S04]  /*4380*/  IMAD.HI.U32 R8, R23, R9, RZ ;  /* 0x0000000917087227 */ /* 0x002fc800078e00ff */
[----:B------:R-:W-:Y:S02]  /*4390*/  IMAD.MOV R8, RZ, RZ, -R8 ;  /* 0x000000ffff087224 */ /* 0x000fe400078e0a08 */
[----:B------:R-:W-:Y:S02]  /*43a0*/  IMAD.MOV.U32 R10, RZ, RZ, R7 ;  /* 0x000000ffff0a7224 */ /* 0x000fe400078e0007 */
[C---:B------:R-:W-:Y:S02]  /*43b0*/  IMAD R9, R2.reuse, R8, R9 ;  /* 0x0000000802097224 */ /* 0x040fe400078e0209 */
[----:B------:R-:W-:Y:S02]  /*43c0*/  IMAD.MOV.U32 R14, RZ, RZ, R4 ;  /* 0x000000ffff0e7224 */ /* 0x000fe400078e0004 */
[----:B------:R-:W-:Y:S02]  /*43d0*/  IMAD.MOV R0, RZ, RZ, -R0 ;  /* 0x000000ffff007224 */ /* 0x000fe400078e0a00 */
[----:B------:R-:W-:Y:S01]  /*43e0*/  @!P4 IMAD.MOV R10, RZ, RZ, -R10 ;  /* 0x000000ffff0ac224 */ /* 0x000fe200078e0a0a */
[C---:B------:R-:W-:Y:S01]  /*43f0*/  ISETP.GT.U32.AND P4, PT, R2.reuse, R9, PT ;  /* 0x000000090200720c */ /* 0x040fe20003f84070 */
[----:B------:R-:W-:Y:S01]  /*4400*/  @!P2 IMAD.MOV R14, RZ, RZ, -R14 ;  /* 0x000000ffff0ea224 */ /* 0x000fe200078e0a0e */
[----:B------:R-:W-:Y:S01]  /*4410*/  ISETP.GE.AND P2, PT, R5, RZ, PT ;  /* 0x000000ff0500720c */ /* 0x000fe20003f46270 */
[----:B------:R-:W-:-:S02]  /*4420*/  IMAD R4, R2, R0, R6 ;  /* 0x0000000002047224 */ /* 0x000fc400078e0206 */
[--C-:B------:R-:W-:Y:S01]  /*4430*/  @!P0 IMAD.IADD R3, R3, 0x1, -R2.reuse ;  /* 0x0000000103038824 */ /* 0x100fe200078e0a02 */
[----:B------:R0:W-:Y:S01]  /*4440*/  STL [R1+0x298], R14 ;  /* 0x0002980e01007387 */ /* 0x0001e20000100800 */
[--C-:B------:R-:W-:Y:S01]  /*4450*/  @!P5 IMAD.IADD R11, R11, 0x1, -R2.reuse ;  /* 0x000000010b0bd824 */ /* 0x100fe200078e0a02 */
[----:B------:R-:W-:Y:S01]  /*4460*/  ISETP.GT.U32.AND P5, PT, R2, R4, PT ;  /* 0x000000040200720c */ /* 0x000fe20003fa4070 */
[C---:B------:R-:W-:Y:S01]  /*4470*/  VIADD R6, R29.reuse, 0xb5 ;  /* 0x000000b51d067836 */ /* 0x040fe20000000000 */
[----:B------:R1:W-:Y:S01]  /*4480*/  STL [R1+0x2a4], R10 ;  /* 0x0002a40a01007387 */ /* 0x0003e20000100800 */
[----:B------:R-:W-:Y:S02]  /*4490*/  VIADD R5, R29, 0xb3 ;  /* 0x000000b31d057836 */ /* 0x000fe40000000000 */
[--C-:B------:R-:W-:Y:S01]  /*44a0*/  @!P4 IMAD.IADD R9, R9, 0x1, -R2.reuse ;  /* 0x000000010909c824 */ /* 0x100fe200078e0a02 */
[----:B------:R-:W-:Y:S01]  /*44b0*/  ISETP.GE.AND P0, PT, R6, RZ, PT ;  /* 0x000000ff0600720c */ /* 0x000fe20003f06270 */
[C---:B------:R-:W-:Y:S01]  /*44c0*/  VIADD R7, R29.reuse, 0xb4 ;  /* 0x000000b41d077836 */ /* 0x040fe20000000000 */
[----:B------:R-:W-:Y:S01]  /*44d0*/  IABS R6, R6 ;  /* 0x0000000600067213 */ /* 0x000fe20000000000 */
[----:B------:R-:W-:Y:S01]  /*44e0*/  @!P6 IMAD.MOV R11, RZ, RZ, -R11 ;  /* 0x000000ffff0be224 */ /* 0x000fe200078e0a0b */
[----:B------:R-:W-:Y:S01]  /*44f0*/  ISETP.GT.U32.AND P4, PT, R2, R9, PT ;  /* 0x000000090200720c */ /* 0x000fe20003f84070 */
[----:B0-----:R-:W-:Y:S01]  /*4500*/  VIADD R14, R29, 0xb2 ;  /* 0x000000b21d0e7836 */ /* 0x001fe20000000000 */
[----:B------:R-:W-:Y:S01]  /*4510*/  IABS R8, R5 ;  /* 0x0000000500087213 */ /* 0x000fe20000000000 */
[----:B-1----:R-:W-:Y:S01]  /*4520*/  IMAD.MOV.U32 R10, RZ, RZ, R3 ;  /* 0x000000ffff0a7224 */ /* 0x002fe200078e0003 */
[----:B------:R-:W-:Y:S01]  /*4530*/  IABS R0, R7 ;  /* 0x0000000700007213 */ /* 0x000fe20000000000 */
[----:B------:R-:W-:Y:S01]  /*4540*/  @!P5 IMAD.IADD R4, R4, 0x1, -R2 ;  /* 0x000000010404d824 */ /* 0x000fe200078e0a02 */
[----:B------:R-:W-:Y:S01]  /*4550*/  ISETP.GE.AND P6, PT, R5, RZ, PT ;  /* 0x000000ff0500720c */ /* 0x000fe20003fc6270 */
[----:B------:R-:W-:Y:S01]  /*4560*/  @!P3 IMAD.MOV R10, RZ, RZ, -R10 ;  /* 0x000000ffff0ab224 */ /* 0x000fe200078e0a0a */
[----:B------:R-:W-:Y:S01]  /*4570*/  ISETP.GE.AND P3, PT, R7, RZ, PT ;  /* 0x000000ff0700720c */ /* 0x000fe20003f66270 */
[----:B------:R-:W-:Y:S01]  /*4580*/  IMAD.MOV.U32 R3, RZ, RZ, R8 ;  /* 0x000000ffff037224 */ /* 0x000fe200078e0008 */
[----:B------:R-:W-:Y:S01]  /*4590*/  ISETP.GT.U32.AND P5, PT, R2, R4, PT ;  /* 0x000000040200720c */ /* 0x000fe20003fa4070 */
[----:B------:R-:W-:Y:S01]  /*45a0*/  IMAD.HI.U32 R8, R23, R0, RZ ;  /* 0x0000000017087227 */ /* 0x000fe200078e00ff */
[----:B------:R0:W-:Y:S01]  /*45b0*/  STL [R1+0x2a8], R10 ;  /* 0x0002a80a01007387 */ /* 0x0001e20000100800 */
[----:B------:R-:W-:-:S02]  /*45c0*/  IABS R16, R14 ;  /* 0x0000000e00107213 */ /* 0x000fc40000000000 */
[----:B------:R-:W-:Y:S01]  /*45d0*/  IMAD.HI.U32 R7, R23, R3, RZ ;  /* 0x0000000317077227 */ /* 0x000fe200078e00ff */
[----:B------:R1:W-:Y:S03]  /*45e0*/  STL [R1+0x2ac], R11 ;  /* 0x0002ac0b01007387 */ /* 0x0003e60000100800 */
[----:B------:R-:W-:Y:S02]  /*45f0*/  IMAD.MOV R8, RZ, RZ, -R8 ;  /* 0x000000ffff087224 */ /* 0x000fe400078e0a08 */
[----:B------:R-:W-:Y:S02]  /*4600*/  @!P4 IMAD.IADD R9, R9, 0x1, -R2 ;  /* 0x000000010909c824 */ /* 0x000fe400078e0a02 */
[----:B0-----:R-:W-:-:S04]  /*4610*/  IMAD.HI.U32 R10, R23, R6, RZ ;  /* 0x00000006170a7227 */ /* 0x001fc800078e00ff */
[----:B------:R-:W-:Y:S02]  /*4620*/  IMAD.MOV R10, RZ, RZ, -R10 ;  /* 0x000000ffff0a7224 */ /* 0x000fe400078e0a0a */
[----:B------:R-:W-:Y:S02]  /*4630*/  IMAD.MOV R7, RZ, RZ, -R7 ;  /* 0x000000ffff077224 */ /* 0x000fe400078e0a07 */
[C---:B------:R-:W-:Y:S02]  /*4640*/  IMAD R5, R2.reuse, R10, R6 ;  /* 0x0000000a02057224 */ /* 0x040fe400078e0206 */
[C---:B------:R-:W-:Y:S02]  /*4650*/  IMAD R0, R2.reuse, R8, R0 ;  /* 0x0000000802007224 */ /* 0x040fe400078e0200 */
[C---:B------:R-:W-:Y:S01]  /*4660*/  IMAD R3, R2.reuse, R7, R3 ;  /* 0x0000000702037224 */ /* 0x040fe200078e0203 */
[----:B------:R-:W-:Y:S01]  /*4670*/  ISETP.GT.U32.AND P4, PT, R2, R5, PT ;  /* 0x000000050200720c */ /* 0x000fe20003f84070 */
[----:B------:R-:W-:-:S02]  /*4680*/  IMAD.MOV.U32 R17, RZ, RZ, R9 ;  /* 0x000000ffff117224 */ /* 0x000fc400078e0009 */
[----:B------:R-:W-:Y:S01]  /*4690*/  @!P5 IMAD.IADD R4, R4, 0x1, -R2 ;  /* 0x000000010404d824 */ /* 0x000fe200078e0a02 */
[C---:B------:R-:W-:Y:S01]  /*46a0*/  ISETP.GT.U32.AND P5, PT, R2.reuse, R0, PT ;  /* 0x000000000200720c */ /* 0x040fe20003fa4070 */
[----:B------:R-:W-:Y:S01]  /*46b0*/  @!P1 IMAD.MOV R17, RZ, RZ, -R17 ;  /* 0x000000ffff119224 */ /* 0x000fe200078e0a11 */
[----:B------:R-:W-:Y:S01]  /*46c0*/  ISETP.GT.U32.AND P1, PT, R2, R3, PT ;  /* 0x000000030200720c */ /* 0x000fe20003f24070 */
[----:B------:R-:W-:-:S03]  /*46d0*/  IMAD.HI.U32 R9, R23, R16, RZ ;  /* 0x0000001017097227 */ /* 0x000fc600078e00ff */
[----:B------:R-:W-:Y:S01]  /*46e0*/  STL [R1+0x2b4], R17 ;  /* 0x0002b41101007387 */ /* 0x000fe20000100800 */
[----:B------:R-:W-:Y:S02]  /*46f0*/  VIADD R8, R29, 0xaf ;  /* 0x000000af1d087836 */ /* 0x000fe40000000000 */
[----:B------:R-:W-:Y:S02]  /*4700*/  @!P4 IMAD.IADD R5, R5, 0x1, -R2 ;  /* 0x000000010505c824 */ /* 0x000fe400078e0a02 */
[----:B------:R-:W-:Y:S01]  /*4710*/  @!P2 IMAD.MOV R4, RZ, RZ, -R4 ;  /* 0x000000ffff04a224 */ /* 0x000fe200078e0a04 */
[----:B-1----:R-:W-:Y:S01]  /*4720*/  IABS R11, R8 ;  /* 0x00000008000b7213 */ /* 0x002fe20000000000 */
[--C-:B------:R-:W-:Y:S01]  /*4730*/  @!P5 IMAD.IADD R0, R0, 0x1, -R2.reuse ;  /* 0x000000010000d824 */ /* 0x100fe200078e0a02 */
[C---:B------:R-:W-:Y:S01]  /*4740*/  ISETP.GT.U32.AND P4, PT, R2.reuse, R5, PT ;  /* 0x000000050200720c */ /* 0x040fe20003f84070 */
[C---:B------:R-:W-:Y:S01]  /*4750*/  VIADD R10, R29.reuse, 0xb1 ;  /* 0x000000b11d0a7836 */ /* 0x040fe20000000000 */
[----:B------:R0:W-:Y:S01]  /*4760*/  STL [R1+0x2b8], R4 ;  /* 0x0002b80401007387 */ /* 0x0001e20000100800 */
[----:B------:R-:W-:Y:S01]  /*4770*/  VIADD R6, R29, 0xb0 ;  /* 0x000000b01d067836 */ /* 0x000fe20000000000 */
[----:B------:R-:W-:Y:S01]  /*4780*/  ISETP.GT.U32.AND P5, PT, R2, R0, PT ;  /* 0x000000000200720c */ /* 0x000fe20003fa4070 */
[----:B------:R-:W-:Y:S01]  /*4790*/  @!P1 IMAD.IADD R3, R3, 0x1, -R2 ;  /* 0x0000000103039824 */ /* 0x000fe200078e0a02 */
[----:B------:R-:W-:Y:S01]  /*47a0*/  IABS R15, R10 ;  /* 0x0000000a000f7213 */ /* 0x000fe20000000000 */
[----:B------:R-:W-:Y:S01]  /*47b0*/  IMAD.MOV R9, RZ, RZ, -R9 ;  /* 0x000000ffff097224 */ /* 0x000fe200078e0a09 */
[----:B------:R-:W-:-:S02]  /*47c0*/  IABS R7, R6 ;  /* 0x0000000600077213 */ /* 0x000fc40000000000 */
[C---:B------:R-:W-:Y:S01]  /*47d0*/  ISETP.GT.U32.AND P1, PT, R2.reuse, R3, PT ;  /* 0x000000030200720c */ /* 0x040fe20003f24070 */
[----:B0-----:R-:W-:Y:S01]  /*47e0*/  IMAD R4, R2, R9, R16 ;  /* 0x0000000902047224 */ /* 0x001fe200078e0210 */
[----:B------:R-:W-:Y:S01]  /*47f0*/  ISETP.GE.AND P2, PT, R14, RZ, PT ;  /* 0x000000ff0e00720c */ /* 0x000fe20003f46270 */
[----:B------:R-:W-:Y:S02]  /*4800*/  IMAD.MOV.U32 R9, RZ, RZ, R11 ;  /* 0x000000ffff097224 */ /* 0x000fe400078e000b */
[----:B------:R-:W-:Y:S01]  /*4810*/  @!P4 IMAD.IADD R5, R5, 0x1, -R2 ;  /* 0x000000010505c824 */ /* 0x000fe200078e0a02 */
[----:B------:R-:W-:Y:S01]  /*4820*/  ISETP.GT.U32.AND P4, PT, R2, R4, PT ;  /* 0x000000040200720c */ /* 0x000fe20003f84070 */
[----:B------:R-:W-:-:S04]  /*4830*/  IMAD.HI.U32 R16, R23, R15, RZ ;  /* 0x0000000f17107227 */ /* 0x000fc800078e00ff */
[----:B------:R-:W-:-:S04]  /*4840*/  IMAD.HI.U32 R14, R23, R7, RZ ;  /* 0x00000007170e7227 */ /* 0x000fc800078e00ff */
[----:B------:R-:W-:-:S04]  /*4850*/  IMAD.HI.U32 R11, R23, R9, RZ ;  /* 0x00000009170b7227 */ /* 0x000fc800078e00ff */
[----:B------:R-:W-:Y:S02]  /*4860*/  IMAD.MOV R16, RZ, RZ, -R16 ;  /* 0x000000ffff107224 */ /* 0x000fe400078e0a10 */
[----:B------:R-:W-:Y:S02]  /*4870*/  IMAD.MOV R14, RZ, RZ, -R14 ;  /* 0x000000ffff0e7224 */ /* 0x000fe400078e0a0e */
[----:B------:R-:W-:Y:S01]  /*4880*/  @!P5 IMAD.IADD R0, R0, 0x1, -R2 ;  /* 0x000000010000d824 */ /* 0x000fe200078e0a02 */
[----:B------:R-:W-:Y:S01]  /*4890*/  ISETP.GE.AND P5, PT, R10, RZ, PT ;  /* 0x000000ff0a00720c */ /* 0x000fe20003fa6270 */
[----:B------:R-:W-:Y:S02]  /*48a0*/  IMAD.MOV R11, RZ, RZ, -R11 ;  /* 0x000000ffff0b7224 */ /* 0x000fe400078e0a0b */
[C---:B------:R-:W-:Y:S02]  /*48b0*/  IMAD R10, R2.reuse, R16, R15 ;  /* 0x00000010020a7224 */ /* 0x040fe400078e020f */
[----:B------:R-:W-:-:S02]  /*48c0*/  IMAD R7, R2, R14, R7 ;  /* 0x0000000e02077224 */ /* 0x000fc400078e0207 */
[----:B------:R-:W-:Y:S02]  /*48d0*/  IMAD.MOV.U32 R17, RZ, RZ, R5 ;  /* 0x000000ffff117224 */ /* 0x000fe400078e0005 */
[--C-:B------:R-:W-:Y:S01]  /*48e0*/  @!P1 IMAD.IADD R3, R3, 0x1, -R2.reuse ;  /* 0x0000000103039824 */ /* 0x100fe200078e0a02 */
[C---:B------:R-:W-:Y:S01]  /*48f0*/  ISETP.GT.U32.AND P1, PT, R2.reuse, R7, PT ;  /* 0x000000070200720c */ /* 0x040fe20003f24070 */
[C---:B------:R-:W-:Y:S02]  /*4900*/  IMAD R5, R2.reuse, R11, R9 ;  /* 0x0000000b02057224 */ /* 0x040fe400078e0209 */
[----:B------:R-:W-:Y:S01]  /*4910*/  @!P0 IMAD.MOV R17, RZ, RZ, -R17 ;  /* 0x000000ffff118224 */ /* 0x000fe200078e0a11 */
[----:B------:R-:W-:Y:S01]  /*4920*/  ISETP.GT.U32.AND P0, PT, R2, R10, PT ;  /* 0x0000000a0200720c */ /* 0x000fe20003f04070 */
[----:B------:R-:W-:Y:S02]  /*4930*/  IMAD.MOV.U32 R11, RZ, RZ, R3 ;  /* 0x000000ffff0b7224 */ /* 0x000fe400078e0003 */
[----:B------:R-:W-:Y:S01]  /*4940*/  @!P4 IMAD.IADD R4, R4, 0x1, -R2 ;  /* 0x000000010404c824 */ /* 0x000fe200078e0a02 */
[----:B------:R-:W-:Y:S01]  /*4950*/  STL [R1+0x2bc], R17 ;  /* 0x0002bc1101007387 */ /* 0x000fe20000100800 */
[----:B------:R-:W-:-:S02]  /*4960*/  IMAD.MOV.U32 R15, RZ, RZ, R0 ;  /* 0x000000ffff0f7224 */ /* 0x000fc400078e0000 */
[----:B------:R-:W-:Y:S01]  /*4970*/  @!P6 IMAD.MOV R11, RZ, RZ, -R11 ;  /* 0x000000ffff0be224 */ /* 0x000fe200078e0a0b */
[C---:B------:R-:W-:Y:S01]  /*4980*/  ISETP.GT.U32.AND P6, PT, R2.reuse, R5, PT ;  /* 0x000000050200720c */ /* 0x040fe20003fc4070 */
[C---:B------:R-:W-:Y:S01]  /*4990*/  VIADD R14, R29.reuse, 0xae ;  /* 0x000000ae1d0e7836 */ /* 0x040fe20000000000 */
[----:B------:R-:W-:Y:S01]  /*49a0*/  ISETP.GT.U32.AND P4, PT, R2, R4, PT ;  /* 0x000000040200720c */ /* 0x000fe20003f84070 */
[----:B------:R-:W-:Y:S01]  /*49b0*/  @!P3 IMAD.MOV R15, RZ, RZ, -R15 ;  /* 0x000000ffff0fb224 */ /* 0x000fe200078e0a0f */
[----:B------:R-:W-:Y:S01]  /*49c0*/  ISETP.GE.AND P3, PT, R6, RZ, PT ;  /* 0x000000ff0600720c */ /* 0x000fe20003f66270 */
[----:B------:R-:W-:Y:S01]  /*49d0*/  VIADD R6, R29, 0xad ;  /* 0x000000ad1d067836 */ /* 0x000fe20000000000 */
[----:B------:R-:W-:Y:S01]  /*49e0*/  IABS R9, R14 ;  /* 0x0000000e00097213 */ /* 0x000fe20000000000 */
[--C-:B------:R-:W-:Y:S01]  /*49f0*/  @!P0 IMAD.IADD R10, R10, 0x1, -R2.reuse ;  /* 0x000000010a0a8824 */ /* 0x100fe200078e0a02 */
[----:B------:R0:W-:Y:S01]  /*4a00*/  STL [R1+0x2c4], R15 ;  /* 0x0002c40f01007387 */ /* 0x0001e20000100800 */
[--C-:B------:R-:W-:Y:S01]  /*4a10*/  @!P1 IMAD.IADD R7, R7, 0x1, -R2.reuse ;  /* 0x0000000107079824 */ /* 0x100fe200078e0a02 */
[----:B------:R-:W-:Y:S01]  /*4a20*/  ISETP.GE.AND P0, PT, R14, RZ, PT ;  /* 0x000000ff0e00720c */ /* 0x000fe20003f06270 */
[----:B------:R-:W-:Y:S01]  /*4a30*/  IMAD.MOV.U32 R0, RZ, RZ, R9 ;  /* 0x000000ffff007224 */ /* 0x000fe200078e0009 */
[----:B------:R1:W-:Y:S01]  /*4a40*/  STL [R1+0x2c8], R11 ;  /* 0x0002c80b01007387 */ /* 0x0003e20000100800 */
[--C-:B------:R-:W-:Y:S01]  /*4a50*/  @!P6 IMAD.IADD R5, R5, 0x1, -R2.reuse ;  /* 0x000000010505e824 */ /* 0x100fe200078e0a02 */
[----:B------:R-:W-:Y:S01]  /*4a60*/  ISETP.GT.U32.AND P1, PT, R2, R10, PT ;  /* 0x0000000a0200720c */ /* 0x000fe20003f24070 */
[----:B------:R-:W-:Y:S01]  /*4a70*/  @!P4 IMAD.IADD R4, R4, 0x1, -R2 ;  /* 0x000000010404c824 */ /* 0x000fe200078e0a02 */
[----:B------:R-:W-:Y:S01]  /*4a80*/  ISETP.GT.U32.AND P6, PT, R2, R7, PT ;  /* 0x000000070200720c */ /* 0x000fe20003fc4070 */
[----:B------:R-:W-:Y:S01]  /*4a90*/  IMAD.HI.U32 R3, R23, R0, RZ ;  /* 0x0000000017037227 */ /* 0x000fe200078e00ff */
[----:B------:R-:W-:-:S03]  /*4aa0*/  ISETP.GE.AND P4, PT, R8, RZ, PT ;  /* 0x000000ff0800720c */ /* 0x000fc60003f86270 */
[----:B0-----:R-:W-:Y:S01]  /*4ab0*/  IMAD.MOV.U32 R15, RZ, RZ, R4 ;  /* 0x000000ffff0f7224 */ /* 0x001fe200078e0004 */
[----:B-1----:R-:W-:Y:S01]  /*4ac0*/  IABS R11, R6 ;  /* 0x00000006000b7213 */ /* 0x002fe20000000000 */
[----:B------:R-:W-:Y:S02]  /*4ad0*/  IMAD.MOV R3, RZ, RZ, -R3 ;  /* 0x000000ffff037224 */ /* 0x000fe400078e0a03 */
[----:B------:R-:W-:Y:S01]  /*4ae0*/  @!P2 IMAD.MOV R15, RZ, RZ, -R15 ;  /* 0x000000ffff0fa224 */ /* 0x000fe200078e0a0f */
[----:B------:R-:W-:Y:S01]  /*4af0*/  ISETP.GT.U32.AND P2, PT, R2, R5, PT ;  /* 0x000000050200720c */ /* 0x000fe20003f44070 */
[----:B------:R-:W-:-:S03]  /*4b00*/  IMAD.HI.U32 R9, R23, R11, RZ ;  /* 0x0000000b17097227 */ /* 0x000fc600078e00ff */
[----:B------:R0:W-:Y:S01]  /*4b10*/  STL [R1+0x2d8], R15 ;  /* 0x0002d80f01007387 */ /* 0x0001e20000100800 */
[----:B------:R-:W-:Y:S02]  /*4b20*/  IMAD.MOV R9, RZ, RZ, -R9 ;  /* 0x000000ffff097224 */ /* 0x000fe400078e0a09 */
[C---:B------:R-:W-:Y:S02]  /*4b30*/  IMAD R0, R2.reuse, R3, R0 ;  /* 0x0000000302007224 */ /* 0x040fe400078e0200 */
[----:B------:R-:W-:Y:S02]  /*4b40*/  IMAD R11, R2, R9, R11 ;  /* 0x00000009020b7224 */ /* 0x000fe400078e020b */
[--C-:B------:R-:W-:Y:S01]  /*4b50*/  @!P1 IMAD.IADD R10, R10, 0x1, -R2.reuse ;  /* 0x000000010a0a9824 */ /* 0x100fe200078e0a02 */
[C---:B------:R-:W-:Y:S01]  /*4b60*/  ISETP.GT.U32.AND P1, PT, R2.reuse, R0, PT ;  /* 0x000000000200720c */ /* 0x040fe20003f24070 */
[----:B------:R-:W-:Y:S01]  /*4b70*/  @!P6 IMAD.IADD R7, R7, 0x1, -R2 ;  /* 0x000000010707e824 */ /* 0x000fe200078e0a02 */
[----:B------:R-:W-:Y:S01]  /*4b80*/  ISETP.GT.U32.AND P6, PT, R2, R11, PT ;  /* 0x0000000b0200720c */ /* 0x000fe20003fc4070 */
[----:B------:R-:W-:-:S02]  /*4b90*/  VIADD R3, R29, 0xaa ;  /* 0x000000aa1d037836 */ /* 0x000fc40000000000 */
[C---:B------:R-:W-:Y:S02]  /*4ba0*/  VIADD R8, R29.reuse, 0xac ;  /* 0x000000ac1d087836 */ /* 0x040fe40000000000 */
[----:B------:R-:W-:Y:S01]  /*4bb0*/  VIADD R4, R29, 0xab ;  /* 0x000000ab1d047836 */ /* 0x000fe20000000000 */
[----:B0-----:R-:W-:Y:S01]  /*4bc0*/  IABS R15, R3 ;  /* 0x00000003000f7213 */ /* 0x001fe20000000000 */
[----:B------:R-:W-:Y:S01]  /*4bd0*/  @!P2 IMAD.IADD R5, R5, 0x1, -R2 ;  /* 0x000000010505a824 */ /* 0x000fe200078e0a02 */
[----:B------:R-:W-:Y:S01]  /*4be0*/  IABS R14, R8 ;  /* 0x00000008000e7213 */ /* 0x000fe20000000000 */
[----:B------:R-:W-:Y:S01]  /*4bf0*/  IMAD.MOV.U32 R17, RZ, RZ, R10 ;  /* 0x000000ffff117224 */ /* 0x000fe200078e000a */
[----:B------:R-:W-:Y:S01]  /*4c00*/  ISETP.GE.AND P2, PT, R6, RZ, PT ;  /* 0x000000ff0600720c */ /* 0x000fe20003f46270 */
[----:B------:R-:W-:Y:S01]  /*4c10*/  IMAD.MOV.U32 R6, RZ, RZ, R15 ;  /* 0x000000ffff067224 */ /* 0x000fe200078e000f */
[----:B------:R-:W-:Y:S01]  /*4c20*/  IABS R9, R4 ;  /* 0x0000000400097213 */ /* 0x000fe20000000000 */
[----:B------:R-:W-:-:S04]  /*4c30*/  IMAD.HI.U32 R15, R23, R14, RZ ;  /* 0x0000000e170f7227 */ /* 0x000fc800078e00ff */
[--C-:B------:R-:W-:Y:S01]  /*4c40*/  @!P1 IMAD.IADD R0, R0, 0x1, -R2.reuse ;  /* 0x0000000100009824 */ /* 0x100fe200078e0a02 */
[----:B------:R-:W-:Y:S01]  /*4c50*/  ISETP.GE.AND P1, PT, R8, RZ, PT ;  /* 0x000000ff0800720c */ /* 0x000fe20003f26270 */
[----:B------:R-:W-:Y:S02]  /*4c60*/  @!P6 IMAD.IADD R11, R11, 0x1, -R2 ;  /* 0x000000010b0be824 */ /* 0x000fe400078e0a02 */
[----:B------:R-:W-:-:S03]  /*4c70*/  IMAD.HI.U32 R16, R23, R9, RZ ;  /* 0x0000000917107227 */ /* 0x000fc600078e00ff */
[C---:B------:R-:W-:Y:S01]  /*4c80*/  ISETP.GT.U32.AND P6, PT, R2.reuse, R11, PT ;  /* 0x0000000b0200720c */ /* 0x040fe20003fc4070 */
[----:B------:R-:W-:Y:S02]  /*4c90*/  IMAD.MOV R15, RZ, RZ, -R15 ;  /* 0x000000ffff0f7224 */ /* 0x000fe400078e0a0f */
[----:B------:R-:W-:Y:S01]  /*4ca0*/  @!P5 IMAD.MOV R17, RZ, RZ, -R17 ;  /* 0x000000ffff11d224 */ /* 0x000fe200078e0a11 */
[----:B------:R-:W-:Y:S01]  /*4cb0*/  ISETP.GT.U32.AND P5, PT, R2, R0, PT ;  /* 0x000000000200720c */ /* 0x000fe20003fa4070 */
[----:B------:R-:W-:-:S03]  /*4cc0*/  IMAD.HI.U32 R8, R23, R6, RZ ;  /* 0x0000000617087227 */ /* 0x000fc600078e00ff */
[----:B------:R-:W-:Y:S01]  /*4cd0*/  STL [R1+0x2d4], R17 ;  /* 0x0002d41101007387 */ /* 0x000fe20000100800 */
[----:B------:R-:W-:Y:S02]  /*4ce0*/  IMAD.MOV R16, RZ, RZ, -R16 ;  /* 0x000000ffff107224 */ /* 0x000fe400078e0a10 */
[C---:B------:R-:W-:Y:S02]  /*4cf0*/  IMAD R14, R2.reuse, R15, R14 ;  /* 0x0000000f020e7224 */ /* 0x040fe400078e020e */
[----:B------:R-:W-:Y:S02]  /*4d00*/  IMAD.MOV R8, RZ, RZ, -R8 ;  /* 0x000000ffff087224 */ /* 0x000fe400078e0a08 */
[C---:B------:R-:W-:Y:S02]  /*4d10*/  IMAD R9, R2.reuse, R16, R9 ;  /* 0x0000001002097224 */ /* 0x040fe400078e0209 */
[----:B------:R-:W-:Y:S01]  /*4d20*/  @!P3 IMAD.MOV R7, RZ, RZ, -R7 ;  /* 0x000000ffff07b224 */ /* 0x000fe200078e0a07 */
[C---:B------:R-:W-:Y:S01]  /*4d30*/  ISETP.GT.U32.AND P3, PT, R2.reuse, R14, PT ;  /* 0x0000000e0200720c */ /* 0x040fe20003f64070 */
[----:B------:R-:W-:-:S02]  /*4d40*/  IMAD R6, R2, R8, R6 ;  /* 0x0000000802067224 */ /* 0x000fc400078e0206 */
[----:B------:R-:W-:Y:S01]  /*4d50*/  @!P4 IMAD.MOV R5, RZ, RZ, -R5 ;  /* 0x000000ffff05c224 */ /* 0x000fe200078e0a05 */
[----:B------:R-:W-:Y:S01]  /*4d60*/  ISETP.GT.U32.AND P4, PT, R2, R9, PT ;  /* 0x000000090200720c */ /* 0x000fe20003f84070 */
[--C-:B------:R-:W-:Y:S01]  /*4d70*/  @!P5 IMAD.IADD R0, R0, 0x1, -R2.reuse ;  /* 0x000000010000d824 */ /* 0x100fe200078e0a02 */
[----:B------:R-:W-:Y:S01]  /*4d80*/  ISETP.GE.AND P5, PT, R4, RZ, PT ;  /* 0x000000ff0400720c */ /* 0x000fe20003fa6270 */
[--C-:B------:R-:W-:Y:S01]  /*4d90*/  @!P6 IMAD.IADD R11, R11, 0x1, -R2.reuse ;  /* 0x000000010b0be824 */ /* 0x100fe200078e0a02 */
[----:B------:R-:W-:Y:S01]  /*4da0*/  ISETP.GT.U32.AND P6, PT, R2, R6, PT ;  /* 0x000000060200720c */ /* 0x000fe20003fc4070 */
[C---:B------:R-:W-:Y:S01]  /*4db0*/  VIADD R15, R29.reuse, 0xa9 ;  /* 0x000000a91d0f7836 */ /* 0x040fe20000000000 */
[----:B------:R0:W-:Y:S01]  /*4dc0*/  STL [R1+0x2ec], R7 ;  /* 0x0002ec0701007387 */ /* 0x0001e20000100800 */
[----:B------:R-:W-:Y:S02]  /*4dd0*/  VIADD R4, R29, 0xa8 ;  /* 0x000000a81d047836 */ /* 0x000fe40000000000 */
[----:B------:R-:W-:Y:S01]  /*4de0*/  @!P3 IMAD.IADD R14, R14, 0x1, -R2 ;  /* 0x000000010e0eb824 */ /* 0x000fe200078e0a02 */
[----:B------:R-:W-:Y:S01]  /*4df0*/  ISETP.GE.AND P3, PT, R3, RZ, PT ;  /* 0x000000ff0300720c */ /* 0x000fe20003f66270 */
[----:B------:R-:W-:Y:S01]  /*4e00*/  IMAD.MOV.U32 R16, RZ, RZ, R0 ;  /* 0x000000ffff107224 */ /* 0x000fe200078e0000 */
[----:B------:R-:W-:Y:S01]  /*4e10*/  IABS R8, R4 ;  /* 0x0000000400087213 */ /* 0x000fe20000000000 */
[----:B------:R-:W-:Y:S01]  /*4e20*/  @!P4 IMAD.IADD R9, R9, 0x1, -R2 ;  /* 0x000000010909c824 */ /* 0x000fe200078e0a02 */
[----:B------:R-:W-:Y:S01]  /*4e30*/  ISETP.GT.U32.AND P4, PT, R2, R14, PT ;  /* 0x0000000e0200720c */ /* 0x000fe20003f84070 */
[----:B------:R1:W-:Y:S01]  /*4e40*/  STL [R1+0x2f0], R5 ;  /* 0x0002f00501007387 */ /* 0x0003e20000100800 */
[----:B0-----:R-:W-:Y:S01]  /*4e50*/  IABS R7, R15 ;  /* 0x0000000f00077213 */ /* 0x001fe20000000000 */
[----:B------:R-:W-:-:S02]  /*4e60*/  IMAD.MOV.U32 R3, RZ, RZ, R8 ;  /* 0x000000ffff037224 */ /* 0x000fc400078e0008 */
[----:B------:R-:W-:Y:S01]  /*4e70*/  @!P6 IMAD.IADD R6, R6, 0x1, -R2 ;  /* 0x000000010606e824 */ /* 0x000fe200078e0a02 */
[----:B------:R-:W-:Y:S01]  /*4e80*/  ISETP.GT.U32.AND P6, PT, R2, R9, PT ;  /* 0x000000090200720c */ /* 0x000fe20003fc4070 */
[----:B------:R-:W-:-:S04]  /*4e90*/  IMAD.HI.U32 R10, R23, R7, RZ ;  /* 0x00000007170a7227 */ /* 0x000fc800078e00ff */
[----:B------:R-:W-:Y:S02]  /*4ea0*/  IMAD.MOV R10, RZ, RZ, -R10 ;  /* 0x000000ffff0a7224 */ /* 0x000fe400078e0a0a */
[----:B------:R-:W-:-:S04]  /*4eb0*/  IMAD.HI.U32 R8, R23, R3, RZ ;  /* 0x0000000317087227 */ /* 0x000fc800078e00ff */
[----:B------:R-:W-:Y:S02]  /*4ec0*/  IMAD R0, R2, R10, R7 ;  /* 0x0000000a02007224 */ /* 0x000fe400078e0207 */
[----:B------:R-:W-:Y:S02]  /*4ed0*/  IMAD.MOV R7, RZ, RZ, -R8 ;  /* 0x000000ffff077224 */ /* 0x000fe400078e0a08 */
[--C-:B------:R-:W-:Y:S01]  /*4ee0*/  @!P4 IMAD.IADD R14, R14, 0x1, -R2.reuse ;  /* 0x000000010e0ec824 */ /* 0x100fe200078e0a02 */
[C---:B------:R-:W-:Y:S01]  /*4ef0*/  ISETP.GT.U32.AND P4, PT, R2.reuse, R0, PT ;  /* 0x000000000200720c */ /* 0x040fe20003f84070 */
[C---:B------:R-:W-:Y:S02]  /*4f00*/  IMAD R3, R2.reuse, R7, R3 ;  /* 0x0000000702037224 */ /* 0x040fe400078e0203 */
[----:B------:R-:W-:Y:S02]  /*4f10*/  @!P6 IMAD.IADD R9, R9, 0x1, -R2 ;  /* 0x000000010909e824 */ /* 0x000fe400078e0a02 */
[C---:B-1----:R-:W-:Y:S01]  /*4f20*/  VIADD R5, R29.reuse, 0xa7 ;  /* 0x000000a71d057836 */ /* 0x042fe20000000000 */
[C---:B------:R-:W-:Y:S01]  /*4f30*/  ISETP.GT.U32.AND P6, PT, R2.reuse, R3, PT ;  /* 0x000000030200720c */ /* 0x040fe20003fc4070 */
[----:B------:R-:W-:Y:S01]  /*4f40*/  @!P0 IMAD.MOV R16, RZ, RZ, -R16 ;  /* 0x000000ffff108224 */ /* 0x000fe200078e0a10 */
[----:B------:R-:W-:Y:S01]  /*4f50*/  ISETP.GT.U32.AND P0, PT, R2, R6, PT ;  /* 0x000000060200720c */ /* 0x000fe20003f04070 */
[----:B------:R-:W-:Y:S01]  /*4f60*/  VIADD R8, R29, 0xa6 ;  /* 0x000000a61d087836 */ /* 0x000fe20000000000 */
[----:B------:R-:W-:Y:S01]  /*4f70*/  IABS R17, R5 ;  /* 0x0000000500117213 */ /* 0x000fe20000000000 */
[----:B------:R-:W-:Y:S01]  /*4f80*/  @!P2 IMAD.MOV R11, RZ, RZ, -R11 ;  /* 0x000000ffff0ba224 */ /* 0x000fe200078e0a0b */
[----:B------:R0:W-:Y:S01]  /*4f90*/  STL [R1+0x2e8], R16 ;  /* 0x0002e81001007387 */ /* 0x0001e20000100800 */
[--C-:B------:R-:W-:Y:S01]  /*4fa0*/  @!P4 IMAD.IADD R0, R0, 0x1, -R2.reuse ;  /* 0x000000010000c824 */ /* 0x100fe200078e0a02 */
[----:B------:R-:W-:Y:S01]  /*4fb0*/  IABS R7, R8 ;  /* 0x0000000800077213 */ /* 0x000fe20000000000 */
[----:B------:R-:W-:Y:S01]  /*4fc0*/  IMAD.HI.U32 R18, R23, R17, RZ ;  /* 0x0000001117127227 */ /* 0x000fe200078e00ff */
[----:B------:R-:W-:Y:S01]  /*4fd0*/  ISETP.GE.AND P4, PT, R4, RZ, PT ;  /* 0x000000ff0400720c */ /* 0x000fe20003f86270 */
[----:B------:R1:W-:Y:S02]  /*4fe0*/  STL [R1+0x31c], R11 ;  /* 0x00031c0b01007387 */ /* 0x0003e40000100800 */
[----:B------:R-:W-:Y:S01]  /*4ff0*/  @!P6 IMAD.IADD R3, R3, 0x1, -R2 ;  /* 0x000000010303e824 */ /* 0x000fe200078e0a02 */
[----:B------:R-:W-:Y:S01]  /*5000*/  ISETP.GT.U32.AND P6, PT, R2, R0, PT ;  /* 0x000000000200720c */ /* 0x000fe20003fc4070 */
[----:B------:R-:W-:-:S02]  /*5010*/  IMAD.MOV R18, RZ, RZ, -R18 ;  /* 0x000000ffff127224 */ /* 0x000fc400078e0a12 */
[----:B0-----:R-:W-:Y:S01]  /*5020*/  IMAD.HI.U32 R16, R23, R7, RZ ;  /* 0x0000000717107227 */ /* 0x001fe200078e00ff */
[----:B------:R-:W-:-:S03]  /*5030*/  ISETP.GT.U32.AND P2, PT, R2, R3, PT ;  /* 0x000000030200720c */ /* 0x000fc60003f44070 */
[----:B------:R-:W-:Y:S01]  /*5040*/  @!P0 IMAD.IADD R6, R6, 0x1, -R2 ;  /* 0x0000000106068824 */ /* 0x000fe200078e0a02 */
[----:B------:R-:W-:Y:S01]  /*5050*/  ISETP.GE.AND P0, PT, R15, RZ, PT ;  /* 0x000000ff0f00720c */ /* 0x000fe20003f06270 */
[----:B------:R-:W-:Y:S02]  /*5060*/  IMAD R4, R2, R18, R17 ;  /* 0x0000001202047224 */ /* 0x000fe400078e0211 */
[----:B------:R-:W-:Y:S02]  /*5070*/  IMAD.MOV R16, RZ, RZ, -R16 ;  /* 0x000000ffff107224 */ /* 0x000fe400078e0a10 */
[----:B------:R-:W-:Y:S02]  /*5080*/  IMAD.MOV.U32 R19, RZ, RZ, R14 ;  /* 0x000000ffff137224 */ /* 0x000fe400078e000e */
[----:B-1----:R-:W-:Y:S02]  /*5090*/  IMAD.MOV.U32 R11, RZ, RZ, R9 ;  /* 0x000000ffff0b7224 */ /* 0x002fe400078e0009 */
[----:B------:R-:W-:-:S02]  /*50a0*/  IMAD.MOV.U32 R9, RZ, RZ, R6 ;  /* 0x000000ffff097224 */ /* 0x000fc400078e0006 */
[C---:B------:R-:W-:Y:S02]  /*50b0*/  VIADD R10, R29.reuse, 0xa5 ;  /* 0x000000a51d0a7836 */ /* 0x040fe40000000000 */
[----:B------:R-:W-:Y:S01]  /*50c0*/  @!P1 IMAD.MOV R19, RZ, RZ, -R19 ;  /* 0x000000ffff139224 */ /* 0x000fe200078e0a13 */
[C---:B------:R-:W-:Y:S01]  /*50d0*/  ISETP.GT.U32.AND P1, PT, R2.reuse, R4, PT ;  /* 0x000000040200720c */ /* 0x040fe20003f24070 */
[----:B------:R-:W-:Y:S01]  /*50e0*/  IMAD R6, R2, R16, R7 ;  /* 0x0000001002067224 */ /* 0x000fe200078e0207 */
[----:B------:R-:W-:Y:S01]  /*50f0*/  IABS R15, R10 ;  /* 0x0000000a000f7213 */ /* 0x000fe20000000000 */
[--C-:B------:R-:W-:Y:S01]  /*5100*/  @!P6 IMAD.IADD R0, R0, 0x1, -R2.reuse ;  /* 0x000000010000e824 */ /* 0x100fe200078e0a02 */
[----:B------:R-:W-:Y:S01]  /*5110*/  STL [R1+0x380], R19 ;  /* 0x0003801301007387 */ /* 0x000fe20000100800 */
[----:B------:R-:W-:Y:S01]  /*5120*/  @!P5 IMAD.MOV R11, RZ, RZ, -R11 ;  /* 0x000000ffff0bd224 */ /* 0x000fe200078e0a0b */
[----:B------:R-:W-:Y:S01]  /*5130*/  ISETP.GT.U32.AND P6, PT, R2, R6, PT ;  /* 0x000000060200720c */ /* 0x000fe20003fc4070 */
[----:B------:R-:W-:Y:S01]  /*5140*/  VIADD R7, R29, 0xa4 ;  /* 0x000000a41d077836 */ /* 0x000fe20000000000 */
[----:B------:R-:W-:Y:S01]  /*5150*/  ISETP.GE.AND P5, PT, R5, RZ, PT ;  /* 0x000000ff0500720c */ /* 0x000fe20003fa6270 */
[----:B------:R-:W-:Y:S01]  /*5160*/  IMAD.HI.U32 R5, R23, R15, RZ ;  /* 0x0000000f17057227 */ /* 0x000fe200078e00ff */
[----:B------:R0:W-:Y:S03]  /*5170*/  STL [R1+0x37c], R11 ;  /* 0x00037c0b01007387 */ /* 0x0001e60000100800 */
[--C-:B------:R-:W-:Y:S01]  /*5180*/  @!P2 IMAD.IADD R3, R3, 0x1, -R2.reuse ;  /* 0x000000010303a824 */ /* 0x100fe200078e0a02 */
[----:B------:R-:W-:Y:S01]  /*5190*/  ISETP.GE.AND P2, PT, R10, RZ, PT ;  /* 0x000000ff0a00720c */ /* 0x000fe20003f46270 */
[----:B------:R-:W-:Y:S01]  /*51a0*/  @!P1 IMAD.IADD R4, R4, 0x1, -R2 ;  /* 0x0000000104049824 */ /* 0x000fe200078e0a02 */
[----:B------:R-:W-:Y:S01]  /*51b0*/  ISETP.GE.AND P1, PT, R7, RZ, PT ;  /* 0x000000ff0700720c */ /* 0x000fe20003f26270 */
[----:B------:R-:W-:-:S02]  /*51c0*/  IMAD.MOV.U32 R14, RZ, RZ, R3 ;  /* 0x000000ffff0e7224 */ /* 0x000fc400078e0003 */
[----:B------:R-:W-:Y:S01]  /*51d0*/  @!P6 IMAD.IADD R6, R6, 0x1, -R2 ;  /* 0x000000010606e824 */ /* 0x000fe200078e0a02 */
[----:B------:R-:W-:Y:S01]  /*51e0*/  ISETP.GT.U32.AND P6, PT, R2, R4, PT ;  /* 0x000000040200720c */ /* 0x000fe20003fc4070 */
[----:B0-----:R-:W-:Y:S01]  /*51f0*/  IMAD.MOV R11, RZ, RZ, -R5 ;  /* 0x000000ffff0b7224 */ /* 0x001fe200078e0a05 */
[----:B------:R-:W-:Y:S01]  /*5200*/  IABS R5, R7 ;  /* 0x0000000700057213 */ /* 0x000fe20000000000 */
[----:B------:R-:W-:Y:S01]  /*5210*/  @!P3 IMAD.MOV R9, RZ, RZ, -R9 ;  /* 0x000000ffff09b224 */ /* 0x000fe200078e0a09 */
[----:B------:R-:W-:Y:S01]  /*5220*/  ISETP.GE.AND P3, PT, R8, RZ, PT ;  /* 0x000000ff0800720c */ /* 0x000fe20003f66270 */
[C---:B------:R-:W-:Y:S02]  /*5230*/  IMAD R11, R2.reuse, R11, R15 ;  /* 0x0000000b020b7224 */ /* 0x040fe400078e020f */
[----:B------:R-:W-:Y:S01]  /*5240*/  IMAD.HI.U32 R10, R23, R5, RZ ;  /* 0x00000005170a7227 */ /* 0x000fe200078e00ff */
[----:B------:R0:W-:Y:S03]  /*5250*/  STL [R1+0x378], R9 ;  /* 0x0003780901007387 */ /* 0x0001e60000100800 */
[----:B------:R-:W-:Y:S01]  /*5260*/  @!P4 IMAD.MOV R14, RZ, RZ, -R14 ;  /* 0x000000ffff0ec224 */ /* 0x000fe200078e0a0e */
[----:B------:R-:W-:Y:S01]  /*5270*/  ISETP.GT.U32.AND P4, PT, R2, R11, PT ;  /* 0x0000000b0200720c */ /* 0x000fe20003f84070 */
[----:B------:R-:W-:-:S02]  /*5280*/  IMAD.MOV R3, RZ, RZ, -R10 ;  /* 0x000000ffff037224 */ /* 0x000fc400078e0a0a */
[C---:B------:R-:W-:Y:S02]  /*5290*/  VIADD R8, R29.reuse, 0xa3 ;  /* 0x000000a31d087836 */ /* 0x040fe40000000000 */
[C---:B------:R-:W-:Y:S02]  /*52a0*/  IMAD R3, R2.reuse, R3, R5 ;  /* 0x0000000302037224 */ /* 0x040fe400078e0205 */
[----:B0-----:R-:W-:Y:S01]  /*52b0*/  IMAD.MOV.U32 R9, RZ, RZ, R0 ;  /* 0x000000ffff097224 */ /* 0x001fe200078e0000 */
[----:B------:R-:W-:Y:S01]  /*52c0*/  IABS R0, R8 ;  /* 0x0000000800007213 */ /* 0x000fe20000000000 */
[C---:B------:R-:W-:Y:S02]  /*52d0*/  VIADD R16, R29.reuse, 0xa1 ;  /* 0x000000a11d107836 */ /* 0x040fe40000000000 */
[----:B------:R-:W-:Y:S01]  /*52e0*/  @!P0 IMAD.MOV R9, RZ, RZ, -R9 ;  /* 0x000000ffff098224 */ /* 0x000fe200078e0a09 */
[----:B------:R-:W-:Y:S01]  /*52f0*/  ISETP.GT.U32.AND P0, PT, R2, R6, PT ;  /* 0x000000060200720c */ /* 0x000fe20003f04070 */
[----:B------:R-:W-:Y:S01]  /*5300*/  VIADD R7, R29, 0xa2 ;  /* 0x000000a21d077836 */ /* 0x000fe20000000000 */
[----:B------:R-:W-:Y:S01]  /*5310*/  IABS R10, R16 ;  /* 0x00000010000a7213 */ /* 0x000fe20000000000 */
[--C-:B------:R-:W-:Y:S01]  /*5320*/  @!P6 IMAD.IADD R4, R4, 0x1, -R2.reuse ;  /* 0x000000010404e824 */ /* 0x100fe200078e0a02 */
[----:B------:R-:W-:Y:S01]  /*5330*/  ISETP.GT.U32.AND P6, PT, R2, R3, PT ;  /* 0x000000030200720c */ /* 0x000fe20003fc4070 */
[----:B------:R0:W-:Y:S01]  /*5340*/  STL [R1+0x374], R9 ;  /* 0x0003740901007387 */ /* 0x0001e20000100800 */
[----:B------:R-:W-:Y:S01]  /*5350*/  @!P4 IMAD.IADD R11, R11, 0x1, -R2 ;  /* 0x000000010b0bc824 */ /* 0x000fe200078e0a02 */
[----:B------:R-:W-:Y:S01]  /*5360*/  ISETP.GE.AND P4, PT, R7, RZ, PT ;  /* 0x000000ff0700720c */ /* 0x000fe20003f86270 */
[----:B------:R-:W-:Y:S01]  /*5370*/  IMAD.MOV.U32 R15, RZ, RZ, R4 ;  /* 0x000000ffff0f7224 */ /* 0x000fe200078e0004 */
[----:B------:R1:W-:Y:S01]  /*5380*/  STL [R1+0x38c], R14 ;  /* 0x00038c0e01007387 */ /* 0x0003e20000100800 */
[----:B------:R-:W-:-:S02]  /*5390*/  IMAD.MOV.U32 R5, RZ, RZ, R10 ;  /* 0x000000ffff057224 */ /* 0x000fc400078e000a */
[----:B------:R-:W-:Y:S01]  /*53a0*/  @!P5 IMAD.MOV R15, RZ, RZ, -R15 ;  /* 0x000000ffff0fd224 */ /* 0x000fe200078e0a0f */
[----:B------:R-:W-:Y:S01]  /*53b0*/  ISETP.GT.U32.AND P5, PT, R2, R11, PT ;  /* 0x0000000b0200720c */ /* 0x000fe20003fa4070 */
[----:B------:R-:W-:Y:S01]  /*53c0*/  @!P0 IMAD.IADD R6, R6, 0x1, -R2 ;  /* 0x0000000106068824 */ /* 0x000fe200078e0a02 */
[----:B0-----:R-:W-:Y:S01]  /*53d0*/  IABS R9, R7 ;  /* 0x0000000700097213 */ /* 0x001fe20000000000 */
[----:B------:R-:W-:Y:S01]  /*53e0*/  VIADD R7, R29, 0xa0 ;  /* 0x000000a01d077836 */ /* 0x000fe20000000000 */
[----:B------:R-:W-:Y:S01]  /*53f0*/  ISETP.GE.AND P0, PT, R8, RZ, PT ;  /* 0x000000ff0800720c */ /* 0x000fe20003f06270 */
[C---:B------:R-:W-:Y:S01]  /*5400*/  IMAD.HI.U32 R8, R23.reuse, R5, RZ ;  /* 0x0000000517087227 */ /* 0x040fe200078e00ff */
[----:B------:R0:W-:Y:S03]  /*5410*/  STL [R1+0x390], R15 ;  /* 0x0003900f01007387 */ /* 0x0001e60000100800 */
[----:B-1----:R-:W-:-:S04]  /*5420*/  IMAD.HI.U32 R14, R23, R0, RZ ;  /* 0x00000000170e7227 */ /* 0x002fc800078e00ff */
[----:B------:R-:W-:-:S04]  /*5430*/  IMAD.HI.U32 R10, R23, R9, RZ ;  /* 0x00000009170a7227 */ /* 0x000fc800078e00ff */
[----:B------:R-:W-:Y:S02]  /*5440*/  IMAD.MOV R14, RZ, RZ, -R14 ;  /* 0x000000ffff0e7224 */ /* 0x000fe400078e0a0e */
[----:B------:R-:W-:Y:S02]  /*5450*/  IMAD.MOV R10, RZ, RZ, -R10 ;  /* 0x000000ffff0a7224 */ /* 0x000fe400078e0a0a */
[C---:B------:R-:W-:Y:S02]  /*5460*/  IMAD R0, R2.reuse, R14, R0 ;  /* 0x0000000e02007224 */ /* 0x040fe400078e0200 */
[----:B------:R-:W-:Y:S02]  /*5470*/  @!P6 IMAD.IADD R3, R3, 0x1, -R2 ;  /* 0x000000010303e824 */ /* 0x000fe400078e0a02 */
[----:B------:R-:W-:Y:S02]  /*5480*/  IMAD.MOV R4, RZ, RZ, -R8 ;  /* 0x000000ffff047224 */ /* 0x000fe400078e0a08 */
[C---:B------:R-:W-:Y:S01]  /*5490*/  IMAD R8, R2.reuse, R10, R9 ;  /* 0x0000000a02087224 */ /* 0x040fe200078e0209 */
[C---:B------:R-:W-:Y:S01]  /*54a0*/  ISETP.GT.U32.AND P6, PT, R2.reuse, R3, PT ;  /* 0x000000030200720c */ /* 0x040fe20003fc4070 */
[----:B------:R-:W-:Y:S01]  /*54b0*/  @!P3 IMAD.MOV R6, RZ, RZ, -R6 ;  /* 0x000000ffff06b224 */ /* 0x000fe200078e0a06 */
[C---:B------:R-:W-:Y:S01]  /*54c0*/  ISETP.GT.U32.AND P3, PT, R2.reuse, R0, PT ;  /* 0x000000000200720c */ /* 0x040fe20003f64070 */
[----:B------:R-:W-:Y:S01]  /*54d0*/  @!P5 IMAD.IADD R11, R11, 0x1, -R2 ;  /* 0x000000010b0bd824 */ /* 0x000fe200078e0a02 */
[C---:B------:R-:W-:Y:S01]  /*54e0*/  ISETP.GT.U32.AND P5, PT, R2.reuse, R8, PT ;  /* 0x000000080200720c */ /* 0x040fe20003fa4070 */
[----:B------:R-:W-:Y:S01]  /*54f0*/  IMAD R5, R2, R4, R5 ;  /* 0x0000000402057224 */ /* 0x000fe200078e0205 */
[----:B------:R-:W-:Y:S01]  /*5500*/  IABS R4, R7 ;  /* 0x0000000700047213 */ /* 0x000fe20000000000 */
[C---:B------:R-:W-:Y:S01]  /*5510*/  VIADD R9, R29.reuse, 0x9e ;  /* 0x0000009e1d097836 */ /* 0x040fe20000000000 */
[----:B------:R1:W-:Y:S01]  /*5520*/  STL [R1+0x388], R6 ;  /* 0x0003880601007387 */ /* 0x0003e20000100800 */
[----:B------:R-:W-:-:S02]  /*5530*/  VIADD R10, R29, 0x9f ;  /* 0x0000009f1d0a7836 */ /* 0x000fc40000000000 */
[----:B0-----:R-:W-:Y:S01]  /*5540*/  IMAD.HI.U32 R15, R23, R4, RZ ;  /* 0x00000004170f7227 */ /* 0x001fe200078e00ff */
[----:B------:R-:W-:Y:S02]  /*5550*/  IABS R18, R9 ;  /* 0x0000000900127213 */ /* 0x000fe40000000000 */
[----:B------:R-:W-:Y:S01]  /*5560*/  IABS R14, R10 ;  /* 0x0000000a000e7213 */ /* 0x000fe20000000000 */
[--C-:B------:R-:W-:Y:S01]  /*5570*/  @!P3 IMAD.IADD R0, R0, 0x1, -R2.reuse ;  /* 0x000000010000b824 */ /* 0x100fe200078e0a02 */
[----:B------:R-:W-:Y:S01]  /*5580*/  ISETP.GE.AND P3, PT, R16, RZ, PT ;  /* 0x000000ff1000720c */ /* 0x000fe20003f66270 */
[--C-:B------:R-:W-:Y:S01]  /*5590*/  @!P6 IMAD.IADD R3, R3, 0x1, -R2.reuse ;  /* 0x000000010303e824 */ /* 0x100fe200078e0a02 */
[----:B------:R-:W-:Y:S01]  /*55a0*/  ISETP.GT.U32.AND P6, PT, R2, R5, PT ;  /* 0x000000050200720c */ /* 0x000fe20003fc4070 */
[----:B------:R-:W-:Y:S01]  /*55b0*/  @!P5 IMAD.IADD R8, R8, 0x1, -R2 ;  /* 0x000000010808d824 */ /* 0x000fe200078e0a02 */
[----:B------:R-:W-:Y:S01]  /*55c0*/  ISETP.GT.U32.AND P5, PT, R2, R0, PT ;  /* 0x000000000200720c */ /* 0x000fe20003fa4070 */
[----:B------:R-:W-:-:S02]  /*55d0*/  IMAD.MOV R15, RZ, RZ, -R15 ;  /* 0x000000ffff0f7224 */ /* 0x000fc400078e0a0f */
[----:B------:R-:W-:Y:S02]  /*55e0*/  IMAD.MOV.U32 R16, RZ, RZ, R18 ;  /* 0x000000ffff107224 */ /* 0x000fe400078e0012 */
[----:B------:R-:W-:Y:S02]  /*55f0*/  IMAD R4, R2, R15, R4 ;  /* 0x0000000f02047224 */ /* 0x000fe400078e0204 */
[----:B-1----:R-:W-:Y:S02]  /*5600*/  VIADD R6, R29, 0x9d ;  /* 0x0000009d1d067836 */ /* 0x002fe40000000000 */
[----:B------:R-:W-:-:S03]  /*5610*/  IMAD.HI.U32 R18, R23, R14, RZ ;  /* 0x0000000e17127227 */ /* 0x000fc600078e00ff */
[----:B------:R-:W-:Y:S01]  /*5620*/  IABS R17, R6 ;  /* 0x0000000600117213 */ /* 0x000fe20000000000 */
[--C-:B------:R-:W-:Y:S01]  /*5630*/  @!P6 IMAD.IADD R5, R5, 0x1, -R2.reuse ;  /* 0x000000010505e824 */ /* 0x100fe200078e0a02 */
[----:B------:R-:W-:Y:S01]  /*5640*/  ISETP.GT.U32.AND P6, PT, R2, R8, PT ;  /* 0x000000080200720c */ /* 0x000fe20003fc4070 */
[----:B------:R-:W-:Y:S01]  /*5650*/  @!P5 IMAD.IADD R0, R0, 0x1, -R2 ;  /* 0x000000010000d824 */ /* 0x000fe200078e0a02 */
[C---:B------:R-:W-:Y:S01]  /*5660*/  ISETP.GT.U32.AND P5, PT, R2.reuse, R4, PT ;  /* 0x000000040200720c */ /* 0x040fe20003fa4070 */
[----:B------:R-:W-:Y:S02]  /*5670*/  IMAD.MOV.U32 R20, RZ, RZ, R11 ;  /* 0x000000ffff147224 */ /* 0x000fe400078e000b */
[----:B------:R-:W-:Y:S02]  /*5680*/  IMAD.MOV R18, RZ, RZ, -R18 ;  /* 0x000000ffff127224 */ /* 0x000fe400078e0a12 */
[----:B------:R-:W-:Y:S02]  /*5690*/  IMAD.MOV.U32 R19, RZ, RZ, R3 ;  /* 0x000000ffff137224 */ /* 0x000fe400078e0003 */
[----:B------:R-:W-:Y:S01]  /*56a0*/  @!P2 IMAD.MOV R20, RZ, RZ, -R20 ;  /* 0x000000ffff14a224 */ /* 0x000fe200078e0a14 */
[C---:B------:R-:W-:Y:S01]  /*56b0*/  ISETP.GT.U32.AND P2, PT, R2.reuse, R5, PT ;  /* 0x000000050200720c */ /* 0x040fe20003f44070 */
[----:B------:R-:W-:Y:S01]  /*56c0*/  @!P1 IMAD.MOV R19, RZ, RZ, -R19 ;  /* 0x000000ffff139224 */ /* 0x000fe200078e0a13 */
[----:B------:R-:W-:Y:S01]  /*56d0*/  ISETP.GE.AND P1, PT, R7, RZ, PT ;  /* 0x000000ff0700720c */ /* 0x000fe20003f26270 */
[----:B------:R-:W-:Y:S01]  /*56e0*/  IMAD R14, R2, R18, R14 ;  /* 0x00000012020e7224 */ /* 0x000fe200078e020e */
[----:B------:R-:W-:Y:S01]  /*56f0*/  STL [R1+0x3b0], R20 ;  /* 0x0003b01401007387 */ /* 0x000fe20000100800 */
[----:B------:R-:W-:-:S03]  /*5700*/  IMAD.HI.U32 R11, R23, R17, RZ ;  /* 0x00000011170b7227 */ /* 0x000fc600078e00ff */
[----:B------:R0:W-:Y:S01]  /*5710*/  STL [R1+0x3ac], R19 ;  /* 0x0003ac1301007387 */ /* 0x0001e20000100800 */
[--C-:B------:R-:W-:Y:S01]  /*5720*/  @!P6 IMAD.IADD R8, R8, 0x1, -R2.reuse ;  /* 0x000000010808e824 */ /* 0x100fe200078e0a02 */
[----:B------:R-:W-:Y:S01]  /*5730*/  ISETP.GT.U32.AND P6, PT, R2, R14, PT ;  /* 0x0000000e0200720c */ /* 0x000fe20003fc4070 */
[----:B------:R-:W-:Y:S02]  /*5740*/  IMAD.MOV R11, RZ, RZ, -R11 ;  /* 0x000000ffff0b7224 */ /* 0x000fe400078e0a0b */
[----:B------:R-:W-:Y:S02]  /*5750*/  @!P5 IMAD.IADD R4, R4, 0x1, -R2 ;  /* 0x000000010404d824 */ /* 0x000fe400078e0a02 */
[----:B------:R-:W-:-:S04]  /*5760*/  IMAD.HI.U32 R7, R23, R16, RZ ;  /* 0x0000001017077227 */ /* 0x000fc800078e00ff */
[----:B0-----:R-:W-:Y:S02]  /*5770*/  IMAD.MOV.U32 R19, RZ, RZ, R0 ;  /* 0x000000ffff137224 */ /* 0x001fe400078e0000 */
[C---:B------:R-:W-:Y:S02]  /*5780*/  IMAD R11, R2.reuse, R11, R17 ;  /* 0x0000000b020b7224 */ /* 0x040fe400078e0211 */
[----:B------:R-:W-:Y:S01]  /*5790*/  @!P0 IMAD.MOV R19, RZ, RZ, -R19 ;  /* 0x000000ffff138224 */ /* 0x000fe200078e0a13 */
[C---:B------:R-:W-:Y:S01]  /*57a0*/  ISETP.GT.U32.AND P0, PT, R2.reuse, R4, PT ;  /* 0x000000040200720c */ /* 0x040fe20003f04070 */
[----:B------:R-:W-:Y:S02]  /*57b0*/  VIADD R3, R29, 0x9c ;  /* 0x0000009c1d037836 */ /* 0x000fe40000000000 */
[----:B------:R-:W-:Y:S01]  /*57c0*/  IMAD.MOV R7, RZ, RZ, -R7 ;  /* 0x000000ffff077224 */ /* 0x000fe200078e0a07 */
[----:B------:R-:W-:Y:S01]  /*57d0*/  STL [R1+0x3a8], R19 ;  /* 0x0003a81301007387 */ /* 0x000fe20000100800 */
[----:B------:R-:W-:Y:S01]  /*57e0*/  @!P4 IMAD.MOV R8, RZ, RZ, -R8 ;  /* 0x000000ffff08c224 */ /* 0x000fe200078e0a08 */
[----:B------:R-:W-:Y:S01]  /*57f0*/  ISETP.GT.U32.AND P4, PT, R2, R11, PT ;  /* 0x0000000b0200720c */ /* 0x000fe20003f84070 */
[----:B------:R-:W-:Y:S01]  /*5800*/  @!P2 IMAD.IADD R5, R5, 0x1, -R2 ;  /* 0x000000010505a824 */ /* 0x000fe200078e0a02 */
[----:B------:R-:W-:Y:S01]  /*5810*/  ISETP.GE.AND P2, PT, R10, RZ, PT ;  /* 0x000000ff0a00720c */ /* 0x000fe20003f46270 */
[----:B------:R-:W-:Y:S01]  /*5820*/  IMAD R7, R2, R7, R16 ;  /* 0x0000000702077224 */ /* 0x000fe200078e0210 */
[----:B------:R-:W-:Y:S01]  /*5830*/  IABS R10, R3 ;  /* 0x00000003000a7213 */ /* 0x000fe20000000000 */
[----:B------:R-:W-:Y:S01]  /*5840*/  @!P6 IMAD.IADD R14, R14, 0x1, -R2 ;  /* 0x000000010e0ee824 */ /* 0x000fe200078e0a02 */
[----:B------:R0:W-:Y:S01]  /*5850*/  STL [R1+0x3a4], R8 ;  /* 0x0003a40801007387 */ /* 0x0001e20000100800 */
[----:B------:R-:W-:Y:S01]  /*5860*/  VIADD R15, R29, 0x9b ;  /* 0x0000009b1d0f7836 */ /* 0x000fe20000000000 */
[C---:B------:R-:W-:Y:S01]  /*5870*/  ISETP.GT.U32.AND P5, PT, R2.reuse, R7, PT ;  /* 0x000000070200720c */ /* 0x040fe20003fa4070 */
[----:B------:R-:W-:Y:S01]  /*5880*/  IMAD.HI.U32 R16, R23, R10, RZ ;  /* 0x0000000a17107227 */ /* 0x000fe200078e00ff */
[----:B------:R-:W-:-:S02]  /*5890*/  ISETP.GT.U32.AND P6, PT, R2, R14, PT ;  /* 0x0000000e0200720c */ /* 0x000fc40003fc4070 */
[----:B------:R-:W-:Y:S01]  /*58a0*/  IABS R0, R15 ;  /* 0x0000000f00007213 */ /* 0x000fe20000000000 */
[----:B------:R-:W-:Y:S01]  /*58b0*/  @!P0 IMAD.IADD R4, R4, 0x1, -R2 ;  /* 0x0000000104048824 */ /* 0x000fe200078e0a02 */
[----:B------:R-:W-:Y:S01]  /*58c0*/  ISETP.GE.AND P0, PT, R6, RZ, PT ;  /* 0x000000ff0600720c */ /* 0x000fe20003f06270 */
[----:B------:R-:W-:Y:S02]  /*58d0*/  IMAD.MOV R16, RZ, RZ, -R16 ;  /* 0x000000ffff107224 */ /* 0x000fe400078e0a10 */
[----:B------:R-:W-:Y:S01]  /*58e0*/  @!P3 IMAD.MOV R5, RZ, RZ, -R5 ;  /* 0x000000ffff05b224 */ /* 0x000fe200078e0a05 */
[----:B------:R-:W-:Y:S01]  /*58f0*/  ISETP.GE.AND P3, PT, R9, RZ, PT ;  /* 0x000000ff0900720c */ /* 0x000fe20003f66270 */
[----:B0-----:R-:W-:Y:S02]  /*5900*/  IMAD.MOV.U32 R8, RZ, RZ, R4 ;  /* 0x000000ffff087224 */ /* 0x001fe400078e0004 */
[----:B------:R-:W-:Y:S01]  /*5910*/  @!P4 IMAD.IADD R11, R11, 0x1, -R2 ;  /* 0x000000010b0bc824 */ /* 0x000fe200078e0a02 */
[----:B------:R0:W-:Y:S01]  /*5920*/  STL [R1+0x3b8], R5 ;  /* 0x0003b80501007387 */ /* 0x0001e20000100800 */
[C---:B------:R-:W-:Y:S01]  /*5930*/  IMAD R10, R2.reuse, R16, R10 ;  /* 0x00000010020a7224 */ /* 0x040fe200078e020a */
[----:B------:R-:W-:Y:S01]  /*5940*/  ISETP.GE.AND P4, PT, R3, RZ, PT ;  /* 0x000000ff0300720c */ /* 0x000fe20003f86270 */
[----:B------:R-:W-:Y:S01]  /*5950*/  @!P1 IMAD.MOV R8, RZ, RZ, -R8 ;  /* 0x000000ffff089224 */ /* 0x000fe200078e0a08 */
[----:B------:R-:W-:Y:S01]  /*5960*/  ISETP.GT.U32.AND P1, PT, R2, R11, PT ;  /* 0x0000000b0200720c */ /* 0x000fe20003f24070 */
[----:B------:R-:W-:-:S02]  /*5970*/  @!P5 IMAD.IADD R7, R7, 0x1, -R2 ;  /* 0x000000010707d824 */ /* 0x000fc400078e0a02 */
[----:B------:R-:W-:Y:S01]  /*5980*/  @!P6 IMAD.IADD R14, R14, 0x1, -R2 ;  /* 0x000000010e0ee824 */ /* 0x000fe200078e0a02 */
[C---:B------:R-:W-:Y:S01]  /*5990*/  ISETP.GT.U32.AND P6, PT, R2.reuse, R10, PT ;  /* 0x0000000a0200720c */ /* 0x040fe20003fc4070 */
[----:B------:R1:W-:Y:S01]  /*59a0*/  STL [R1+0x3b4], R8 ;  /* 0x0003b40801007387 */ /* 0x0003e20000100800 */
[----:B0-----:R-:W-:Y:S01]  /*59b0*/  IMAD.HI.U32 R5, R23, R0, RZ ;  /* 0x0000000017057227 */ /* 0x001fe200078e00ff */
[----:B------:R-:W-:-:S03]  /*59c0*/  ISETP.GT.U32.AND P5, PT, R2, R7, PT ;  /* 0x000000070200720c */ /* 0x000fc60003fa4070 */
[----:B------:R-:W-:Y:S02]  /*59d0*/  IMAD.MOV R5, RZ, RZ, -R5 ;  /* 0x000000ffff057224 */ /* 0x000fe400078e0a05 */
[----:B------:R-:W-:Y:S02]  /*59e0*/  VIADD R4, R29, 0x9a ;  /* 0x0000009a1d047836 */ /* 0x000fe40000000000 */
[C---:B------:R-:W-:Y:S02]  /*59f0*/  IMAD R0, R2.reuse, R5, R0 ;  /* 0x0000000502007224 */ /* 0x040fe400078e0200 */
[----:B-1----:R-:W-:Y:S01]  /*5a00*/  IMAD.MOV.U32 R8, RZ, RZ, R14 ;  /* 0x000000ffff087224 */ /* 0x002fe200078e000e */
[----:B------:R-:W-:Y:S01]  /*5a10*/  IABS R17, R4 ;  /* 0x0000000400117213 */ /* 0x000fe20000000000 */
[----:B------:R-:W-:Y:S01]  /*5a20*/  @!P1 IMAD.IADD R11, R11, 0x1, -R2 ;  /* 0x000000010b0b9824 */ /* 0x000fe200078e0a02 */
[----:B------:R-:W-:Y:S01]  /*5a30*/  ISETP.GT.U32.AND P1, PT, R2, R0, PT ;  /* 0x000000000200720c */ /* 0x000fe20003f24070 */
[----:B------:R-:W-:Y:S01]  /*5a40*/  @!P2 IMAD.MOV R8, RZ, RZ, -R8 ;  /* 0x000000ffff08a224 */ /* 0x000fe200078e0a08 */
[----:B------:R-:W-:Y:S01]  /*5a50*/  ISETP.GE.AND P2, PT, R4, RZ, PT ;  /* 0x000000ff0400720c */ /* 0x000fe20003f46270 */
[----:B------:R-:W-:-:S02]  /*5a60*/  @!P6 IMAD.IADD R10, R10, 0x1, -R2 ;  /* 0x000000010a0ae824 */ /* 0x000fc400078e0a02 */
[--C-:B------:R-:W-:Y:S01]  /*5a70*/  @!P5 IMAD.IADD R7, R7, 0x1, -R2.reuse ;  /* 0x000000010707d824 */ /* 0x100fe200078e0a02 */
[----:B------:R0:W-:Y:S01]  /*5a80*/  STL [R1+0x39c], R8 ;  /* 0x00039c0801007387 */ /* 0x0001e20000100800 */
[----:B------:R-:W-:Y:S01]  /*5a90*/  VIADD R6, R29, 0x98 ;  /* 0x000000981d067836 */ /* 0x000fe20000000000 */
[----:B------:R-:W-:Y:S01]  /*5aa0*/  ISETP.GT.U32.AND P6, PT, R2, R10, PT ;  /* 0x0000000a0200720c */ /* 0x000fe20003fc4070 */
[----:B------:R-:W-:Y:S01]  /*5ab0*/  @!P3 IMAD.MOV R7, RZ, RZ, -R7 ;  /* 0x000000ffff07b224 */ /* 0x000fe200078e0a07 */
[----:B------:R-:W-:Y:S01]  /*5ac0*/  ISETP.GE.AND P5, PT, R15, RZ, PT ;  /* 0x000000ff0f00720c */ /* 0x000fe20003fa6270 */
[C---:B------:R-:W-:Y:S02]  /*5ad0*/  VIADD R5, R29.reuse, 0x99 ;  /* 0x000000991d057836 */ /* 0x040fe40000000000 */
[----:B------:R-:W-:Y:S01]  /*5ae0*/  @!P1 IMAD.IADD R0, R0, 0x1, -R2 ;  /* 0x0000000100009824 */ /* 0x000fe200078e0a02 */
[----:B------:R1:W-:Y:S01]  /*5af0*/  STL [R1+0x394], R7 ;  /* 0x0003940701007387 */ /* 0x0003e20000100800 */
[----:B------:R-:W-:Y:S01]  /*5b00*/  VIADD R3, R29, 0x97 ;  /* 0x000000971d037836 */ /* 0x000fe20000000000 */
[----:B------:R-:W-:Y:S01]  /*5b10*/  ISETP.GE.AND P3, PT, R5, RZ, PT ;  /* 0x000000ff0500720c */ /* 0x000fe20003f66270 */
[----:B0-----:R-:W-:Y:S01]  /*5b20*/  IMAD.MOV.U32 R8, RZ, RZ, R11 ;  /* 0x000000ffff087224 */ /* 0x001fe200078e000b */
[----:B------:R-:W-:Y:S01]  /*5b30*/  ISETP.GT.U32.AND P1, PT, R2, R0, PT ;  /* 0x000000000200720c */ /* 0x000fe20003f24070 */
[----:B------:R-:W-:Y:S01]  /*5b40*/  VIADD R14, R29, 0x95 ;  /* 0x000000951d0e7836 */ /* 0x000fe20000000000 */
[----:B------:R-:W-:Y:S01]  /*5b50*/  IABS R4, R5 ;  /* 0x0000000500047213 */ /* 0x000fe20000000000 */
[----:B------:R-:W-:Y:S01]  /*5b60*/  @!P0 IMAD.MOV R8, RZ, RZ, -R8 ;  /* 0x000000ffff088224 */ /* 0x000fe200078e0a08 */
[----:B------:R-:W-:Y:S01]  /*5b70*/  ISETP.GE.AND P0, PT, R6, RZ, PT ;  /* 0x000000ff0600720c */ /* 0x000fe20003f06270 */
[----:B------:R-:W-:Y:S01]  /*5b80*/  @!P6 IMAD.IADD R10, R10, 0x1, -R2 ;  /* 0x000000010a0ae824 */ /* 0x000fe200078e0a02 */
[----:B------:R-:W-:Y:S01]  /*5b90*/  ISETP.GE.AND P6, PT, R3, RZ, PT ;  /* 0x000000ff0300720c */ /* 0x000fe20003fc6270 */
[----:B------:R-:W-:Y:S01]  /*5ba0*/  VIADD R18, R29, 0x96 ;  /* 0x000000961d127836 */ /* 0x000fe20000000000 */
[----:B------:R0:W-:Y:S01]  /*5bb0*/  STL [R1+0x384], R8 ;  /* 0x0003840801007387 */ /* 0x0001e20000100800 */
[----:B-1----:R-:W-:Y:S01]  /*5bc0*/  IMAD.MOV.U32 R7, RZ, RZ, R10 ;  /* 0x000000ffff077224 */ /* 0x002fe200078e000a */
[----:B------:R-:W-:Y:S01]  /*5bd0*/  IABS R11, R3 ;  /* 0x00000003000b7213 */ /* 0x000fe20000000000 */
[----:B------:R-:W-:-:S04]  /*5be0*/  IMAD.HI.U32 R3, R23, R4, RZ ;  /* 0x0000000417037227 */ /* 0x000fc800078e00ff */
[----:B------:R-:W-:Y:S02]  /*5bf0*/  @!P4 IMAD.MOV R7, RZ, RZ, -R7 ;  /* 0x000000ffff07c224 */ /* 0x000fe400078e0a07 */
[----:B------:R-:W-:Y:S01]  /*5c00*/  @!P1 IMAD.IADD R0, R0, 0x1, -R2 ;  /* 0x0000000100009824 */ /* 0x000fe200078e0a02 */
[----:B0-----:R-:W-:Y:S01]  /*5c10*/  IABS R8, R6 ;  /* 0x0000000600087213 */ /* 0x001fe20000000000 */
[C---:B------:R-:W-:Y:S01]  /*5c20*/  IMAD.HI.U32 R6, R23.reuse, R17, RZ ;  /* 0x0000001117067227 */ /* 0x040fe200078e00ff */
[----:B------:R0:W-:Y:S03]  /*5c30*/  STL [R1+0x370], R7 ;  /* 0x0003700701007387 */ /* 0x0001e60000100800 */
[----:B------:R-:W-:Y:S02]  /*5c40*/  IMAD.MOV R6, RZ, RZ, -R6 ;  /* 0x000000ffff067224 */ /* 0x000fe400078e0a06 */
[----:B------:R-:W-:-:S04]  /*5c50*/  IMAD.HI.U32 R5, R23, R8, RZ ;  /* 0x0000000817057227 */ /* 0x000fc800078e00ff */
[C---:B------:R-:W-:Y:S02]  /*5c60*/  IMAD R17, R2.reuse, R6, R17 ;  /* 0x0000000602117224 */ /* 0x040fe400078e0211 */
[----:B------:R-:W-:Y:S02]  /*5c70*/  IMAD.MOV R5, RZ, RZ, -R5 ;  /* 0x000000ffff057224 */ /* 0x000fe400078e0a05 */
[----:B0-----:R-:W-:Y:S01]  /*5c80*/  IMAD.MOV.U32 R7, RZ, RZ, R0 ;  /* 0x000000ffff077224 */ /* 0x001fe200078e0000 */
[C---:B------:R-:W-:Y:S01]  /*5c90*/  ISETP.GT.U32.AND P4, PT, R2.reuse, R17, PT ;  /* 0x000000110200720c */ /* 0x040fe20003f84070 */
[C---:B------:R-:W-:Y:S01]  /*5ca0*/  IMAD R8, R2.reuse, R5, R8 ;  /* 0x0000000502087224 */ /* 0x040fe200078e0208 */
[----:B------:R-:W-:Y:S01]  /*5cb0*/  IABS R0, R14 ;  /* 0x0000000e00007213 */ /* 0x000fe20000000000 */
[----:B------:R-:W-:Y:S02]  /*5cc0*/  IMAD.MOV R6, RZ, RZ, -R3 ;  /* 0x000000ffff067224 */ /* 0x000fe400078e0a03 */
[----:B------:R-:W-:Y:S01]  /*5cd0*/  @!P5 IMAD.MOV R7, RZ, RZ, -R7 ;  /* 0x000000ffff07d224 */ /* 0x000fe200078e0a07 */
[C---:B------:R-:W-:Y:S01]  /*5ce0*/  ISETP.GT.U32.AND P5, PT, R2.reuse, R8, PT ;  /* 0x000000080200720c */ /* 0x040fe20003fa4070 */
[----:B------:R-:W-:-:S02]  /*5cf0*/  IMAD R4, R2, R6, R4 ;  /* 0x0000000602047224 */ /* 0x000fc400078e0204 */
[----:B------:R-:W-:Y:S01]  /*5d00*/  IMAD.HI.U32 R3, R23, R11, RZ ;  /* 0x0000000b17037227 */ /* 0x000fe200078e00ff */
[----:B------:R0:W-:Y:S02]  /*5d10*/  STL [R1+0x3c4], R7 ;  /* 0x0003c40701007387 */ /* 0x0001e40000100800 */
[C---:B------:R-:W-:Y:S01]  /*5d20*/  ISETP.GT.U32.AND P1, PT, R2.reuse, R4, PT ;  /* 0x000000040200720c */ /* 0x040fe20003f24070 */
[----:B------:R-:W-:Y:S02]  /*5d30*/  @!P4 IMAD.IADD R17, R17, 0x1, -R2 ;  /* 0x000000011111c824 */ /* 0x000fe400078e0a02 */
[----:B------:R-:W-:Y:S02]  /*5d40*/  IMAD.MOV R3, RZ, RZ, -R3 ;  /* 0x000000ffff037224 */ /* 0x000fe400078e0a03 */
[----:B------:R-:W-:Y:S01]  /*5d50*/  IMAD.HI.U32 R6, R23, R0, RZ ;  /* 0x0000000017067227 */ /* 0x000fe200078e00ff */
[----:B------:R-:W-:-:S03]  /*5d60*/  ISETP.GT.U32.AND P4, PT, R2, R17, PT ;  /* 0x000000110200720c */ /* 0x000fc60003f84070 */
[--C-:B------:R-:W-:Y:S02]  /*5d70*/  @!P5 IMAD.IADD R8, R8, 0x1, -R2.reuse ;  /* 0x000000010808d824 */ /* 0x100fe400078e0a02 */
[----:B------:R-:W-:Y:S01]  /*5d80*/  IMAD R11, R2, R3, R11 ;  /* 0x00000003020b7224 */ /* 0x000fe200078e020b */
[----:B------:R-:W-:Y:S01]  /*5d90*/  IABS R3, R18 ;  /* 0x0000001200037213 */ /* 0x000fe20000000000 */
[----:B------:R-:W-:Y:S01]  /*5da0*/  @!P1 IMAD.IADD R4, R4, 0x1, -R2 ;  /* 0x0000000104049824 */ /* 0x000fe200078e0a02 */
[C---:B------:R-:W-:Y:S01]  /*5db0*/  ISETP.GT.U32.AND P5, PT, R2.reuse, R8, PT ;  /* 0x000000080200720c */ /* 0x040fe20003fa4070 */
[----:B------:R-:W-:Y:S02]  /*5dc0*/  IMAD.MOV R6, RZ, RZ, -R6 ;  /* 0x000000ffff067224 */ /* 0x000fe400078e0a06 */
[----:B------:R-:W-:Y:S01]  /*5dd0*/  IMAD.HI.U32 R15, R23, R3, RZ ;  /* 0x00000003170f7227 */ /* 0x000fe200078e00ff */
[----:B------:R-:W-:-:S03]  /*5de0*/  ISETP.GT.U32.AND P1, PT, R2, R4, PT ;  /* 0x000000040200720c */ /* 0x000fc60003f24070 */
[----:B------:R-:W-:Y:S01]  /*5df0*/  @!P4 IMAD.IADD R17, R17, 0x1, -R2 ;  /* 0x000000011111c824 */ /* 0x000fe200078e0a02 */
[C---:B------:R-:W-:Y:S01]  /*5e00*/  ISETP.GT.U32.AND P4, PT, R2.reuse, R11, PT ;  /* 0x0000000b0200720c */ /* 0x040fe20003f84070 */
[----:B------:R-:W-:Y:S02]  /*5e10*/  IMAD R0, R2, R6, R0 ;  /* 0x0000000602007224 */ /* 0x000fe400078e0200 */
[----:B------:R-:W-:Y:S02]  /*5e20*/  IMAD.MOV R15, RZ, RZ, -R15 ;  /* 0x000000ffff0f7224 */ /* 0x000fe400078e0a0f */
[----:B------:R-:W-:Y:S01]  /*5e30*/  @!P5 IMAD.IADD R8, R8, 0x1, -R2 ;  /* 0x000000010808d824 */ /* 0x000fe200078e0a02 */
[C---:B------:R-:W-:Y:S01]  /*5e40*/  ISETP.GT.U32.AND P5, PT, R2.reuse, R0, PT ;  /* 0x000000000200720c */ /* 0x040fe20003fa4070 */
[----:B------:R-:W-:Y:S02]  /*5e50*/  IMAD R3, R2, R15, R3 ;  /* 0x0000000f02037224 */ /* 0x000fe400078e0203 */
[----:B------:R-:W-:-:S02]  /*5e60*/  VIADD R9, R29, 0x94 ;  /* 0x000000941d097836 */ /* 0x000fc40000000000 */
[--C-:B------:R-:W-:Y:S01]  /*5e70*/  @!P1 IMAD.IADD R4, R4, 0x1, -R2.reuse ;  /* 0x0000000104049824 */ /* 0x100fe200078e0a02 */
[----:B------:R-:W-:Y:S01]  /*5e80*/  ISETP.GT.U32.AND P1, PT, R2, R3, PT ;  /* 0x000000030200720c */ /* 0x000fe20003f24070 */
[----:B------:R-:W-:Y:S01]  /*5e90*/  IMAD.MOV.U32 R19, RZ, RZ, R17 ;  /* 0x000000ffff137224 */ /* 0x000fe200078e0011 */
[----:B0-----:R-:W-:Y:S01]  /*5ea0*/  IABS R7, R9 ;  /* 0x0000000900077213 */ /* 0x001fe20000000000 */
[--C-:B------:R-:W-:Y:S01]  /*5eb0*/  @!P4 IMAD.IADD R11, R11, 0x1, -R2.reuse ;  /* 0x000000010b0bc824 */ /* 0x100fe200078e0a02 */
[----:B------:R-:W-:Y:S01]  /*5ec0*/  ISETP.GE.AND P4, PT, R18, RZ, PT ;  /* 0x000000ff1200720c */ /* 0x000fe20003f86270 */
[C---:B------:R-:W-:Y:S02]  /*5ed0*/  VIADD R5, R29.reuse, 0x93 ;  /* 0x000000931d057836 */ /* 0x040fe40000000000 */
[----:B------:R-:W-:Y:S02]  /*5ee0*/  VIADD R6, R29, 0x92 ;  /* 0x000000921d067836 */ /* 0x000fe40000000000 */
[----:B------:R-:W-:Y:S01]  /*5ef0*/  @!P2 IMAD.MOV R19, RZ, RZ, -R19 ;  /* 0x000000ffff13a224 */ /* 0x000fe200078e0a13 */
[----:B------:R-:W-:Y:S01]  /*5f00*/  ISETP.GT.U32.AND P2, PT, R2, R11, PT ;  /* 0x0000000b0200720c */ /* 0x000fe20003f44070 */
[----:B------:R-:W-:Y:S01]  /*5f10*/  @!P5 IMAD.IADD R0, R0, 0x1, -R2 ;  /* 0x000000010000d824 */ /* 0x000fe200078e0a02 */
[----:B------:R-:W-:Y:S01]  /*5f20*/  IABS R10, R5 ;  /* 0x00000005000a7213 */ /* 0x000fe20000000000 */
[C---:B------:R-:W-:Y:S01]  /*5f30*/  IMAD.HI.U32 R16, R23.reuse, R7, RZ ;  /* 0x0000000717107227 */ /* 0x040fe200078e00ff */
[----:B------:R-:W-:Y:S01]  /*5f40*/  IABS R17, R6 ;  /* 0x0000000600117213 */ /* 0x000fe20000000000 */
[----:B------:R0:W-:Y:S01]  /*5f50*/  STL [R1+0x3c0], R19 ;  /* 0x0003c01301007387 */ /* 0x0001e20000100800 */
[----:B------:R-:W-:Y:S01]  /*5f60*/  ISETP.GT.U32.AND P5, PT, R2, R0, PT ;  /* 0x000000000200720c */ /* 0x000fe20003fa4070 */
[----:B------:R-:W-:-:S04]  /*5f70*/  IMAD.HI.U32 R15, R23, R10, RZ ;  /* 0x0000000a170f7227 */ /* 0x000fc800078e00ff */
[----:B------:R-:W-:Y:S02]  /*5f80*/  IMAD.MOV R16, RZ, RZ, -R16 ;  /* 0x000000ffff107224 */ /* 0x000fe400078e0a10 */
[----:B------:R-:W-:Y:S01]  /*5f90*/  @!P1 IMAD.IADD R3, R3, 0x1, -R2 ;  /* 0x0000000103039824 */ /* 0x000fe200078e0a02 */
[----:B------:R-:W-:Y:S01]  /*5fa0*/  ISETP.GE.AND P1, PT, R14, RZ, PT ;  /* 0x000000ff0e00720c */ /* 0x000fe20003f26270 */
[----:B0-----:R-:W-:Y:S02]  /*5fb0*/  IMAD.MOV.U32 R19, RZ, RZ, R4 ;  /* 0x000000ffff137224 */ /* 0x001fe400078e0004 */
[----:B------:R-:W-:-:S04]  /*5fc0*/  IMAD.HI.U32 R4, R23, R17, RZ ;  /* 0x0000001117047227 */ /* 0x000fc800078e00ff */
[----:B------:R-:W-:Y:S02]  /*5fd0*/  IMAD.MOV R15, RZ, RZ, -R15 ;  /* 0x000000ffff0f7224 */ /* 0x000fe400078e0a0f */
[C---:B------:R-:W-:Y:S02]  /*5fe0*/  IMAD R7, R2.reuse, R16, R7 ;  /* 0x0000001002077224 */ /* 0x040fe400078e0207 */
[----:B------:R-:W-:Y:S01]  /*5ff0*/  @!P3 IMAD.MOV R19, RZ, RZ, -R19 ;  /* 0x000000ffff13b224 */ /* 0x000fe200078e0a13 */
[C---:B------:R-:W-:Y:S01]  /*6000*/  ISETP.GT.U32.AND P3, PT, R2.reuse, R3, PT ;  /* 0x000000030200720c */ /* 0x040fe20003f64070 */
[----:B------:R-:W-:Y:S01]  /*6010*/  @!P2 IMAD.IADD R11, R11, 0x1, -R2 ;  /* 0x000000010b0ba824 */ /* 0x000fe200078e0a02 */
[C---:B------:R-:W-:Y:S01]  /*6020*/  ISETP.GT.U32.AND P2, PT, R2.reuse, R7, PT ;  /* 0x000000070200720c */ /* 0x040fe20003f44070 */
[----:B------:R-:W-:Y:S01]  /*6030*/  IMAD.MOV R4, RZ, RZ, -R4 ;  /* 0x000000ffff047224 */ /* 0x000fe200078e0a04 */
[----:B------:R-:W-:Y:S01]  /*6040*/  STL [R1+0x3bc], R19 ;  /* 0x0003bc1301007387 */ /* 0x000fe20000100800 */
[----:B------:R-:W-:-:S02]  /*6050*/  IMAD R10, R2, R15, R10 ;  /* 0x0000000f020a7224 */ /* 0x000fc400078e020a */
[----:B------:R-:W-:Y:S02]  /*6060*/  IMAD.MOV.U32 R14, RZ, RZ, R11 ;  /* 0x000000ffff0e7224 */ /* 0x000fe400078e000b */
[C---:B------:R-:W-:Y:S02]  /*6070*/  IMAD R17, R2.reuse, R4, R17 ;  /* 0x0000000402117224 */ /* 0x040fe400078e0211 */
[----:B------:R-:W-:Y:S01]  /*6080*/  @!P6 IMAD.MOV R14, RZ, RZ, -R14 ;  /* 0x000000ffff0ee224 */ /* 0x000fe200078e0a0e */
[----:B------:R-:W-:Y:S01]  /*6090*/  ISETP.GT.U32.AND P6, PT, R2, R10, PT ;  /* 0x0000000a0200720c */ /* 0x000fe20003fc4070 */
[----:B------:R-:W-:Y:S01]  /*60a0*/  @!P5 IMAD.IADD R0, R0, 0x1, -R2 ;  /* 0x000000010000d824 */ /* 0x000fe200078e0a02 */
[----:B------:R-:W-:Y:S01]  /*60b0*/  ISETP.GT.U32.AND P5, PT, R2, R17, PT ;  /* 0x000000110200720c */ /* 0x000fe20003fa4070 */
[----:B------:R-:W-:Y:S01]  /*60c0*/  @!P0 IMAD.MOV R8, RZ, RZ, -R8 ;  /* 0x000000ffff088224 */ /* 0x000fe200078e0a08 */
[----:B------:R-:W-:Y:S01]  /*60d0*/  ISETP.GE.AND P0, PT, R9, RZ, PT ;  /* 0x000000ff0900720c */ /* 0x000fe20003f06270 */
[----:B------:R-:W-:-:S02]  /*60e0*/  VIADD R11, R29, 0x91 ;  /* 0x000000911d0b7836 */ /* 0x000fc40000000000 */
[--C-:B------:R-:W-:Y:S01]  /*60f0*/  @!P3 IMAD.IADD R3, R3, 0x1, -R2.reuse ;  /* 0x000000010303b824 */ /* 0x100fe200078e0a02 */
[----:B------:R0:W-:Y:S01]  /*6100*/  STL [R1+0x3a0], R8 ;  /* 0x0003a00801007387 */ /* 0x0001e20000100800 */
[----:B------:R-:W-:Y:S01]  /*6110*/  VIADD R9, R29, 0x90 ;  /* 0x000000901d097836 */ /* 0x000fe20000000000 */
[----:B------:R-:W-:Y:S01]  /*6120*/  IABS R4, R11 ;  /* 0x0000000b00047213 */ /* 0x000fe20000000000 */
[--C-:B------:R-:W-:Y:S01]  /*6130*/  @!P2 IMAD.IADD R7, R7, 0x1, -R2.reuse ;  /* 0x000000010707a824 */ /* 0x100fe200078e0a02 */
[----:B------:R1:W-:Y:S01]  /*6140*/  STL [R1+0x398], R14 ;  /* 0x0003980e01007387 */ /* 0x0003e20000100800 */
[--C-:B------:R-:W-:Y:S01]  /*6150*/  @!P6 IMAD.IADD R10, R10, 0x1, -R2.reuse ;  /* 0x000000010a0ae824 */ /* 0x100fe200078e0a02 */
[----:B------:R-:W-:Y:S01]  /*6160*/  ISETP.GE.AND P2, PT, R6, RZ, PT ;  /* 0x000000ff0600720c */ /* 0x000fe20003f46270 */
[----:B------:R-:W-:Y:S01]  /*6170*/  @!P5 IMAD.IADD R17, R17, 0x1, -R2 ;  /* 0x000000011111d824 */ /* 0x000fe200078e0a02 */
[----:B------:R-:W-:Y:S01]  /*6180*/  ISETP.GT.U32.AND P6, PT, R2, R7, PT ;  /* 0x000000070200720c */ /* 0x000fe20003fc4070 */
[----:B------:R-:W-:Y:S01]  /*6190*/  IMAD.HI.U32 R6, R23, R4, RZ ;  /* 0x0000000417067227 */ /* 0x000fe200078e00ff */
[----:B0-----:R-:W-:-:S02]  /*61a0*/  IABS R8, R9 ;  /* 0x0000000900087213 */ /* 0x001fc40000000000 */
[C---:B------:R-:W-:Y:S01]  /*61b0*/  ISETP.GT.U32.AND P5, PT, R2.reuse, R17, PT ;  /* 0x000000110200720c */ /* 0x040fe20003fa4070 */
[----:B------:R-:W-:Y:S01]  /*61c0*/  @!P1 IMAD.MOV R0, RZ, RZ, -R0 ;  /* 0x000000ffff009224 */ /* 0x000fe200078e0a00 */
[----:B------:R-:W-:Y:S01]  /*61d0*/  ISETP.GE.AND P3, PT, R5, RZ, PT ;  /* 0x000000ff0500720c */ /* 0x000fe20003f66270 */
[----:B-1----:R-:W-:Y:S02]  /*61e0*/  IMAD.MOV.U32 R14, RZ, RZ, R3 ;  /* 0x000000ffff0e7224 */ /* 0x002fe400078e0003 */
[----:B------:R-:W-:Y:S02]  /*61f0*/  IMAD.MOV R3, RZ, RZ, -R6 ;  /* 0x000000ffff037224 */ /* 0x000fe400078e0a06 */
[----:B------:R-:W-:Y:S01]  /*6200*/  @!P4 IMAD.MOV R14, RZ, RZ, -R14 ;  /* 0x000000ffff0ec224 */ /* 0x000fe200078e0a0e */
[C---:B------:R-:W-:Y:S01]  /*6210*/  ISETP.GT.U32.AND P4, PT, R2.reuse, R10, PT ;  /* 0x0000000a0200720c */ /* 0x040fe20003f84070 */
[C---:B------:R-:W-:Y:S02]  /*6220*/  IMAD R4, R2.reuse, R3, R4 ;  /* 0x0000000302047224 */ /* 0x040fe400078e0204 */
[--C-:B------:R-:W-:Y:S01]  /*6230*/  @!P6 IMAD.IADD R7, R7, 0x1, -R2.reuse ;  /* 0x000000010707e824 */ /* 0x100fe200078e0a02 */
[----:B------:R0:W-:Y:S01]  /*6240*/  STL [R1+0x36c], R14 ;  /* 0x00036c0e01007387 */ /* 0x0001e20000100800 */
[----:B------:R-:W-:Y:S01]  /*6250*/  VIADD R5, R29, 0x8f ;  /* 0x0000008f1d057836 */ /* 0x000fe20000000000 */
[----:B------:R-:W-:Y:S01]  /*6260*/  ISETP.GT.U32.AND P6, PT, R2, R4, PT ;  /* 0x000000040200720c */ /* 0x000fe20003fc4070 */
[----:B------:R-:W-:Y:S01]  /*6270*/  @!P5 IMAD.IADD R17, R17, 0x1, -R2 ;  /* 0x000000011111d824 */ /* 0x000fe200078e0a02 */
[----:B------:R1:W-:Y:S01]  /*6280*/  STL [R1+0x368], R0 ;  /* 0x0003680001007387 */ /* 0x0003e20000100800 */
[----:B------:R-:W-:Y:S01]  /*6290*/  VIADD R6, R29, 0x8e ;  /* 0x0000008e1d067836 */ /* 0x000fe20000000000 */
[----:B------:R-:W-:Y:S01]  /*62a0*/  IABS R3, R5 ;  /* 0x0000000500037213 */ /* 0x000fe20000000000 */
[----:B------:R-:W-:-:S02]  /*62b0*/  IMAD.MOV.U32 R16, RZ, RZ, R7 ;  /* 0x000000ffff107224 */ /* 0x000fc400078e0007 */
[----:B------:R-:W-:Y:S01]  /*62c0*/  @!P4 IMAD.IADD R10, R10, 0x1, -R2 ;  /* 0x000000010a0ac824 */ /* 0x000fe200078e0a02 */
[----:B------:R-:W-:Y:S01]  /*62d0*/  IABS R18, R6 ;  /* 0x0000000600127213 */ /* 0x000fe20000000000 */
[----:B0-----:R-:W-:Y:S01]  /*62e0*/  IMAD.HI.U32 R14, R23, R8, RZ ;  /* 0x00000008170e7227 */ /* 0x001fe200078e00ff */
[----:B------:R-:W-:-:S03]  /*62f0*/  ISETP.GE.AND P4, PT, R11, RZ, PT ;  /* 0x000000ff0b00720c */ /* 0x000fc60003f86270 */
[----:B------:R-:W-:Y:S02]  /*6300*/  IMAD.MOV R14, RZ, RZ, -R14 ;  /* 0x000000ffff0e7224 */ /* 0x000fe400078e0a0e */
[----:B------:R-:W-:-:S04]  /*6310*/  IMAD.HI.U32 R15, R23, R3, RZ ;  /* 0x00000003170f7227 */ /* 0x000fc800078e00ff */
[----:B------:R-:W-:Y:S02]  /*6320*/  IMAD R8, R2, R14, R8 ;  /* 0x0000000e02087224 */ /* 0x000fe400078e0208 */
[----:B------:R-:W-:Y:S01]  /*6330*/  @!P6 IMAD.IADD R4, R4, 0x1, -R2 ;  /* 0x000000010404e824 */ /* 0x000fe200078e0a02 */
[----:B------:R-:W-:Y:S01]  /*6340*/  ISETP.GE.AND P6, PT, R9, RZ, PT ;  /* 0x000000ff0900720c */ /* 0x000fe20003fc6270 */
[----:B------:R-:W-:Y:S01]  /*6350*/  IMAD.HI.U32 R14, R23, R18, RZ ;  /* 0x00000012170e7227 */ /* 0x000fe200078e00ff */
[----:B------:R-:W-:-:S03]  /*6360*/  ISETP.GT.U32.AND P5, PT, R2, R8, PT ;  /* 0x000000080200720c */ /* 0x000fc60003fa4070 */
[C---:B------:R-:W-:Y:S02]  /*6370*/  VIADD R11, R29.reuse, 0x8d ;  /* 0x0000008d1d0b7836 */ /* 0x040fe40000000000 */
[----:B------:R-:W-:Y:S02]  /*6380*/  IMAD.MOV R15, RZ, RZ, -R15 ;  /* 0x000000ffff0f7224 */ /* 0x000fe400078e0a0f */
[----:B------:R-:W-:Y:S02]  /*6390*/  IMAD.MOV R14, RZ, RZ, -R14 ;  /* 0x000000ffff0e7224 */ /* 0x000fe400078e0a0e */
[----:B------:R-:W-:Y:S02]  /*63a0*/  VIADD R9, R29, 0x8c ;  /* 0x0000008c1d097836 */ /* 0x000fe40000000000 */
[----:B------:R-:W-:Y:S01]  /*63b0*/  IMAD R3, R2, R15, R3 ;  /* 0x0000000f02037224 */ /* 0x000fe200078e0203 */
[----:B------:R-:W-:Y:S01]  /*63c0*/  IABS R15, R11 ;  /* 0x0000000b000f7213 */ /* 0x000fe20000000000 */
[----:B------:R-:W-:Y:S01]  /*63d0*/  @!P5 IMAD.IADD R8, R8, 0x1, -R2 ;  /* 0x000000010808d824 */ /* 0x000fe200078e0a02 */
[C---:B------:R-:W-:Y:S01]  /*63e0*/  ISETP.GT.U32.AND P5, PT, R2.reuse, R4, PT ;  /* 0x000000040200720c */ /* 0x040fe20003fa4070 */
[----:B------:R-:W-:Y:S01]  /*63f0*/  @!P0 IMAD.MOV R16, RZ, RZ, -R16 ;  /* 0x000000ffff108224 */ /* 0x000fe200078e0a10 */
[C---:B------:R-:W-:Y:S01]  /*6400*/  ISETP.GT.U32.AND P1, PT, R2.reuse, R3, PT ;  /* 0x000000030200720c */ /* 0x040fe20003f24070 */
[C---:B------:R-:W-:Y:S01]  /*6410*/  IMAD R18, R2.reuse, R14, R18 ;  /* 0x0000000e02127224 */ /* 0x040fe200078e0212 */
[C---:B------:R-:W-:Y:S01]  /*6420*/  ISETP.GT.U32.AND P0, PT, R2.reuse, R8, PT ;  /* 0x000000080200720c */ /* 0x040fe20003f04070 */
[C---:B-1----:R-:W-:Y:S01]  /*6430*/  IMAD.HI.U32 R0, R23.reuse, R15, RZ ;  /* 0x0000000f17007227 */ /* 0x042fe200078e00ff */
[----:B------:R-:W-:Y:S01]  /*6440*/  IABS R14, R9 ;  /* 0x00000009000e7213 */ /* 0x000fe20000000000 */
[----:B------:R0:W-:Y:S02]  /*6450*/  STL [R1+0x364], R16 ;  /* 0x0003641001007387 */ /* 0x0001e40000100800 */
[----:B------:R-:W-:Y:S01]  /*6460*/  @!P3 IMAD.MOV R10, RZ, RZ, -R10 ;  /* 0x000000ffff0ab224 */ /* 0x000fe200078e0a0a */
[----:B------:R-:W-:Y:S01]  /*6470*/  ISETP.GT.U32.AND P3, PT, R2, R18, PT ;  /* 0x000000120200720c */ /* 0x000fe20003f64070 */
[----:B------:R-:W-:-:S03]  /*6480*/  IMAD.HI.U32 R7, R23, R14, RZ ;  /* 0x0000000e17077227 */ /* 0x000fc600078e00ff */
[----:B------:R-:W-:Y:S01]  /*6490*/  STL [R1+0x360], R10 ;  /* 0x0003600a01007387 */ /* 0x000fe20000100800 */
[----:B------:R-:W-:Y:S01]  /*64a0*/  @!P5 IMAD.IADD R4, R4, 0x1, -R2 ;  /* 0x000000010404d824 */ /* 0x000fe200078e0a02 */
[----:B------:R-:W-:Y:S01]  /*64b0*/  ISETP.GE.AND P5, PT, R6, RZ, PT ;  /* 0x000000ff0600720c */ /* 0x000fe20003fa6270 */
[----:B0-----:R-:W-:Y:S02]  /*64c0*/  IMAD.MOV.U32 R16, RZ, RZ, R17 ;  /* 0x000000ffff107224 */ /* 0x001fe400078e0011 */
[----:B------:R-:W-:Y:S02]  /*64d0*/  IMAD.MOV R0, RZ, RZ, -R0 ;  /* 0x000000ffff007224 */ /* 0x000fe400078e0a00 */
[----:B------:R-:W-:Y:S01]  /*64e0*/  @!P2 IMAD.MOV R16, RZ, RZ, -R16 ;  /* 0x000000ffff10a224 */ /* 0x000fe200078e0a10 */
[----:B------:R-:W-:Y:S01]  /*64f0*/  ISETP.GE.AND P2, PT, R5, RZ, PT ;  /* 0x000000ff0500720c */ /* 0x000fe20003f46270 */
[----:B------:R-:W-:Y:S02]  /*6500*/  IMAD.MOV R7, RZ, RZ, -R7 ;  /* 0x000000ffff077224 */ /* 0x000fe400078e0a07 */
[----:B------:R-:W-:Y:S01]  /*6510*/  @!P0 IMAD.IADD R8, R8, 0x1, -R2 ;  /* 0x0000000108088824 */ /* 0x000fe200078e0a02 */
[----:B------:R0:W-:Y:S01]  /*6520*/  STL [R1+0x35c], R16 ;  /* 0x00035c1001007387 */ /* 0x0001e20000100800 */
[----:B------:R-:W-:Y:S01]  /*6530*/  IMAD R5, R2, R0, R15 ;  /* 0x0000000002057224 */ /* 0x000fe200078e020f */
[----:B------:R-:W-:Y:S01]  /*6540*/  ISETP.GE.AND P0, PT, R11, RZ, PT ;  /* 0x000000ff0b00720c */ /* 0x000fe20003f06270 */
[----:B------:R-:W-:-:S02]  /*6550*/  IMAD.MOV.U32 R17, RZ, RZ, R4 ;  /* 0x000000ffff117224 */ /* 0x000fc400078e0004 */
[C---:B------:R-:W-:Y:S02]  /*6560*/  IMAD R6, R2.reuse, R7, R14 ;  /* 0x0000000702067224 */ /* 0x040fe400078e020e */
[----:B------:R-:W-:Y:S01]  /*6570*/  @!P4 IMAD.MOV R17, RZ, RZ, -R17 ;  /* 0x000000ffff11c224 */ /* 0x000fe200078e0a11 */
[----:B------:R-:W-:Y:S01]  /*6580*/  ISETP.GT.U32.AND P4, PT, R2, R5, PT ;  /* 0x000000050200720c */ /* 0x000fe20003f84070 */
[----:B------:R-:W-:Y:S02]  /*6590*/  @!P3 IMAD.IADD R18, R18, 0x1, -R2 ;  /* 0x000000011212b824 */ /* 0x000fe400078e0a02 */
[----:B0-----:R-:W-:Y:S01]  /*65a0*/  IMAD.MOV.U32 R16, RZ, RZ, R8 ;  /* 0x000000ffff107224 */ /* 0x001fe200078e0008 */
[----:B------:R-:W-:Y:S01]  /*65b0*/  STL [R1+0x358], R17 ;  /* 0x0003581101007387 */ /* 0x000fe20000100800 */
[----:B------:R-:W-:Y:S01]  /*65c0*/  @!P1 IMAD.IADD R3, R3, 0x1, -R2 ;  /* 0x0000000103039824 */ /* 0x000fe200078e0a02 */
[C---:B------:R-:W-:Y:S01]  /*65d0*/  ISETP.GT.U32.AND P3, PT, R2.reuse, R18, PT ;  /* 0x000000120200720c */ /* 0x040fe20003f64070 */
[----:B------:R-:W-:Y:S01]  /*65e0*/  @!P6 IMAD.MOV R16, RZ, RZ, -R16 ;  /* 0x000000ffff10e224 */ /* 0x000fe200078e0a10 */
[C---:B------:R-:W-:Y:S01]  /*65f0*/  ISETP.GT.U32.AND P6, PT, R2.reuse, R6, PT ;  /* 0x000000060200720c */ /* 0x040fe20003fc4070 */
[C---:B------:R-:W-:Y:S01]  /*6600*/  VIADD R7, R29.reuse, 0x8b ;  /* 0x0000008b1d077836 */ /* 0x040fe20000000000 */
[----:B------:R-:W-:Y:S01]  /*6610*/  ISETP.GT.U32.AND P1, PT, R2, R3, PT ;  /* 0x000000030200720c */ /* 0x000fe20003f24070 */
[----:B------:R-:W-:Y:S01]  /*6620*/  VIADD R0, R29, 0x8a ;  /* 0x0000008a1d007836 */ /* 0x000fe20000000000 */
[----:B------:R0:W-:Y:S01]  /*6630*/  STL [R1+0x354], R16 ;  /* 0x0003541001007387 */ /* 0x0001e20000100800 */
[----:B------:R-:W-:Y:S01]  /*6640*/  @!P4 IMAD.IADD R5, R5, 0x1, -R2 ;  /* 0x000000010505c824 */ /* 0x000fe200078e0a02 */
[----:B------:R-:W-:Y:S01]  /*6650*/  IABS R10, R7 ;  /* 0x00000007000a7213 */ /* 0x000fe20000000000 */
[----:B------:R-:W-:Y:S01]  /*6660*/  VIADD R14, R29, 0x89 ;  /* 0x000000891d0e7836 */ /* 0x000fe20000000000 */
[----:B------:R-:W-:-:S02]  /*6670*/  IABS R4, R0 ;  /* 0x0000000000047213 */ /* 0x000fc40000000000 */
[----:B------:R-:W-:Y:S01]  /*6680*/  ISETP.GT.U32.AND P4, PT, R2, R5, PT ;  /* 0x000000050200720c */ /* 0x000fe20003f84070 */
[----:B------:R-:W-:Y:S02]  /*6690*/  IMAD.MOV.U32 R8, RZ, RZ, R10 ;  /* 0x000000ffff087224 */ /* 0x000fe400078e000a */
[----:B------:R-:W-:Y:S02]  /*66a0*/  @!P6 IMAD.IADD R6, R6, 0x1, -R2 ;  /* 0x000000010606e824 */ /* 0x000fe400078e0a02 */
[----:B------:R-:W-:-:S03]  /*66b0*/  IMAD.HI.U32 R10, R23, R8, RZ ;  /* 0x00000008170a7227 */ /* 0x000fc600078e00ff */
[----:B------:R-:W-:Y:S01]  /*66c0*/  ISETP.GT.U32.AND P6, PT, R2, R6, PT ;  /* 0x000000060200720c */ /* 0x000fe20003fc4070 */
[--C-:B------:R-:W-:Y:S01]  /*66d0*/  @!P3 IMAD.IADD R18, R18, 0x1, -R2.reuse ;  /* 0x000000011212b824 */ /* 0x100fe200078e0a02 */
[----:B------:R-:W-:Y:S01]  /*66e0*/  ISETP.GE.AND P3, PT, R7, RZ, PT ;  /* 0x000000ff0700720c */ /* 0x000fe20003f66270 */
[----:B------:R-:W-:Y:S01]  /*66f0*/  @!P1 IMAD.IADD R3, R3, 0x1, -R2 ;  /* 0x0000000103039824 */ /* 0x000fe200078e0a02 */
[----:B------:R-:W-:Y:S01]  /*6700*/  ISETP.GE.AND P1, PT, R9, RZ, PT ;  /* 0x000000ff0900720c */ /* 0x000fe20003f26270 */
[----:B------:R-:W-:Y:S01]  /*6710*/  IMAD.HI.U32 R7, R23, R4, RZ ;  /* 0x0000000417077227 */ /* 0x000fe200078e00ff */
[----:B------:R-:W-:-:S03]  /*6720*/  IABS R9, R14 ;  /* 0x0000000e00097213 */ /* 0x000fc60000000000 */
[----:B------:R-:W-:Y:S02]  /*6730*/  IMAD.MOV R10, RZ, RZ, -R10 ;  /* 0x000000ffff0a7224 */ /* 0x000fe400078e0a0a */
[----:B------:R-:W-:Y:S02]  /*6740*/  IMAD.MOV.U32 R11, RZ, RZ, R3 ;  /* 0x000000ffff0b7224 */ /* 0x000fe400078e0003 */
[----:B------:R-:W-:Y:S02]  /*6750*/  IMAD.MOV R3, RZ, RZ, -R7 ;  /* 0x000000ffff037224 */ /* 0x000fe400078e0a07 */
[C---:B------:R-:W-:Y:S02]  /*6760*/  IMAD R7, R2.reuse, R10, R8 ;  /* 0x0000000a02077224 */ /* 0x040fe400078e0208 */
[C---:B------:R-:W-:Y:S02]  /*6770*/  IMAD R3, R2.reuse, R3, R4 ;  /* 0x0000000302037224 */ /* 0x040fe400078e0204 */
[--C-:B------:R-:W-:Y:S01]  /*6780*/  @!P4 IMAD.IADD R5, R5, 0x1, -R2.reuse ;  /* 0x000000010505c824 */ /* 0x100fe200078e0a02 */
[----:B------:R-:W-:Y:S01]  /*6790*/  ISETP.GT.U32.AND P4, PT, R2, R7, PT ;  /* 0x000000070200720c */ /* 0x000fe20003f84070 */
[----:B------:R-:W-:Y:S01]  /*67a0*/  @!P6 IMAD.IADD R6, R6, 0x1, -R2 ;  /* 0x000000010606e824 */ /* 0x000fe200078e0a02 */
[----:B------:R-:W-:Y:S01]  /*67b0*/  ISETP.GT.U32.AND P6, PT, R2, R3, PT ;  /* 0x000000030200720c */ /* 0x000fe20003fc4070 */
[----:B------:R-:W-:-:S04]  /*67c0*/  IMAD.HI.U32 R4, R23, R9, RZ ;  /* 0x0000000917047227 */ /* 0x000fc800078e00ff */
[C---:B------:R-:W-:Y:S02]  /*67d0*/  VIADD R8, R29.reuse, 0x88 ;  /* 0x000000881d087836 */ /* 0x040fe40000000000 */
[----:B------:R-:W-:Y:S02]  /*67e0*/  IMAD.MOV R4, RZ, RZ, -R4 ;  /* 0x000000ffff047224 */ /* 0x000fe400078e0a04 */
[----:B------:R-:W-:Y:S01]  /*67f0*/  VIADD R10, R29, 0x87 ;  /* 0x000000871d0a7836 */ /* 0x000fe20000000000 */
[----:B0-----:R-:W-:Y:S01]  /*6800*/  IABS R16, R8 ;  /* 0x0000000800107213 */ /* 0x001fe20000000000 */
[--C-:B------:R-:W-:Y:S02]  /*6810*/  @!P4 IMAD.IADD R7, R7, 0x1, -R2.reuse ;  /* 0x000000010707c824 */ /* 0x100fe400078e0a02 */
[----:B------:R-:W-:Y:S01]  /*6820*/  IMAD R9, R2, R4, R9 ;  /* 0x0000000402097224 */ /* 0x000fe200078e0209 */
[----:B------:R-:W-:Y:S01]  /*6830*/  IABS R15, R10 ;  /* 0x0000000a000f7213 */ /* 0x000fe20000000000 */
[----:B------:R-:W-:Y:S01]  /*6840*/  @!P2 IMAD.MOV R11, RZ, RZ, -R11 ;  /* 0x000000ffff0ba224 */ /* 0x000fe200078e0a0b */
[----:B------:R-:W-:Y:S01]  /*6850*/  ISETP.GE.AND P2, PT, R0, RZ, PT ;  /* 0x000000ff0000720c */ /* 0x000fe20003f46270 */
[----:B------:R-:W-:Y:S01]  /*6860*/  @!P6 IMAD.IADD R3, R3, 0x1, -R2 ;  /* 0x000000010303e824 */ /* 0x000fe200078e0a02 */
[C---:B------:R-:W-:Y:S01]  /*6870*/  ISETP.GT.U32.AND P6, PT, R2.reuse, R7, PT ;  /* 0x000000070200720c */ /* 0x040fe20003fc4070 */
[----:B------:R-:W-:Y:S01]  /*6880*/  VIADD R0, R29, 0x86 ;  /* 0x000000861d007836 */ /* 0x000fe20000000000 */
[----:B------:R-:W-:Y:S01]  /*6890*/  ISETP.GT.U32.AND P4, PT, R2, R9, PT ;  /* 0x000000090200720c */ /* 0x000fe20003f84070 */
[----:B------:R-:W-:Y:S01]  /*68a0*/  IMAD.HI.U32 R19, R23, R16, RZ ;  /* 0x0000001017137227 */ /* 0x000fe200078e00ff */
[----:B------:R0:W-:Y:S03]  /*68b0*/  STL [R1+0x350], R11 ;  /* 0x0003500b01007387 */ /* 0x0001e60000100800 */
[----:B------:R-:W-:-:S02]  /*68c0*/  IMAD.MOV R19, RZ, RZ, -R19 ;  /* 0x000000ffff137224 */ /* 0x000fc400078e0a13 */
[----:B------:R-:W-:Y:S01]  /*68d0*/  @!P5 IMAD.MOV R18, RZ, RZ, -R18 ;  /* 0x000000ffff12d224 */ /* 0x000fe200078e0a12 */
[----:B------:R-:W-:Y:S01]  /*68e0*/  ISETP.GE.AND P5, PT, R14, RZ, PT ;  /* 0x000000ff0e00720c */ /* 0x000fe20003fa6270 */
[----:B------:R-:W-:Y:S02]  /*68f0*/  VIADD R4, R29, 0x85 ;  /* 0x000000851d047836 */ /* 0x000fe40000000000 */
[----:B------:R-:W-:Y:S01]  /*6900*/  IMAD.HI.U32 R17, R23, R15, RZ ;  /* 0x0000000f17117227 */ /* 0x000fe200078e00ff */
[----:B0-----:R-:W-:Y:S01]  /*6910*/  IABS R11, R0 ;  /* 0x00000000000b7213 */ /* 0x001fe20000000000 */
[----:B------:R0:W-:Y:S02]  /*6920*/  STL [R1+0x34c], R18 ;  /* 0x00034c1201007387 */ /* 0x0001e40000100800 */
[----:B------:R-:W-:Y:S01]  /*6930*/  IMAD R14, R2, R19, R16 ;  /* 0x00000013020e7224 */ /* 0x000fe200078e0210 */
[----:B------:R-:W-:Y:S01]  /*6940*/  IABS R16, R4 ;  /* 0x0000000400107213 */ /* 0x000fe20000000000 */
[----:B------:R-:W-:-:S02]  /*6950*/  IMAD.MOV R17, RZ, RZ, -R17 ;  /* 0x000000ffff117224 */ /* 0x000fc400078e0a11 */
[----:B------:R-:W-:Y:S01]  /*6960*/  @!P6 IMAD.IADD R7, R7, 0x1, -R2 ;  /* 0x000000010707e824 */ /* 0x000fe200078e0a02 */
[C---:B------:R-:W-:Y:S01]  /*6970*/  ISETP.GT.U32.AND P6, PT, R2.reuse, R14, PT ;  /* 0x0000000e0200720c */ /* 0x040fe20003fc4070 */
[----:B------:R-:W-:Y:S02]  /*6980*/  IMAD.MOV.U32 R20, RZ, RZ, R5 ;  /* 0x000000ffff147224 */ /* 0x000fe400078e0005 */
[----:B0-----:R-:W-:Y:S02]  /*6990*/  IMAD.MOV.U32 R18, RZ, RZ, R11 ;  /* 0x000000ffff127224 */ /* 0x001fe400078e000b */
[----:B------:R-:W-:Y:S02]  /*69a0*/  IMAD R11, R2, R17, R15 ;  /* 0x00000011020b7224 */ /* 0x000fe400078e020f */
[----:B------:R-:W-:-:S04]  /*69b0*/  IMAD.HI.U32 R5, R23, R18, RZ ;  /* 0x0000001217057227 */ /* 0x000fc800078e00ff */
[----:B------:R-:W-:Y:S02]  /*69c0*/  @!P4 IMAD.IADD R9, R9, 0x1, -R2 ;  /* 0x000000010909c824 */ /* 0x000fe400078e0a02 */
[----:B------:R-:W-:Y:S02]  /*69d0*/  IMAD.MOV.U32 R17, RZ, RZ, R6 ;  /* 0x000000ffff117224 */ /* 0x000fe400078e0006 */
[----:B------:R-:W-:Y:S01]  /*69e0*/  IMAD.MOV.U32 R15, RZ, RZ, R7 ;  /* 0x000000ffff0f7224 */ /* 0x000fe200078e0007 */
[----:B------:R-:W-:Y:S01]  /*69f0*/  ISETP.GT.U32.AND P4, PT, R2, R9, PT ;  /* 0x000000090200720c */ /* 0x000fe20003f84070 */
[----:B------:R-:W-:-:S04]  /*6a00*/  IMAD.HI.U32 R6, R23, R16, RZ ;  /* 0x0000001017067227 */ /* 0x000fc800078e00ff */
[----:B------:R-:W-:Y:S01]  /*6a10*/  @!P0 IMAD.MOV R20, RZ, RZ, -R20 ;  /* 0x000000ffff148224 */ /* 0x000fe200078e0a14 */
[C---:B------:R-:W-:Y:S01]  /*6a20*/  ISETP.GT.U32.AND P0, PT, R2.reuse, R3, PT ;  /* 0x000000030200720c */ /* 0x040fe20003f04070 */
[----:B------:R-:W-:Y:S02]  /*6a30*/  IMAD.MOV R5, RZ, RZ, -R5 ;  /* 0x000000ffff057224 */ /* 0x000fe400078e0a05 */
[----:B------:R-:W-:Y:S01]  /*6a40*/  @!P3 IMAD.MOV R15, RZ, RZ, -R15 ;  /* 0x000000ffff0fb224 */ /* 0x000fe200078e0a0f */
[C---:B------:R-:W-:Y:S01]  /*6a50*/  ISETP.GT.U32.AND P3, PT, R2.reuse, R11, PT ;  /* 0x0000000b0200720c */ /* 0x040fe20003f64070 */
[----:B------:R-:W-:Y:S01]  /*6a60*/  IMAD.MOV R7, RZ, RZ, -R6 ;  /* 0x000000ffff077224 */ /* 0x000fe200078e0a06 */
[----:B------:R-:W-:Y:S01]  /*6a70*/  STL [R1+0x348], R20 ;  /* 0x0003481401007387 */ /* 0x000fe20000100800 */
[----:B------:R-:W-:Y:S02]  /*6a80*/  IMAD R6, R2, R5, R18 ;  /* 0x0000000502067224 */ /* 0x000fe400078e0212 */
[----:B------:R-:W-:-:S02]  /*6a90*/  @!P6 IMAD.IADD R14, R14, 0x1, -R2 ;  /* 0x000000010e0ee824 */ /* 0x000fc400078e0a02 */
[--C-:B------:R-:W-:Y:S01]  /*6aa0*/  @!P4 IMAD.IADD R9, R9, 0x1, -R2.reuse ;  /* 0x000000010909c824 */ /* 0x100fe200078e0a02 */
[----:B------:R-:W-:Y:S01]  /*6ab0*/  ISETP.GT.U32.AND P6, PT, R2, R6, PT ;  /* 0x000000060200720c */ /* 0x000fe20003fc4070 */
[--C-:B------:R-:W-:Y:S01]  /*6ac0*/  @!P0 IMAD.IADD R3, R3, 0x1, -R2.reuse ;  /* 0x0000000103038824 */ /* 0x100fe200078e0a02 */
[----:B------:R-:W-:Y:S01]  /*6ad0*/  ISETP.GE.AND P4, PT, R0, RZ, PT ;  /* 0x000000ff0000720c */ /* 0x000fe20003f86270 */
[----:B------:R-:W-:Y:S01]  /*6ae0*/  @!P1 IMAD.MOV R17, RZ, RZ, -R17 ;  /* 0x000000ffff119224 */ /* 0x000fe200078e0a11 */
[----:B------:R-:W-:Y:S01]  /*6af0*/  ISETP.GE.AND P1, PT, R8, RZ, PT ;  /* 0x000000ff0800720c */ /* 0x000fe20003f26270 */
[----:B------:R-:W-:Y:S01]  /*6b00*/  @!P3 IMAD.IADD R11, R11, 0x1, -R2 ;  /* 0x000000010b0bb824 */ /* 0x000fe200078e0a02 */
[----:B------:R-:W-:Y:S01]  /*6b10*/  ISETP.GE.AND P0, PT, R10, RZ, PT ;  /* 0x000000ff0a00720c */ /* 0x000fe20003f06270 */
[C---:B------:R-:W-:Y:S01]  /*6b20*/  IMAD R0, R2.reuse, R7, R16 ;  /* 0x0000000702007224 */ /* 0x040fe200078e0210 */
[----:B------:R0:W-:Y:S01]  /*6b30*/  STL [R1+0x344], R17 ;  /* 0x0003441101007387 */ /* 0x0001e20000100800 */
[C---:B------:R-:W-:Y:S01]  /*6b40*/  VIADD R7, R29.reuse, 0x84 ;  /* 0x000000841d077836 */ /* 0x040fe20000000000 */
[----:B------:R-:W-:Y:S01]  /*6b50*/  ISETP.GT.U32.AND P3, PT, R2, R11, PT ;  /* 0x0000000b0200720c */ /* 0x000fe20003f64070 */
[----:B------:R-:W-:Y:S01]  /*6b60*/  IMAD.MOV.U32 R8, RZ, RZ, R3 ;  /* 0x000000ffff087224 */ /* 0x000fe200078e0003 */
[----:B------:R1:W-:Y:S01]  /*6b70*/  STL [R1+0x340], R15 ;  /* 0x0003400f01007387 */ /* 0x0003e20000100800 */
[----:B------:R-:W-:Y:S01]  /*6b80*/  @!P6 IMAD.IADD R6, R6, 0x1, -R2 ;  /* 0x000000010606e824 */ /* 0x000fe200078e0a02 */
[----:B------:R-:W-:Y:S01]  /*6b90*/  IABS R16, R7 ;  /* 0x0000000700107213 */ /* 0x000fe20000000000 */
[----:B------:R-:W-:Y:S01]  /*6ba0*/  @!P2 IMAD.MOV R8, RZ, RZ, -R8 ;  /* 0x000000ffff08a224 */ /* 0x000fe200078e0a08 */
[C---:B------:R-:W-:Y:S01]  /*6bb0*/  ISETP.GT.U32.AND P2, PT, R2.reuse, R14, PT ;  /* 0x0000000e0200720c */ /* 0x040fe20003f44070 */
[----:B------:R-:W-:Y:S01]  /*6bc0*/  VIADD R10, R29, 0x83 ;  /* 0x000000831d0a7836 */ /* 0x000fe20000000000 */
[----:B------:R-:W-:Y:S01]  /*6bd0*/  ISETP.GT.U32.AND P6, PT, R2, R6, PT ;  /* 0x000000060200720c */ /* 0x000fe20003fc4070 */
[----:B------:R-:W-:Y:S01]  /*6be0*/  IMAD.HI.U32 R18, R23, R16, RZ ;  /* 0x0000001017127227 */ /* 0x000fe200078e00ff */
[----:B------:R2:W-:Y:S02]  /*6bf0*/  STL [R1+0x33c], R8 ;  /* 0x00033c0801007387 */ /* 0x0005e40000100800 */
[----:B0-----:R-:W-:Y:S01]  /*6c00*/  IABS R17, R10 ;  /* 0x0000000a00117213 */ /* 0x001fe20000000000 */
[----:B------:R-:W-:-:S02]  /*6c10*/  IMAD.MOV R18, RZ, RZ, -R18 ;  /* 0x000000ffff127224 */ /* 0x000fc400078e0a12 */
[----:B------:R-:W-:Y:S01]  /*6c20*/  @!P3 IMAD.IADD R11, R11, 0x1, -R2 ;  /* 0x000000010b0bb824 */ /* 0x000fe200078e0a02 */
[----:B------:R-:W-:Y:S01]  /*6c30*/  ISETP.GE.AND P3, PT, R4, RZ, PT ;  /* 0x000000ff0400720c */ /* 0x000fe20003f66270 */
[----:B------:R-:W-:Y:S02]  /*6c40*/  IMAD R4, R2, R18, R16 ;  /* 0x0000001202047224 */ /* 0x000fe400078e0210 */
[--C-:B------:R-:W-:Y:S01]  /*6c50*/  @!P2 IMAD.IADD R14, R14, 0x1, -R2.reuse ;  /* 0x000000010e0ea824 */ /* 0x100fe200078e0a02 */
[----:B------:R-:W-:Y:S01]  /*6c60*/  ISETP.GT.U32.AND P2, PT, R2, R0, PT ;  /* 0x000000000200720c */ /* 0x000fe20003f44070 */
[----:B------:R-:W-:Y:S01]  /*6c70*/  @!P6 IMAD.IADD R6, R6, 0x1, -R2 ;  /* 0x000000010606e824 */ /* 0x000fe200078e0a02 */
[----:B------:R-:W-:Y:S01]  /*6c80*/  ISETP.GT.U32.AND P6, PT, R2, R4, PT ;  /* 0x000000040200720c */ /* 0x000fe20003fc4070 */
[C---:B-1----:R-:W-:Y:S02]  /*6c90*/  VIADD R15, R29.reuse, 0x82 ;  /* 0x000000821d0f7836 */ /* 0x042fe40000000000 */
[----:B------:R-:W-:-:S02]  /*6ca0*/  VIADD R3, R29, 0x81 ;  /* 0x000000811d037836 */ /* 0x000fc40000000000 */
[----:B------:R-:W-:Y:S01]  /*6cb0*/  IMAD.HI.U32 R16, R23, R17, RZ ;  /* 0x0000001117107227 */ /* 0x000fe200078e00ff */
[----:B------:R-:W-:Y:S02]  /*6cc0*/  IABS R5, R15 ;  /* 0x0000000f00057213 */ /* 0x000fe40000000000 */
[----:B--2---:R-:W-:Y:S01]  /*6cd0*/  IABS R8, R3 ;  /* 0x0000000300087213 */ /* 0x004fe20000000000 */
[----:B------:R-:W-:Y:S02]  /*6ce0*/  IMAD.MOV R16, RZ, RZ, -R16 ;  /* 0x000000ffff107224 */ /* 0x000fe400078e0a10 */
[----:B------:R-:W-:Y:S01]  /*6cf0*/  @!P2 IMAD.IADD R0, R0, 0x1, -R2 ;  /* 0x000000010000a824 */ /* 0x000fe200078e0a02 */
[----:B------:R-:W-:Y:S01]  /*6d00*/  ISETP.GE.AND P2, PT, R7, RZ, PT ;  /* 0x000000ff0700720c */ /* 0x000fe20003f46270 */
[----:B------:R-:W-:-:S04]  /*6d10*/  IMAD.HI.U32 R19, R23, R5, RZ ;  /* 0x0000000517137227 */ /* 0x000fc800078e00ff */
[----:B------:R-:W-:Y:S01]  /*6d20*/  @!P6 IMAD.IADD R4, R4, 0x1, -R2 ;  /* 0x000000010404e824 */ /* 0x000fe200078e0a02 */
[----:B------:R-:W-:Y:S01]  /*6d30*/  ISETP.GT.U32.AND P6, PT, R2, R0, PT ;  /* 0x000000000200720c */ /* 0x000fe20003fc4070 */
[----:B------:R-:W-:-:S04]  /*6d40*/  IMAD.HI.U32 R18, R23, R8, RZ ;  /* 0x0000000817127227 */ /* 0x000fc800078e00ff */
[----:B------:R-:W-:Y:S02]  /*6d50*/  IMAD.MOV R19, RZ, RZ, -R19 ;  /* 0x000000ffff137224 */ /* 0x000fe400078e0a13 */
[----:B------:R-:W-:Y:S02]  /*6d60*/  IMAD.MOV R18, RZ, RZ, -R18 ;  /* 0x000000ffff127224 */ /* 0x000fe400078e0a12 */
[C---:B------:R-:W-:Y:S02]  /*6d70*/  IMAD R5, R2.reuse, R19, R5 ;  /* 0x0000001302057224 */ /* 0x040fe400078e0205 */
[C---:B------:R-:W-:Y:S02]  /*6d80*/  IMAD R16, R2.reuse, R16, R17 ;  /* 0x0000001002107224 */ /* 0x040fe400078e0211 */
[----:B------:R-:W-:Y:S02]  /*6d90*/  IMAD R8, R2, R18, R8 ;  /* 0x0000001202087224 */ /* 0x000fe400078e0208 */
[----:B------:R-:W-:-:S02]  /*6da0*/  IMAD.MOV.U32 R20, RZ, RZ, R14 ;  /* 0x000000ffff147224 */ /* 0x000fc400078e000e */
[----:B------:R-:W-:Y:S01]  /*6db0*/  @!P0 IMAD.MOV R11, RZ, RZ, -R11 ;  /* 0x000000ffff0b8224 */ /* 0x000fe200078e0a0b */
[C---:B------:R-:W-:Y:S01]  /*6dc0*/  ISETP.GT.U32.AND P0, PT, R2.reuse, R5, PT ;  /* 0x000000050200720c */ /* 0x040fe20003f04070 */
[----:B------:R-:W-:Y:S02]  /*6dd0*/  IMAD.MOV.U32 R21, RZ, RZ, R9 ;  /* 0x000000ffff157224 */ /* 0x000fe400078e0009 */
[----:B------:R-:W-:Y:S01]  /*6de0*/  @!P1 IMAD.MOV R20, RZ, RZ, -R20 ;  /* 0x000000ffff149224 */ /* 0x000fe200078e0a14 */
[----:B------:R-:W-:Y:S01]  /*6df0*/  ISETP.GT.U32.AND P1, PT, R2, R16, PT ;  /* 0x000000100200720c */ /* 0x000fe20003f24070 */
[--C-:B------:R-:W-:Y:S01]  /*6e00*/  @!P6 IMAD.IADD R0, R0, 0x1, -R2.reuse ;  /* 0x000000010000e824 */ /* 0x100fe200078e0a02 */
[C---:B------:R-:W-:Y:S01]  /*6e10*/  ISETP.GT.U32.AND P6, PT, R2.reuse, R8, PT ;  /* 0x000000080200720c */ /* 0x040fe20003fc4070 */
[C---:B------:R-:W-:Y:S02]  /*6e20*/  VIADD R7, R29.reuse, 0x80 ;  /* 0x000000801d077836 */ /* 0x040fe40000000000 */
[----:B------:R-:W-:Y:S01]  /*6e30*/  @!P5 IMAD.MOV R21, RZ, RZ, -R21 ;  /* 0x000000ffff15d224 */ /* 0x000fe200078e0a15 */
[----:B------:R-:W-:Y:S01]  /*6e40*/  ISETP.GT.U32.AND P5, PT, R2, R4, PT ;  /* 0x000000040200720c */ /* 0x000fe20003fa4070 */
[----:B------:R-:W-:Y:S01]  /*6e50*/  VIADD R17, R29, 0x7f ;  /* 0x0000007f1d117836 */ /* 0x000fe20000000000 */
[----:B------:R-:W-:Y:S01]  /*6e60*/  IABS R9, R7 ;  /* 0x0000000700097213 */ /* 0x000fe20000000000 */
[----:B------:R-:W-:Y:S01]  /*6e70*/  @!P0 IMAD.IADD R5, R5, 0x1, -R2 ;  /* 0x0000000105058824 */ /* 0x000fe200078e0a02 */
[----:B------:R-:W-:Y:S01]  /*6e80*/  STL [R1+0x338], R21 ;  /* 0x0003381501007387 */ /* 0x000fe20000100800 */
[----:B------:R-:W-:Y:S01]  /*6e90*/  IMAD.MOV.U32 R18, RZ, RZ, R6 ;  /* 0x000000ffff127224 */ /* 0x000fe200078e0006 */
[----:B------:R-:W-:Y:S01]  /*6ea0*/  IABS R14, R17 ;  /* 0x00000011000e7213 */ /* 0x000fe20000000000 */
[----:B------:R-:W-:Y:S01]  /*6eb0*/  IMAD.HI.U32 R6, R23, R9, RZ ;  /* 0x0000000917067227 */ /* 0x000fe200078e00ff */
[----:B------:R-:W-:Y:S03]  /*6ec0*/  STL [R1+0x334], R20 ;  /* 0x0003341401007387 */ /* 0x000fe60000100800 */
[--C-:B------:R-:W-:Y:S01]  /*6ed0*/  @!P1 IMAD.IADD R16, R16, 0x1, -R2.reuse ;  /* 0x0000000110109824 */ /* 0x100fe200078e0a02 */
[----:B------:R-:W-:Y:S01]  /*6ee0*/  ISETP.GE.AND P1, PT, R3, RZ, PT ;  /* 0x000000ff0300720c */ /* 0x000fe20003f26270 */
[----:B------:R-:W-:Y:S01]  /*6ef0*/  @!P6 IMAD.IADD R8, R8, 0x1, -R2 ;  /* 0x000000010808e824 */ /* 0x000fe200078e0a02 */
[C---:B------:R-:W-:Y:S01]  /*6f00*/  ISETP.GT.U32.AND P6, PT, R2.reuse, R5, PT ;  /* 0x000000050200720c */ /* 0x040fe20003fc4070 */
[----:B------:R-:W-:Y:S01]  /*6f10*/  IMAD.HI.U32 R3, R23, R14, RZ ;  /* 0x0000000e17037227 */ /* 0x000fe200078e00ff */
[----:B------:R-:W-:Y:S01]  /*6f20*/  ISETP.GT.U32.AND P0, PT, R2, R16, PT ;  /* 0x000000100200720c */ /* 0x000fe20003f04070 */
[----:B------:R0:W-:Y:S02]  /*6f30*/  STL [R1+0x330], R11 ;  /* 0x0003300b01007387 */ /* 0x0001e40000100800 */
[----:B------:R-:W-:-:S02]  /*6f40*/  IMAD.MOV R6, RZ, RZ, -R6 ;  /* 0x000000ffff067224 */ /* 0x000fc400078e0a06 */
[----:B------:R-:W-:Y:S01]  /*6f50*/  @!P5 IMAD.IADD R4, R4, 0x1, -R2 ;  /* 0x000000010404d824 */ /* 0x000fe200078e0a02 */
[----:B------:R-:W-:Y:S01]  /*6f60*/  ISETP.GE.AND P5, PT, R15, RZ, PT ;  /* 0x000000ff0f00720c */ /* 0x000fe20003fa6270 */
[----:B------:R-:W-:Y:S02]  /*6f70*/  IMAD.MOV R3, RZ, RZ, -R3 ;  /* 0x000000ffff037224 */ /* 0x000fe400078e0a03 */
[C---:B------:R-:W-:Y:S02]  /*6f80*/  IMAD R9, R2.reuse, R6, R9 ;  /* 0x0000000602097224 */ /* 0x040fe400078e0209 */
[----:B------:R-:W-:Y:S02]  /*6f90*/  IMAD.MOV.U32 R6, RZ, RZ, R4 ;  /* 0x000000ffff067224 */ /* 0x000fe400078e0004 */
[C---:B------:R-:W-:Y:S02]  /*6fa0*/  IMAD R14, R2.reuse, R3, R14 ;  /* 0x00000003020e7224 */ /* 0x040fe400078e020e */
[----:B------:R-:W-:Y:S01]  /*6fb0*/  @!P2 IMAD.MOV R6, RZ, RZ, -R6 ;  /* 0x000000ffff06a224 */ /* 0x000fe200078e0a06 */
[C---:B------:R-:W-:Y:S01]  /*6fc0*/  ISETP.GT.U32.AND P2, PT, R2.reuse, R9, PT ;  /* 0x000000090200720c */ /* 0x040fe20003f44070 */
[----:B------:R-:W-:Y:S01]  /*6fd0*/  @!P6 IMAD.IADD R5, R5, 0x1, -R2 ;  /* 0x000000010505e824 */ /* 0x000fe200078e0a02 */
[----:B------:R-:W-:Y:S01]  /*6fe0*/  ISETP.GT.U32.AND P6, PT, R2, R14, PT ;  /* 0x0000000e0200720c */ /* 0x000fe20003fc4070 */
[----:B0-----:R-:W-:-:S02]  /*6ff0*/  IMAD.MOV.U32 R11, RZ, RZ, R0 ;  /* 0x000000ffff0b7224 */ /* 0x001fc400078e0000 */
[----:B------:R-:W-:Y:S01]  /*7000*/  @!P4 IMAD.MOV R18, RZ, RZ, -R18 ;  /* 0x000000ffff12c224 */ /* 0x000fe200078e0a12 */
[----:B------:R-:W-:Y:S01]  /*7010*/  ISETP.GE.AND P4, PT, R10, RZ, PT ;  /* 0x000000ff0a00720c */ /* 0x000fe20003f86270 */
[----:B------:R-:W-:Y:S02]  /*7020*/  VIADD R0, R29, 0x7e ;  /* 0x0000007e1d007836 */ /* 0x000fe40000000000 */
[----:B------:R-:W-:Y:S01]  /*7030*/  @!P3 IMAD.MOV R11, RZ, RZ, -R11 ;  /* 0x000000ffff0bb224 */ /* 0x000fe200078e0a0b */
[----:B------:R-:W-:Y:S01]  /*7040*/  ISETP.GT.U32.AND P3, PT, R2, R8, PT ;  /* 0x000000080200720c */ /* 0x000fe20003f64070 */
[--C-:B------:R-:W-:Y:S01]  /*7050*/  @!P0 IMAD.IADD R16, R16, 0x1, -R2.reuse ;  /* 0x0000000110108824 */ /* 0x100fe200078e0a02 */
[----:B------:R-:W-:Y:S01]  /*7060*/  IABS R4, R0 ;  /* 0x0000000000047213 */ /* 0x000fe20000000000 */
[----:B------:R-:W-:Y:S01]  /*7070*/  STL [R1+0x32c], R18 ;  /* 0x00032c1201007387 */ /* 0x000fe20000100800 */
[----:B------:R-:W-:Y:S01]  /*7080*/  @!P2 IMAD.IADD R9, R9, 0x1, -R2 ;  /* 0x000000010909a824 */ /* 0x000fe200078e0a02 */
[----:B------:R-:W-:Y:S01]  /*7090*/  ISETP.GE.AND P0, PT, R7, RZ, PT ;  /* 0x000000ff0700720c */ /* 0x000fe20003f06270 */
[----:B------:R-:W-:Y:S01]  /*70a0*/  IMAD.MOV.U32 R15, RZ, RZ, R16 ;  /* 0x000000ffff0f7224 */ /* 0x000fe200078e0010 */
[----:B------:R0:W-:Y:S01]  /*70b0*/  STL [R1+0x328], R11 ;  /* 0x0003280b01007387 */ /* 0x0001e20000100800 */
[--C-:B------:R-:W-:Y:S01]  /*70c0*/  @!P6 IMAD.IADD R14, R14, 0x1, -R2.reuse ;  /* 0x000000010e0ee824 */ /* 0x100fe200078e0a02 */
[----:B------:R-:W-:Y:S01]  /*70d0*/  ISETP.GE.AND P2, PT, R0, RZ, PT ;  /* 0x000000ff0000720c */ /* 0x000fe20003f46270 */
[C---:B------:R-:W-:Y:S01]  /*70e0*/  VIADD R7, R29.reuse, 0x7c ;  /* 0x0000007c1d077836 */ /* 0x040fe20000000000 */
[----:B------:R1:W-:Y:S01]  /*70f0*/  STL [R1+0x324], R6 ;  /* 0x0003240601007387 */ /* 0x0003e20000100800 */
[----:B------:R-:W-:Y:S01]  /*7100*/  @!P4 IMAD.MOV R15, RZ, RZ, -R15 ;  /* 0x000000ffff0fc224 */ /* 0x000fe200078e0a0f */
[C---:B------:R-:W-:Y:S01]  /*7110*/  ISETP.GT.U32.AND P4, PT, R2.reuse, R9, PT ;  /* 0x000000090200720c */ /* 0x040fe20003f84070 */
[----:B------:R-:W-:Y:S01]  /*7120*/  VIADD R3, R29, 0x7d ;  /* 0x0000007d1d037836 */ /* 0x000fe20000000000 */
[----:B------:R-:W-:Y:S01]  /*7130*/  ISETP.GT.U32.AND P6, PT, R2, R14, PT ;  /* 0x0000000e0200720c */ /* 0x000fe20003fc4070 */
[----:B------:R-:W-:Y:S01]  /*7140*/  @!P3 IMAD.IADD R8, R8, 0x1, -R2 ;  /* 0x000000010808b824 */ /* 0x000fe200078e0a02 */
[----:B------:R-:W-:Y:S01]  /*7150*/  IABS R0, R7 ;  /* 0x0000000700007213 */ /* 0x000fe20000000000 */
[----:B0-----:R-:W-:Y:S01]  /*7160*/  IMAD.HI.U32 R11, R23, R4, RZ ;  /* 0x00000004170b7227 */ /* 0x001fe200078e00ff */
[----:B------:R0:W-:Y:S01]  /*7170*/  STL [R1+0x320], R15 ;  /* 0x0003200f01007387 */ /* 0x0001e20000100800 */
[----:B------:R-:W-:-:S02]  /*7180*/  ISETP.GE.AND P3, PT, R17, RZ, PT ;  /* 0x000000ff1100720c */ /* 0x000fc40003f66270 */
[----:B------:R-:W-:Y:S01]  /*7190*/  IMAD.MOV R11, RZ, RZ, -R11 ;  /* 0x000000ffff0b7224 */ /* 0x000fe200078e0a0b */
[----:B-1----:R-:W-:Y:S01]  /*71a0*/  IABS R6, R3 ;  /* 0x0000000300067213 */ /* 0x002fe20000000000 */
[----:B------:R-:W-:Y:S02]  /*71b0*/  @!P5 IMAD.MOV R5, RZ, RZ, -R5 ;  /* 0x000000ffff05d224 */ /* 0x000fe400078e0a05 */
[C---:B------:R-:W-:Y:S02]  /*71c0*/  IMAD R4, R2.reuse, R11, R4 ;  /* 0x0000000b02047224 */ /* 0x040fe400078e0204 */
[----:B------:R-:W-:Y:S01]  /*71d0*/  @!P4 IMAD.IADD R9, R9, 0x1, -R2 ;  /* 0x000000010909c824 */ /* 0x000fe200078e0a02 */
[----:B------:R1:W-:Y:S01]  /*71e0*/  STL [R1+0x318], R5 ;  /* 0x0003180501007387 */ /* 0x0003e20000100800 */
[----:B0-----:R-:W-:Y:S01]  /*71f0*/  IMAD.MOV.U32 R15, RZ, RZ, R8 ;  /* 0x000000ffff0f7224 */ /* 0x001fe200078e0008 */
[----:B------:R-:W-:Y:S01]  /*7200*/  ISETP.GT.U32.AND P5, PT, R2, R4, PT ;  /* 0x000000040200720c */ /* 0x000fe20003fa4070 */
[----:B------:R-:W-:-:S04]  /*7210*/  IMAD.HI.U32 R8, R23, R0, RZ ;  /* 0x0000000017087227 */ /* 0x000fc800078e00ff */
[----:B------:R-:W-:Y:S02]  /*7220*/  IMAD.MOV R8, RZ, RZ, -R8 ;  /* 0x000000ffff087224 */ /* 0x000fe400078e0a08 */
[----:B------:R-:W-:-:S04]  /*7230*/  IMAD.HI.U32 R10, R23, R6, RZ ;  /* 0x00000006170a7227 */ /* 0x000fc800078e00ff */
[----:B------:R-:W-:Y:S01]  /*7240*/  @!P6 IMAD.IADD R14, R14, 0x1, -R2 ;  /* 0x000000010e0ee824 */ /* 0x000fe200078e0a02 */
[----:B------:R-:W-:Y:S01]  /*7250*/  ISETP.GE.AND P6, PT, R7, RZ, PT ;  /* 0x000000ff0700720c */ /* 0x000fe20003fc6270 */
[----:B------:R-:W-:Y:S02]  /*7260*/  IMAD R7, R2, R8, R0 ;  /* 0x0000000802077224 */ /* 0x000fe400078e0200 */
[----:B------:R-:W-:Y:S02]  /*7270*/  IMAD.MOV.U32 R11, RZ, RZ, R9 ;  /* 0x000000ffff0b7224 */ /* 0x000fe400078e0009 */
[----:B------:R-:W-:Y:S02]  /*7280*/  IMAD.MOV R10, RZ, RZ, -R10 ;  /* 0x000000ffff0a7224 */ /* 0x000fe400078e0a0a */
[----:B------:R-:W-:Y:S02]  /*7290*/  @!P5 IMAD.IADD R4, R4, 0x1, -R2 ;  /* 0x000000010404d824 */ /* 0x000fe400078e0a02 */
[----:B------:R-:W-:Y:S01]  /*72a0*/  @!P0 IMAD.MOV R11, RZ, RZ, -R11 ;  /* 0x000000ffff0b8224 */ /* 0x000fe200078e0a0b */
[C---:B------:R-:W-:Y:S01]  /*72b0*/  ISETP.GT.U32.AND P0, PT, R2.reuse, R7, PT ;  /* 0x000000070200720c */ /* 0x040fe20003f04070 */
[C---:B------:R-:W-:Y:S01]  /*72c0*/  IMAD R6, R2.reuse, R10, R6 ;  /* 0x0000000a02067224 */ /* 0x040fe200078e0206 */
[C---:B------:R-:W-:Y:S01]  /*72d0*/  ISETP.GT.U32.AND P5, PT, R2.reuse, R4, PT ;  /* 0x000000040200720c */ /* 0x040fe20003fa4070 */
[----:B------:R-:W-:Y:S01]  /*72e0*/  @!P1 IMAD.MOV R15, RZ, RZ, -R15 ;  /* 0x000000ffff0f9224 */ /* 0x000fe200078e0a0f */
[----:B------:R-:W-:Y:S01]  /*72f0*/  ISETP.GE.AND P1, PT, R3, RZ, PT ;  /* 0x000000ff0300720c */ /* 0x000fe20003f26270 */
[C---:B------:R-:W-:Y:S01]  /*7300*/  VIADD R3, R29.reuse, 0x7b ;  /* 0x0000007b1d037836 */ /* 0x040fe20000000000 */
[----:B------:R-:W-:Y:S01]  /*7310*/  ISETP.GT.U32.AND P4, PT, R2, R6, PT ;  /* 0x000000060200720c */ /* 0x000fe20003f84070 */
[C---:B-1----:R-:W-:Y:S01]  /*7320*/  VIADD R5, R29.reuse, 0x7a ;  /* 0x0000007a1d057836 */ /* 0x042fe20000000000 */
[----:B------:R-:W-:Y:S01]  /*7330*/  STL [R1+0x314], R15 ;  /* 0x0003140f01007387 */ /* 0x000fe20000100800 */
[----:B------:R-:W-:Y:S01]  /*7340*/  IMAD.MOV.U32 R10, RZ, RZ, R14 ;  /* 0x000000ffff0a7224 */ /* 0x000fe200078e000e */
[----:B------:R-:W-:Y:S01]  /*7350*/  IABS R19, R3 ;  /* 0x0000000300137213 */ /* 0x000fe20000000000 */
[----:B------:R-:W-:Y:S01]  /*7360*/  VIADD R8, R29, 0x79 ;  /* 0x000000791d087836 */ /* 0x000fe20000000000 */
[----:B------:R-:W-:Y:S01]  /*7370*/  IABS R20, R5 ;  /* 0x0000000500147213 */ /* 0x000fe20000000000 */
[----:B------:R-:W-:Y:S01]  /*7380*/  @!P3 IMAD.MOV R10, RZ, RZ, -R10 ;  /* 0x000000ffff0ab224 */ /* 0x000fe200078e0a0a */
[----:B------:R-:W-:Y:S01]  /*7390*/  STL [R1+0x310], R11 ;  /* 0x0003100b01007387 */ /* 0x000fe20000100800 */
[----:B------:R-:W-:Y:S01]  /*73a0*/  IMAD.HI.U32 R9, R23, R19, RZ ;  /* 0x0000001317097227 */ /* 0x000fe200078e00ff */
[----:B------:R-:W-:-:S02]  /*73b0*/  IABS R0, R8 ;  /* 0x0000000800007213 */ /* 0x000fc40000000000 */
[----:B------:R0:W-:Y:S01]  /*73c0*/  STL [R1+0x30c], R10 ;  /* 0x00030c0a01007387 */ /* 0x0001e20000100800 */
[--C-:B------:R-:W-:Y:S01]  /*73d0*/  @!P0 IMAD.IADD R7, R7, 0x1, -R2.reuse ;  /* 0x0000000107078824 */ /* 0x100fe200078e0a02 */
[----:B------:R-:W-:Y:S01]  /*73e0*/  ISETP.GE.AND P3, PT, R3, RZ, PT ;  /* 0x000000ff0300720c */ /* 0x000fe20003f66270 */
[--C-:B------:R-:W-:Y:S01]  /*73f0*/  @!P5 IMAD.IADD R4, R4, 0x1, -R2.reuse ;  /* 0x000000010404d824 */ /* 0x100fe200078e0a02 */
[----:B------:R-:W-:Y:S01]  /*7400*/  ISETP.GE.AND P5, PT, R5, RZ, PT ;  /* 0x000000ff0500720c */ /* 0x000fe20003fa6270 */
[----:B------:R-:W-:Y:S01]  /*7410*/  IMAD.MOV R9, RZ, RZ, -R9 ;  /* 0x000000ffff097224 */ /* 0x000fe200078e0a09 */
[----:B------:R-:W-:Y:S01]  /*7420*/  ISETP.GT.U32.AND P0, PT, R2, R7, PT ;  /* 0x000000070200720c */ /* 0x000fe20003f04070 */
[----:B------:R-:W-:Y:S02]  /*7430*/  @!P4 IMAD.IADD R6, R6, 0x1, -R2 ;  /* 0x000000010606c824 */ /* 0x000fe400078e0a02 */
[C---:B------:R-:W-:Y:S02]  /*7440*/  IMAD R19, R2.reuse, R9, R19 ;  /* 0x0000000902137224 */ /* 0x040fe400078e0213 */
[----:B0-----:R-:W-:Y:S01]  /*7450*/  IMAD.HI.U32 R10, R23, R20, RZ ;  /* 0x00000014170a7227 */ /* 0x001fe200078e00ff */
[----:B------:R-:W-:-:S03]  /*7460*/  ISETP.GT.U32.AND P4, PT, R2, R6, PT ;  /* 0x000000060200720c */ /* 0x000fc60003f84070 */
[----:B------:R-:W-:Y:S02]  /*7470*/  IMAD.MOV.U32 R14, RZ, RZ, R4 ;  /* 0x000000ffff0e7224 */ /* 0x000fe400078e0004 */
[----:B------:R-:W-:Y:S02]  /*7480*/  IMAD.MOV R5, RZ, RZ, -R10 ;  /* 0x000000ffff057224 */ /* 0x000fe400078e0a0a */
[----:B------:R-:W-:Y:S01]  /*7490*/  @!P2 IMAD.MOV R14, RZ, RZ, -R14 ;  /* 0x000000ffff0ea224 */ /* 0x000fe200078e0a0e */
[C---:B------:R-:W-:Y:S01]  /*74a0*/  ISETP.GT.U32.AND P2, PT, R2.reuse, R19, PT ;  /* 0x000000130200720c */ /* 0x040fe20003f44070 */
[C---:B------:R-:W-:Y:S02]  /*74b0*/  IMAD R20, R2.reuse, R5, R20 ;  /* 0x0000000502147224 */ /* 0x040fe400078e0214 */
[----:B------:R-:W-:Y:S01]  /*74c0*/  @!P0 IMAD.IADD R7, R7, 0x1, -R2 ;  /* 0x0000000107078824 */ /* 0x000fe200078e0a02 */
[----:B------:R-:W-:Y:S01]  /*74d0*/  STL [R1+0x308], R14 ;  /* 0x0003080e01007387 */ /* 0x000fe20000100800 */
[----:B------:R-:W-:Y:S01]  /*74e0*/  IMAD.HI.U32 R3, R23, R0, RZ ;  /* 0x0000000017037227 */ /* 0x000fe200078e00ff */
[----:B------:R-:W-:-:S03]  /*74f0*/  ISETP.GT.U32.AND P0, PT, R2, R20, PT ;  /* 0x000000140200720c */ /* 0x000fc60003f04070 */
[----:B------:R-:W-:Y:S02]  /*7500*/  IMAD.MOV R3, RZ, RZ, -R3 ;  /* 0x000000ffff037224 */ /* 0x000fe400078e0a03 */
[--C-:B------:R-:W-:Y:S01]  /*7510*/  @!P4 IMAD.IADD R6, R6, 0x1, -R2.reuse ;  /* 0x000000010606c824 */ /* 0x100fe200078e0a02 */
[----:B------:R-:W-:Y:S01]  /*7520*/  ISETP.GE.AND P4, PT, R8, RZ, PT ;  /* 0x000000ff0800720c */ /* 0x000fe20003f86270 */
[----:B------:R-:W-:Y:S02]  /*7530*/  @!P2 IMAD.IADD R19, R19, 0x1, -R2 ;  /* 0x000000011313a824 */ /* 0x000fe400078e0a02 */
[C---:B------:R-:W-:Y:S02]  /*7540*/  IMAD R0, R2.reuse, R3, R0 ;  /* 0x0000000302007224 */ /* 0x040fe400078e0200 */
[----:B------:R-:W-:Y:S01]  /*7550*/  VIADD R10, R29, 0x78 ;  /* 0x000000781d0a7836 */ /* 0x000fe20000000000 */
[----:B------:R-:W-:Y:S01]  /*7560*/  ISETP.GT.U32.AND P2, PT, R2, R19, PT ;  /* 0x000000130200720c */ /* 0x000fe20003f44070 */
[----:B------:R-:W-:-:S02]  /*7570*/  IMAD.MOV.U32 R11, RZ, RZ, R6 ;  /* 0x000000ffff0b7224 */ /* 0x000fc400078e0006 */
[----:B------:R-:W-:Y:S02]  /*7580*/  VIADD R3, R29, 0x77 ;  /* 0x000000771d037836 */ /* 0x000fe40000000000 */
[----:B------:R-:W-:Y:S01]  /*7590*/  @!P1 IMAD.MOV R11, RZ, RZ, -R11 ;  /* 0x000000ffff0b9224 */ /* 0x000fe200078e0a0b */
        /* <DEDUP_REMOVED lines=14> */
[----:B------:R-:W-:Y:S02]  /*7680*/  VIADD R16, R29, 0x76 ;  /* 0x000000761d107836 */ /* 0x000fe40000000000 */
[----:B------:R-:W-:Y:S01]  /*7690*/  @!P2 IMAD.IADD R19, R19, 0x1, -R2 ;  /* 0x000000011313a824 */ /* 0x000fe200078e0a02 */
[----:B------:R-:W-:Y:S01]  /*76a0*/  ISETP.GE.AND P2, PT, R3, RZ, PT ;  /* 0x000000ff0300720c */ /* 0x000fe20003f46270 */
[C---:B------:R-:W-:Y:S01]  /*76b0*/  IMAD R3, R2.reuse, R11, R10 ;  /* 0x0000000b02037224 */ /* 0x040fe200078e020a */
[----:B------:R-:W-:Y:S01]  /*76c0*/  IABS R4, R16 ;  /* 0x0000001000047213 */ /* 0x000fe20000000000 */
[----:B------:R-:W-:Y:S02]  /*76d0*/  IMAD R9, R2, R8, R9 ;  /* 0x0000000802097224 */ /* 0x000fe400078e0209 */
[----:B------:R-:W-:-:S02]  /*76e0*/  VIADD R6, R29, 0x75 ;  /* 0x000000751d067836 */ /* 0x000fc40000000000 */
[--C-:B------:R-:W-:Y:S01]  /*76f0*/  @!P0 IMAD.IADD R20, R20, 0x1, -R2.reuse ;  /* 0x0000000114148824 */ /* 0x100fe200078e0a02 */
[----:B------:R-:W-:Y:S01]  /*7700*/  ISETP.GT.U32.AND P0, PT, R2, R3, PT ;  /* 0x000000030200720c */ /* 0x000fe20003f04070 */
[----:B------:R-:W-:Y:S01]  /*7710*/  @!P6 IMAD.IADD R0, R0, 0x1, -R2 ;  /* 0x000000010000e824 */ /* 0x000fe200078e0a02 */
[----:B------:R-:W-:Y:S01]  /*7720*/  ISETP.GT.U32.AND P6, PT, R2, R9, PT ;  /* 0x000000090200720c */ /* 0x000fe20003fc4070 */
[----:B------:R-:W-:Y:S01]  /*7730*/  IMAD.HI.U32 R14, R23, R4, RZ ;  /* 0x00000004170e7227 */ /* 0x000fe200078e00ff */
[----:B------:R-:W-:-:S03]  /*7740*/  IABS R15, R6 ;  /* 0x00000006000f7213 */ /* 0x000fc60000000000 */
[----:B------:R-:W-:Y:S02]  /*7750*/  IMAD.MOV R7, RZ, RZ, -R14 ;  /* 0x000000ffff077224 */ /* 0x000fe400078e0a0e */
[----:B------:R-:W-:-:S04]  /*7760*/  IMAD.HI.U32 R5, R23, R15, RZ ;  /* 0x0000000f17057227 */ /* 0x000fc800078e00ff */
[C---:B------:R-:W-:Y:S02]  /*7770*/  VIADD R14, R29.reuse, 0x73 ;  /* 0x000000731d0e7836 */ /* 0x040fe40000000000 */
[C---:B------:R-:W-:Y:S02]  /*7780*/  IMAD R4, R2.reuse, R7, R4 ;  /* 0x0000000702047224 */ /* 0x040fe400078e0204 */
[----:B------:R-:W-:Y:S01]  /*7790*/  IMAD.MOV R5, RZ, RZ, -R5 ;  /* 0x000000ffff057224 */ /* 0x000fe200078e0a05 */
[----:B-1----:R-:W-:Y:S01]  /*77a0*/  IABS R17, R14 ;  /* 0x0000000e00117213 */ /* 0x002fe20000000000 */
[----:B------:R-:W-:Y:S02]  /*77b0*/  VIADD R7, R29, 0x74 ;  /* 0x000000741d077836 */ /* 0x000fe40000000000 */
[----:B------:R-:W-:Y:S01]  /*77c0*/  @!P0 IMAD.IADD R3, R3, 0x1, -R2 ;  /* 0x0000000103038824 */ /* 0x000fe200078e0a02 */
[----:B------:R-:W-:Y:S01]  /*77d0*/  ISETP.GT.U32.AND P0, PT, R2, R0, PT ;  /* 0x000000000200720c */ /* 0x000fe20003f04070 */
[----:B------:R-:W-:-:S02]  /*77e0*/  IMAD.MOV.U32 R22, RZ, RZ, R19 ;  /* 0x000000ffff167224 */ /* 0x000fc400078e0013 */
[----:B------:R-:W-:Y:S01]  /*77f0*/  @!P6 IMAD.IADD R9, R9, 0x1, -R2 ;  /* 0x000000010909e824 */ /* 0x000fe200078e0a02 */
[C---:B------:R-:W-:Y:S01]  /*7800*/  ISETP.GT.U32.AND P6, PT, R2.reuse, R3, PT ;  /* 0x000000030200720c */ /* 0x040fe20003fc4070 */
[C---:B------:R-:W-:Y:S01]  /*7810*/  IMAD R15, R2.reuse, R5, R15 ;  /* 0x00000005020f7224 */ /* 0x040fe200078e020f */
[----:B------:R-:W-:Y:S01]  /*7820*/  IABS R5, R7 ;  /* 0x0000000700057213 */ /* 0x000fe20000000000 */
[----:B------:R-:W-:Y:S01]  /*7830*/  @!P3 IMAD.MOV R22, RZ, RZ, -R22 ;  /* 0x000000ffff16b224 */ /* 0x000fe200078e0a16 */
[----:B------:R-:W-:Y:S01]  /*7840*/  ISETP.GT.U32.AND P3, PT, R2, R9, PT ;  /* 0x000000090200720c */ /* 0x000fe20003f64070 */
[----:B------:R-:W-:-:S03]  /*7850*/  IMAD.HI.U32 R19, R23, R17, RZ ;  /* 0x0000001117137227 */ /* 0x000fc600078e00ff */
[----:B------:R-:W-:Y:S01]  /*7860*/  STL [R1+0x2fc], R22 ;  /* 0x0002fc1601007387 */ /* 0x000fe20000100800 */
[----:B------:R-:W-:-:S04]  /*7870*/  IMAD.HI.U32 R21, R23, R5, RZ ;  /* 0x0000000517157227 */ /* 0x000fc800078e00ff */
[----:B------:R-:W-:Y:S02]  /*7880*/  IMAD.MOV R19, RZ, RZ, -R19 ;  /* 0x000000ffff137224 */ /* 0x000fe400078e0a13 */
[----:B------:R-:W-:Y:S02]  /*7890*/  IMAD.MOV R21, RZ, RZ, -R21 ;  /* 0x000000ffff157224 */ /* 0x000fe400078e0a15 */
[----:B------:R-:W-:Y:S01]  /*78a0*/  @!P0 IMAD.IADD R0, R0, 0x1, -R2 ;  /* 0x0000000100008824 */ /* 0x000fe200078e0a02 */
[C---:B------:R-:W-:Y:S01]  /*78b0*/  ISETP.GT.U32.AND P0, PT, R2.reuse, R15, PT ;  /* 0x0000000f0200720c */ /* 0x040fe20003f04070 */
[C---:B------:R-:W-:Y:S02]  /*78c0*/  IMAD R17, R2.reuse, R19, R17 ;  /* 0x0000001302117224 */ /* 0x040fe400078e0211 */
[----:B------:R-:W-:Y:S01]  /*78d0*/  @!P5 IMAD.MOV R20, RZ, RZ, -R20 ;  /* 0x000000ffff14d224 */ /* 0x000fe200078e0a14 */
[C---:B------:R-:W-:Y:S01]  /*78e0*/  ISETP.GT.U32.AND P5, PT, R2.reuse, R4, PT ;  /* 0x000000040200720c */ /* 0x040fe20003fa4070 */
[----:B------:R-:W-:-:S02]  /*78f0*/  IMAD R5, R2, R21, R5 ;  /* 0x0000001502057224 */ /* 0x000fc400078e0205 */
[--C-:B------:R-:W-:Y:S01]  /*7900*/  @!P3 IMAD.IADD R9, R9, 0x1, -R2.reuse ;  /* 0x000000010909b824 */ /* 0x100fe200078e0a02 */
[C---:B------:R-:W-:Y:S01]  /*7910*/  ISETP.GT.U32.AND P3, PT, R2.reuse, R17, PT ;  /* 0x000000110200720c */ /* 0x040fe20003f64070 */
[----:B------:R-:W-:Y:S01]  /*7920*/  VIADD R10, R29, 0x72 ;  /* 0x000000721d0a7836 */ /* 0x000fe20000000000 */
[----:B------:R0:W-:Y:S01]  /*7930*/  STL [R1+0x2f8], R20 ;  /* 0x0002f81401007387 */ /* 0x0001e20000100800 */
[--C-:B------:R-:W-:Y:S01]  /*7940*/  @!P6 IMAD.IADD R3, R3, 0x1, -R2.reuse ;  /* 0x000000010303e824 */ /* 0x100fe200078e0a02 */
[----:B------:R-:W-:Y:S01]  /*7950*/  ISETP.GT.U32.AND P6, PT, R2, R5, PT ;  /* 0x000000050200720c */ /* 0x000fe20003fc4070 */
[----:B------:R-:W-:Y:S01]  /*7960*/  VIADD R8, R29, 0x71 ;  /* 0x000000711d087836 */ /* 0x000fe20000000000 */
[----:B------:R-:W-:Y:S01]  /*7970*/  IABS R18, R10 ;  /* 0x0000000a00127213 */ /* 0x000fe20000000000 */
[--C-:B------:R-:W-:Y:S01]  /*7980*/  @!P0 IMAD.IADD R15, R15, 0x1, -R2.reuse ;  /* 0x000000010f0f8824 */ /* 0x100fe200078e0a02 */
[----:B------:R-:W-:Y:S01]  /*7990*/  ISETP.GE.AND P0, PT, R6, RZ, PT ;  /* 0x000000ff0600720c */ /* 0x000fe20003f06270 */
[----:B------:R-:W-:Y:S01]  /*79a0*/  @!P5 IMAD.IADD R4, R4, 0x1, -R2 ;  /* 0x000000010404d824 */ /* 0x000fe200078e0a02 */
[----:B------:R-:W-:Y:S01]  /*79b0*/  IABS R11, R8 ;  /* 0x00000008000b7213 */ /* 0x000fe20000000000 */
[----:B------:R-:W-:Y:S01]  /*79c0*/  IMAD.MOV.U32 R24, RZ, RZ, R0 ;  /* 0x000000ffff187224 */ /* 0x000fe200078e0000 */
[----:B------:R-:W-:Y:S01]  /*79d0*/  ISETP.GE.AND P5, PT, R16, RZ, PT ;  /* 0x000000ff1000720c */ /* 0x000fe20003fa6270 */
[----:B0-----:R-:W-:-:S04]  /*79e0*/  IMAD.HI.U32 R20, R23, R18, RZ ;  /* 0x0000001217147227 */ /* 0x001fc800078e00ff */
[----:B------:R-:W-:Y:S01]  /*79f0*/  @!P3 IMAD.IADD R17, R17, 0x1, -R2 ;  /* 0x000000011111b824 */ /* 0x000fe200078e0a02 */
[----:B------:R-:W-:Y:S01]  /*7a00*/  ISETP.GT.U32.AND P3, PT, R2, R15, PT ;  /* 0x0000000f0200720c */ /* 0x000fe20003f64070 */
[----:B------:R-:W-:-:S04]  /*7a10*/  IMAD.HI.U32 R21, R23, R11, RZ ;  /* 0x0000000b17157227 */ /* 0x000fc800078e00ff */
[----:B------:R-:W-:Y:S02]  /*7a20*/  IMAD.MOV R20, RZ, RZ, -R20 ;  /* 0x000000ffff147224 */ /* 0x000fe400078e0a14 */
[----:B------:R-:W-:Y:S01]  /*7a30*/  @!P6 IMAD.IADD R5, R5, 0x1, -R2 ;  /* 0x000000010505e824 */ /* 0x000fe200078e0a02 */
[C---:B------:R-:W-:Y:S01]  /*7a40*/  ISETP.GT.U32.AND P6, PT, R2.reuse, R4, PT ;  /* 0x000000040200720c */ /* 0x040fe20003fc4070 */
[----:B------:R-:W-:Y:S02]  /*7a50*/  IMAD.MOV R21, RZ, RZ, -R21 ;  /* 0x000000ffff157224 */ /* 0x000fe400078e0a15 */
[C---:B------:R-:W-:Y:S02]  /*7a60*/  IMAD R18, R2.reuse, R20, R18 ;  /* 0x0000001402127224 */ /* 0x040fe400078e0212 */
[----:B------:R-:W-:Y:S01]  /*7a70*/  @!P4 IMAD.MOV R24, RZ, RZ, -R24 ;  /* 0x000000ffff18c224 */ /* 0x000fe200078e0a18 */
[----:B------:R-:W-:Y:S01]  /*7a80*/  ISETP.GT.U32.AND P4, PT, R2, R5, PT ;  /* 0x000000050200720c */ /* 0x000fe20003f84070 */
[----:B------:R-:W-:-:S02]  /*7a90*/  VIADD R6, R29, 0x70 ;  /* 0x000000701d067836 */ /* 0x000fc40000000000 */
[----:B------:R-:W-:Y:S01]  /*7aa0*/  IMAD.MOV.U32 R22, RZ, RZ, R3 ;  /* 0x000000ffff167224 */ /* 0x000fe200078e0003 */
[----:B------:R-:W-:Y:S01]  /*7ab0*/  STL [R1+0x2f4], R24 ;  /* 0x0002f41801007387 */ /* 0x000fe20000100800 */
[C---:B------:R-:W-:Y:S01]  /*7ac0*/  IMAD R11, R2.reuse, R21, R11 ;  /* 0x00000015020b7224 */ /* 0x040fe200078e020b */
[----:B------:R-:W-:Y:S01]  /*7ad0*/  IABS R0, R6 ;  /* 0x0000000600007213 */ /* 0x000fe20000000000 */
[----:B------:R-:W-:Y:S01]  /*7ae0*/  @!P2 IMAD.MOV R9, RZ, RZ, -R9 ;  /* 0x000000ffff09a224 */ /* 0x000fe200078e0a09 */
[C---:B------:R-:W-:Y:S01]  /*7af0*/  ISETP.GT.U32.AND P2, PT, R2.reuse, R18, PT ;  /* 0x000000120200720c */ /* 0x040fe20003f44070 */
[----:B------:R-:W-:Y:S02]  /*7b00*/  VIADD R16, R29, 0x6f ;  /* 0x0000006f1d107836 */ /* 0x000fe40000000000 */
[----:B------:R-:W-:Y:S01]  /*7b10*/  @!P1 IMAD.MOV R22, RZ, RZ, -R22 ;  /* 0x000000ffff169224 */ /* 0x000fe200078e0a16 */
[C---:B------:R-:W-:Y:S01]  /*7b20*/  ISETP.GT.U32.AND P1, PT, R2.reuse, R17, PT ;  /* 0x000000110200720c */ /* 0x040fe20003f24070 */
[--C-:B------:R-:W-:Y:S01]  /*7b30*/  @!P3 IMAD.IADD R15, R15, 0x1, -R2.reuse ;  /* 0x000000010f0fb824 */ /* 0x100fe200078e0a02 */
[----:B------:R-:W-:Y:S01]  /*7b40*/  ISETP.GT.U32.AND P3, PT, R2, R11, PT ;  /* 0x0000000b0200720c */ /* 0x000fe20003f64070 */
[----:B------:R-:W-:Y:S01]  /*7b50*/  @!P6 IMAD.IADD R4, R4, 0x1, -R2 ;  /* 0x000000010404e824 */ /* 0x000fe200078e0a02 */
[----:B------:R-:W-:Y:S01]  /*7b60*/  IABS R3, R16 ;  /* 0x0000001000037213 */ /* 0x000fe20000000000 */
[----:B------:R-:W-:Y:S01]  /*7b70*/  STL [R1+0x2e4], R22 ;  /* 0x0002e41601007387 */ /* 0x000fe20000100800 */
[----:B------:R-:W-:Y:S01]  /*7b80*/  ISETP.GE.AND P6, PT, R7, RZ, PT ;  /* 0x000000ff0700720c */ /* 0x000fe20003fc6270 */
[----:B------:R-:W-:-:S02]  /*7b90*/  IMAD.HI.U32 R7, R23, R0, RZ ;  /* 0x0000000017077227 */ /* 0x000fc400078e00ff */
[----:B------:R0:W-:Y:S02]  /*7ba0*/  STL [R1+0x2e0], R9 ;  /* 0x0002e00901007387 */ /* 0x0001e40000100800 */
[--C-:B------:R-:W-:Y:S01]  /*7bb0*/  @!P4 IMAD.IADD R5, R5, 0x1, -R2.reuse ;  /* 0x000000010505c824 */ /* 0x100fe200078e0a02 */
[----:B------:R-:W-:Y:S01]  /*7bc0*/  ISETP.GE.AND P4, PT, R14, RZ, PT ;  /* 0x000000ff0e00720c */ /* 0x000fe20003f86270 */
[----:B------:R-:W-:Y:S02]  /*7bd0*/  IMAD.MOV R7, RZ, RZ, -R7 ;  /* 0x000000ffff077224 */ /* 0x000fe400078e0a07 */
[----:B------:R-:W-:Y:S01]  /*7be0*/  @!P2 IMAD.IADD R18, R18, 0x1, -R2 ;  /* 0x000000011212a824 */ /* 0x000fe200078e0a02 */
[----:B------:R-:W-:Y:S01]  /*7bf0*/  ISETP.GE.AND P2, PT, R8, RZ, PT ;  /* 0x000000ff0800720c */ /* 0x000fe20003f46270 */
[----:B------:R-:W-:Y:S02]  /*7c00*/  IMAD.MOV.U32 R20, RZ, RZ, R4 ;  /* 0x000000ffff147224 */ /* 0x000fe400078e0004 */
[----:B0-----:R-:W-:-:S04]  /*7c10*/  IMAD.HI.U32 R9, R23, R3, RZ ;  /* 0x0000000317097227 */ /* 0x001fc800078e00ff */
[----:B------:R-:W-:Y:S01]  /*7c20*/  @!P1 IMAD.IADD R17, R17, 0x1, -R2 ;  /* 0x0000000111119824 */ /* 0x000fe200078e0a02 */
[----:B------:R-:W-:Y:S01]  /*7c30*/  ISETP.GE.AND P1, PT, R10, RZ, PT ;  /* 0x000000ff0a00720c */ /* 0x000fe20003f26270 */
[----:B------:R-:W-:Y:S02]  /*7c40*/  IMAD.MOV R9, RZ, RZ, -R9 ;  /* 0x000000ffff097224 */ /* 0x000fe400078e0a09 */
[C---:B------:R-:W-:Y:S02]  /*7c50*/  IMAD R0, R2.reuse, R7, R0 ;  /* 0x0000000702007224 */ /* 0x040fe400078e0200 */
[----:B------:R-:W-:Y:S02]  /*7c60*/  IMAD.MOV.U32 R4, RZ, RZ, R5 ;  /* 0x000000ffff047224 */ /* 0x000fe400078e0005 */
[----:B------:R-:W-:Y:S02]  /*7c70*/  IMAD.MOV.U32 R19, RZ, RZ, R15 ;  /* 0x000000ffff137224 */ /* 0x000fe400078e000f */
[----:B------:R-:W-:Y:S01]  /*7c80*/  @!P3 IMAD.IADD R11, R11, 0x1, -R2 ;  /* 0x000000010b0bb824 */ /* 0x000fe200078e0a02 */
[C---:B------:R-:W-:Y:S01]  /*7c90*/  ISETP.GT.U32.AND P3, PT, R2.reuse, R18, PT ;  /* 0x000000120200720c */ /* 0x040fe20003f64070 */
[----:B------:R-:W-:-:S02]  /*7ca0*/  IMAD R3, R2, R9, R3 ;  /* 0x0000000902037224 */ /* 0x000fc400078e0203 */
[----:B------:R-:W-:Y:S02]  /*7cb0*/  IMAD.MOV.U32 R8, RZ, RZ, R17 ;  /* 0x000000ffff087224 */ /* 0x000fe400078e0011 */
[----:B------:R-:W-:Y:S01]  /*7cc0*/  @!P6 IMAD.MOV R4, RZ, RZ, -R4 ;  /* 0x000000ffff04e224 */ /* 0x000fe200078e0a04 */
[C---:B------:R-:W-:Y:S01]  /*7cd0*/  ISETP.GT.U32.AND P6, PT, R2.reuse, R0, PT ;  /* 0x000000000200720c */ /* 0x040fe20003fc4070 */
[----:B------:R-:W-:Y:S01]  /*7ce0*/  @!P5 IMAD.MOV R20, RZ, RZ, -R20 ;  /* 0x000000ffff14d224 */ /* 0x000fe200078e0a14 */
[----:B------:R-:W-:Y:S01]  /*7cf0*/  ISETP.GT.U32.AND P5, PT, R2, R11, PT ;  /* 0x0000000b0200720c */ /* 0x000fe20003fa4070 */
[----:B------:R-:W-:Y:S01]  /*7d00*/  @!P0 IMAD.MOV R19, RZ, RZ, -R19 ;  /* 0x000000ffff138224 */ /* 0x000fe200078e0a13 */
[----:B------:R-:W-:Y:S01]  /*7d10*/  ISETP.GE.AND P0, PT, R6, RZ, PT ;  /* 0x000000ff0600720c */ /* 0x000fe20003f06270 */
[----:B------:R-:W-:Y:S01]  /*7d20*/  @!P4 IMAD.MOV R8, RZ, RZ, -R8 ;  /* 0x000000ffff08c224 */ /* 0x000fe200078e0a08 */
[----:B------:R-:W-:Y:S01]  /*7d30*/  ISETP.GT.U32.AND P4, PT, R2, R3, PT ;  /* 0x000000030200720c */ /* 0x000fe20003f84070 */
[----:B------:R-:W-:Y:S01]  /*7d40*/  STL [R1+0x2dc], R20 ;  /* 0x0002dc1401007387 */ /* 0x000fe20000100800 */
[----:B------:R-:W-:Y:S01]  /*7d50*/  @!P3 IMAD.IADD R18, R18, 0x1, -R2 ;  /* 0x000000011212b824 */ /* 0x000fe200078e0a02 */
[----:B------:R-:W-:Y:S01]  /*7d60*/  ISETP.GE.AND P3, PT, R16, RZ, PT ;  /* 0x000000ff1000720c */ /* 0x000fe20003f66270 */
[C---:B------:R-:W-:Y:S01]  /*7d70*/  VIADD R5, R29.reuse, 0x6d ;  /* 0x0000006d1d057836 */ /* 0x040fe20000000000 */
[----:B------:R-:W-:Y:S01]  /*7d80*/  STL [R1+0x2d0], R19 ;  /* 0x0002d01301007387 */ /* 0x000fe20000100800 */
[----:B------:R-:W-:-:S02]  /*7d90*/  VIADD R9, R29, 0x6c ;  /* 0x0000006c1d097836 */ /* 0x000fc40000000000 */
[--C-:B------:R-:W-:Y:S01]  /*7da0*/  @!P6 IMAD.IADD R0, R0, 0x1, -R2.reuse ;  /* 0x000000010000e824 */ /* 0x100fe200078e0a02 */
[----:B------:R0:W-:Y:S01]  /*7db0*/  STL [R1+0x2cc], R4 ;  /* 0x0002cc0401007387 */ /* 0x0001e20000100800 */
[--C-:B------:R-:W-:Y:S01]  /*7dc0*/  @!P5 IMAD.IADD R11, R11, 0x1, -R2.reuse ;  /* 0x000000010b0bd824 */ /* 0x100fe200078e0a02 */
[----:B------:R-:W-:Y:S02]  /*7dd0*/  IABS R7, R5 ;  /* 0x0000000500077213 */ /* 0x000fe40000000000 */
[----:B------:R1:W-:Y:S01]  /*7de0*/  STL [R1+0x2c0], R8 ;  /* 0x0002c00801007387 */ /* 0x0003e20000100800 */
[----:B------:R-:W-:Y:S01]  /*7df0*/  @!P4 IMAD.IADD R3, R3, 0x1, -R2 ;  /* 0x000000010303c824 */ /* 0x000fe200078e0a02 */
[----:B------:R-:W-:Y:S02]  /*7e00*/  ISETP.GT.U32.AND P4, PT, R2, R0, PT ;  /* 0x000000000200720c */ /* 0x000fe40003f84070 */
[----:B------:R-:W-:Y:S01]  /*7e10*/  ISETP.GE.AND P6, PT, R5, RZ, PT ;  /* 0x000000ff0500720c */ /* 0x000fe20003fc6270 */
[----:B------:R-:W-:-:S04]  /*7e20*/  IMAD.HI.U32 R5, R23, R7, RZ ;  /* 0x0000000717057227 */ /* 0x000fc800078e00ff */
[----:B0-----:R-:W-:Y:S02]  /*7e30*/  VIADD R4, R29, 0x6e ;  /* 0x0000006e1d047836 */ /* 0x001fe40000000000 */
[----:B-1----:R-:W-:Y:S02]  /*7e40*/  IMAD.MOV.U32 R8, RZ, RZ, R18 ;  /* 0x000000ffff087224 */ /* 0x002fe400078e0012 */
[----:B------:R-:W-:Y:S01]  /*7e50*/  IMAD.MOV R5, RZ, RZ, -R5 ;  /* 0x000000ffff057224 */ /* 0x000fe200078e0a05 */
[----:B------:R-:W-:Y:S01]  /*7e60*/  IABS R6, R4 ;  /* 0x0000000400067213 */ /* 0x000fe20000000000 */
[----:B------:R-:W-:Y:S01]  /*7e70*/  @!P1 IMAD.MOV R8, RZ, RZ, -R8 ;  /* 0x000000ffff089224 */ /* 0x000fe200078e0a08 */
[----:B------:R-:W-:Y:S01]  /*7e80*/  ISETP.GE.AND P5, PT, R4, RZ, PT ;  /* 0x000000ff0400720c */ /* 0x000fe20003fa6270 */
[----:B------:R-:W-:Y:S01]  /*7e90*/  @!P4 IMAD.IADD R0, R0, 0x1, -R2 ;  /* 0x000000010000c824 */ /* 0x000fe200078e0a02 */
[C---:B------:R-:W-:Y:S01]  /*7ea0*/  ISETP.GT.U32.AND P1, PT, R2.reuse, R3, PT ;  /* 0x000000030200720c */ /* 0x040fe20003f24070 */
[----:B------:R-:W-:Y:S01]  /*7eb0*/  IMAD.MOV.U32 R4, RZ, RZ, R6 ;  /* 0x000000ffff047224 */ /* 0x000fe200078e0006 */
[----:B------:R0:W-:Y:S01]  /*7ec0*/  STL [R1+0x2b0], R8 ;  /* 0x0002b00801007387 */ /* 0x0001e20000100800 */
[----:B------:R-:W-:-:S02]  /*7ed0*/  IMAD R7, R2, R5, R7 ;  /* 0x0000000502077224 */ /* 0x000fc400078e0207 */
[----:B------:R-:W-:-:S04]  /*7ee0*/  IMAD.HI.U32 R6, R23, R4, RZ ;  /* 0x0000000417067227 */ /* 0x000fc800078e00ff */
[----:B------:R-:W-:Y:S02]  /*7ef0*/  IMAD.MOV.U32 R14, RZ, RZ, R0 ;  /* 0x000000ffff0e7224 */ /* 0x000fe400078e0000 */
[----:B------:R-:W-:Y:S02]  /*7f00*/  VIADD R18, R29, 0x68 ;  /* 0x000000681d127836 */ /* 0x000fe40000000000 */
[----:B0-----:R-:W-:Y:S02]  /*7f10*/  IMAD.MOV.U32 R8, RZ, RZ, R11 ;  /* 0x000000ffff087224 */ /* 0x001fe400078e000b */
[----:B------:R-:W-:Y:S02]  /*7f20*/  IMAD.MOV R11, RZ, RZ, -R6 ;  /* 0x000000ffff0b7224 */ /* 0x000fe400078e0a06 */
[----:B------:R-:W-:Y:S01]  /*7f30*/  @!P2 IMAD.MOV R8, RZ, RZ, -R8 ;  /* 0x000000ffff08a224 */ /* 0x000fe200078e0a08 */
[----:B------:R-:W-:Y:S01]  /*7f40*/  ISETP.GE.AND P2, PT, R9, RZ, PT ;  /* 0x000000ff0900720c */ /* 0x000fe20003f46270 */
[C---:B------:R-:W-:Y:S01]  /*7f50*/  IMAD R11, R2.reuse, R11, R4 ;  /* 0x0000000b020b7224 */ /* 0x040fe200078e0204 */
[----:B------:R-:W-:Y:S01]  /*7f60*/  IABS R9, R9 ;  /* 0x0000000900097213 */ /* 0x000fe20000000000 */
[----:B------:R-:W-:Y:S01]  /*7f70*/  @!P0 IMAD.MOV R14, RZ, RZ, -R14 ;  /* 0x000000ffff0e8224 */ /* 0x000fe200078e0a0e */
[----:B------:R0:W-:Y:S01]  /*7f80*/  STL [R1+0x2a0], R8 ;  /* 0x0002a00801007387 */ /* 0x0001e20000100800 */
[C---:B------:R-:W-:Y:S01]  /*7f90*/  ISETP.GT.U32.AND P0, PT, R2.reuse, R7, PT ;  /* 0x000000070200720c */ /* 0x040fe20003f04070 */
[----:B------:R-:W-:Y:S01]  /*7fa0*/  @!P1 IMAD.IADD R3, R3, 0x1, -R2 ;  /* 0x0000000103039824 */ /* 0x000fe200078e0a02 */
[----:B------:R-:W-:Y:S01]  /*7fb0*/  ISETP.GT.U32.AND P4, PT, R2, R11, PT ;  /* 0x0000000b0200720c */ /* 0x000fe20003f84070 */
[----:B------:R-:W-:Y:S01]  /*7fc0*/  VIADD R6, R29, 0x6a ;  /* 0x0000006a1d067836 */ /* 0x000fe20000000000 */
[----:B------:R-:W-:Y:S01]  /*7fd0*/  STL [R1+0x29c], R14 ;  /* 0x00029c0e01007387 */ /* 0x000fe20000100800 */
[----:B------:R-:W-:Y:S01]  /*7fe0*/  IMAD.MOV.U32 R10, RZ, RZ, R3 ;  /* 0x000000ffff0a7224 */ /* 0x000fe200078e0003 */
[----:B------:R-:W-:Y:S01]  /*7ff0*/  IABS R3, R18 ;  /* 0x0000001200037213 */ /* 0x000fe20000000000 */
[----:B------:R-:W-:-:S04]  /*8000*/  IMAD.HI.U32 R5, R23, R9, RZ ;  /* 0x0000000917057227 */ /* 0x000fc800078e00ff */
[----:B0-----:R-:W-:Y:S02]  /*8010*/  VIADD R8, R29, 0x6b ;  /* 0x0000006b1d087836 */ /* 0x001fe40000000000 */
[----:B------:R-:W-:Y:S01]  /*8020*/  @!P3 IMAD.MOV R10, RZ, RZ, -R10 ;  /* 0x000000ffff0ab224 */ /* 0x000fe200078e0a0a */
[----:B------:R-:W-:Y:S01]  /*8030*/  ISETP.GE.AND P3, PT, R6, RZ, PT ;  /* 0x000000ff0600720c */ /* 0x000fe20003f66270 */
[--C-:B------:R-:W-:Y:S01]  /*8040*/  @!P4 IMAD.IADD R11, R11, 0x1, -R2.reuse ;  /* 0x000000010b0bc824 */ /* 0x100fe200078e0a02 */
[----:B------:R-:W-:Y:S01]  /*8050*/  ISETP.GE.AND P1, PT, R8, RZ, PT ;  /* 0x000000ff0800720c */ /* 0x000fe20003f26270 */
[----:B------:R-:W-:Y:S01]  /*8060*/  @!P0 IMAD.IADD R7, R7, 0x1, -R2 ;  /* 0x0000000107078824 */ /* 0x000fe200078e0a02 */
[----:B------:R-:W-:Y:S01]  /*8070*/  IABS R8, R8 ;  /* 0x0000000800087213 */ /* 0x000fe20000000000 */
[----:B------:R-:W-:Y:S01]  /*8080*/  VIADD R4, R29, 0x69 ;  /* 0x000000691d047836 */ /* 0x000fe20000000000 */
[C---:B------:R-:W-:Y:S01]  /*8090*/  ISETP.GT.U32.AND P4, PT, R2.reuse, R11, PT ;  /* 0x0000000b0200720c */ /* 0x040fe20003f84070 */
[----:B------:R-:W-:Y:S01]  /*80a0*/  IMAD.MOV R5, RZ, RZ, -R5 ;  /* 0x000000ffff057224 */ /* 0x000fe200078e0a05 */
[----:B------:R-:W-:Y:S01]  /*80b0*/  IABS R6, R6 ;  /* 0x0000000600067213 */ /* 0x000fe20000000000 */
[----:B------:R-:W-:Y:S01]  /*80c0*/  IMAD.HI.U32 R0, R23, R8, RZ ;  /* 0x0000000817007227 */ /* 0x000fe200078e00ff */
[----:B------:R-:W-:Y:S01]  /*80d0*/  ISETP.GT.U32.AND P0, PT, R2, R7, PT ;  /* 0x000000070200720c */ /* 0x000fe20003f04070 */
[----:B------:R0:W-:Y:S02]  /*80e0*/  STL [R1+0x25c], R10 ;  /* 0x00025c0a01007387 */ /* 0x0001e40000100800 */
[----:B------:R-:W-:-:S02]  /*80f0*/  IMAD.MOV R0, RZ, RZ, -R0 ;  /* 0x000000ffff007224 */ /* 0x000fc400078e0a00 */
[C---:B------:R-:W-:Y:S01]  /*8100*/  IMAD R9, R2.reuse, R5, R9 ;  /* 0x0000000502097224 */ /* 0x040fe200078e0209 */
[----:B------:R-:W-:Y:S01]  /*8110*/  IABS R5, R4 ;  /* 0x0000000400057213 */ /* 0x000fe20000000000 */
[----:B------:R-:W-:Y:S02]  /*8120*/  IMAD R8, R2, R0, R8 ;  /* 0x0000000002087224 */ /* 0x000fe400078e0208 */
[----:B------:R-:W-:-:S04]  /*8130*/  IMAD.HI.U32 R0, R23, R6, RZ ;  /* 0x0000000617007227 */ /* 0x000fc800078e00ff */
[----:B------:R-:W-:Y:S02]  /*8140*/  IMAD.MOV R0, RZ, RZ, -R0 ;  /* 0x000000ffff007224 */ /* 0x000fe400078e0a00 */
[----:B------:R-:W-:Y:S01]  /*8150*/  @!P4 IMAD.IADD R11, R11, 0x1, -R2 ;  /* 0x000000010b0bc824 */ /* 0x000fe200078e0a02 */
[C---:B------:R-:W-:Y:S01]  /*8160*/  ISETP.GT.U32.AND P4, PT, R2.reuse, R9, PT ;  /* 0x000000090200720c */ /* 0x040fe20003f84070 */
[----:B------:R-:W-:Y:S02]  /*8170*/  IMAD R6, R2, R0, R6 ;  /* 0x0000000002067224 */ /* 0x000fe400078e0206 */
[----:B0-----:R-:W-:-:S04]  /*8180*/  IMAD.HI.U32 R10, R23, R5, RZ ;  /* 0x00000005170a7227 */ /* 0x001fc800078e00ff */
[----:B------:R-:W-:Y:S02]  /*8190*/  IMAD.MOV.U32 R14, RZ, RZ, R11 ;  /* 0x000000ffff0e7224 */ /* 0x000fe400078e000b */
[----:B------:R-:W-:Y:S01]  /*81a0*/  @!P0 IMAD.IADD R7, R7, 0x1, -R2 ;  /* 0x0000000107078824 */ /* 0x000fe200078e0a02 */
[C---:B------:R-:W-:Y:S01]  /*81b0*/  ISETP.GT.U32.AND P0, PT, R2.reuse, R6, PT ;  /* 0x000000060200720c */ /* 0x040fe20003f04070 */
[----:B------:R-:W-:Y:S02]  /*81c0*/  IMAD.MOV R10, RZ, RZ, -R10 ;  /* 0x000000ffff0a7224 */ /* 0x000fe400078e0a0a */
[----:B------:R-:W-:Y:S01]  /*81d0*/  @!P5 IMAD.MOV R14, RZ, RZ, -R14 ;  /* 0x000000ffff0ed224 */ /* 0x000fe200078e0a0e */
[C---:B------:R-:W-:Y:S01]  /*81e0*/  ISETP.GT.U32.AND P5, PT, R2.reuse, R8, PT ;  /* 0x000000080200720c */ /* 0x040fe20003fa4070 */
[C---:B------:R-:W-:Y:S02]  /*81f0*/  IMAD R5, R2.reuse, R10, R5 ;  /* 0x0000000a02057224 */ /* 0x040fe400078e0205 */
[----:B------:R-:W-:Y:S01]  /*8200*/  @!P4 IMAD.IADD R9, R9, 0x1, -R2 ;  /* 0x000000010909c824 */ /* 0x000fe200078e0a02 */
[----:B------:R0:W-:Y:S01]  /*8210*/  STL [R1+0x290], R14 ;  /* 0x0002900e01007387 */ /* 0x0001e20000100800 */
[----:B------:R-:W-:Y:S01]  /*8220*/  VIADD R11, R29, 0x67 ;  /* 0x000000671d0b7836 */ /* 0x000fe20000000000 */
[----:B------:R-:W-:Y:S01]  /*8230*/  ISETP.GT.U32.AND P4, PT, R2, R5, PT ;  /* 0x000000050200720c */ /* 0x000fe20003f84070 */
[----:B------:R-:W-:-:S02]  /*8240*/  IMAD.MOV.U32 R15, RZ, RZ, R7 ;  /* 0x000000ffff0f7224 */ /* 0x000fc400078e0007 */
[--C-:B------:R-:W-:Y:S01]  /*8250*/  @!P0 IMAD.IADD R6, R6, 0x1, -R2.reuse ;  /* 0x0000000106068824 */ /* 0x100fe200078e0a02 */
[----:B------:R-:W-:Y:S01]  /*8260*/  IABS R17, R11 ;  /* 0x0000000b00117213 */ /* 0x000fe20000000000 */
[----:B------:R-:W-:Y:S02]  /*8270*/  @!P6 IMAD.MOV R15, RZ, RZ, -R15 ;  /* 0x000000ffff0fe224 */ /* 0x000fe400078e0a0f */
[----:B------:R-:W-:Y:S01]  /*8280*/  @!P5 IMAD.IADD R8, R8, 0x1, -R2 ;  /* 0x000000010808d824 */ /* 0x000fe200078e0a02 */
[C---:B------:R-:W-:Y:S01]  /*8290*/  ISETP.GT.U32.AND P5, PT, R2.reuse, R9, PT ;  /* 0x000000090200720c */ /* 0x040fe20003fa4070 */
[C---:B------:R-:W-:Y:S01]  /*82a0*/  IMAD.HI.U32 R0, R23.reuse, R3, RZ ;  /* 0x0000000317007227 */ /* 0x040fe200078e00ff */
[C---:B------:R-:W-:Y:S01]  /*82b0*/  ISETP.GT.U32.AND P6, PT, R2.reuse, R6, PT ;  /* 0x000000060200720c */ /* 0x040fe20003fc4070 */
[----:B------:R1:W-:Y:S01]  /*82c0*/  STL [R1+0x258], R15 ;  /* 0x0002580f01007387 */ /* 0x0003e20000100800 */
[----:B------:R-:W-:Y:S01]  /*82d0*/  ISETP.GT.U32.AND P0, PT, R2, R8, PT ;  /* 0x000000080200720c */ /* 0x000fe20003f04070 */
[----:B------:R-:W-:-:S04]  /*82e0*/  IMAD.HI.U32 R7, R23, R17, RZ ;  /* 0x0000001117077227 */ /* 0x000fc800078e00ff */
[----:B------:R-:W-:Y:S02]  /*82f0*/  @!P4 IMAD.IADD R5, R5, 0x1, -R2 ;  /* 0x000000010505c824 */ /* 0x000fe400078e0a02 */
[----:B------:R-:W-:Y:S02]  /*8300*/  IMAD.MOV R0, RZ, RZ, -R0 ;  /* 0x000000ffff007224 */ /* 0x000fe400078e0a00 */
[----:B------:R-:W-:Y:S01]  /*8310*/  IMAD.MOV R7, RZ, RZ, -R7 ;  /* 0x000000ffff077224 */ /* 0x000fe200078e0a07 */
[C---:B------:R-:W-:Y:S01]  /*8320*/  ISETP.GT.U32.AND P4, PT, R2.reuse, R5, PT ;  /* 0x000000050200720c */ /* 0x040fe20003f84070 */
[C---:B------:R-:W-:Y:S02]  /*8330*/  IMAD R3, R2.reuse, R0, R3 ;  /* 0x0000000002037224 */ /* 0x040fe400078e0203 */
[C---:B------:R-:W-:Y:S02]  /*8340*/  IMAD R17, R2.reuse, R7, R17 ;  /* 0x0000000702117224 */ /* 0x040fe400078e0211 */
[--C-:B------:R-:W-:Y:S01]  /*8350*/  @!P5 IMAD.IADD R9, R9, 0x1, -R2.reuse ;  /* 0x000000010909d824 */ /* 0x100fe200078e0a02 */
[----:B------:R-:W-:Y:S01]  /*8360*/  ISETP.GT.U32.AND P5, PT, R2, R3, PT ;  /* 0x000000030200720c */ /* 0x000fe20003fa4070 */
[--C-:B------:R-:W-:Y:S01]  /*8370*/  @!P6 IMAD.IADD R6, R6, 0x1, -R2.reuse ;  /* 0x000000010606e824 */ /* 0x100fe200078e0a02 */
[----:B------:R-:W-:Y:S01]  /*8380*/  ISETP.GT.U32.AND P6, PT, R2, R17, PT ;  /* 0x000000110200720c */ /* 0x000fe20003fc4070 */
[----:B------:R-:W-:Y:S01]  /*8390*/  @!P0 IMAD.IADD R8, R8, 0x1, -R2 ;  /* 0x0000000108088824 */ /* 0x000fe200078e0a02 */
[----:B------:R-:W-:Y:S01]  /*83a0*/  ISETP.GE.AND P0, PT, R4, RZ, PT ;  /* 0x000000ff0400720c */ /* 0x000fe20003f06270 */
[----:B------:R-:W-:-:S02]  /*83b0*/  VIADD R4, R29, 0x64 ;  /* 0x000000641d047836 */ /* 0x000fc40000000000 */
[--C-:B------:R-:W-:Y:S01]  /*83c0*/  @!P4 IMAD.IADD R5, R5, 0x1, -R2.reuse ;  /* 0x000000010505c824 */ /* 0x100fe200078e0a02 */
[----:B------:R-:W-:Y:S01]  /*83d0*/  ISETP.GE.AND P4, PT, R18, RZ, PT ;  /* 0x000000ff1200720c */ /* 0x000fe20003f86270 */
[----:B------:R-:W-:Y:S01]  /*83e0*/  VIADD R0, R29, 0x65 ;  /* 0x000000651d007836 */ /* 0x000fe20000000000 */
[----:B------:R-:W-:Y:S01]  /*83f0*/  IABS R18, R4 ;  /* 0x0000000400127213 */ /* 0x000fe20000000000 */
[----:B------:R-:W-:Y:S02]  /*8400*/  IMAD.MOV.U32 R20, RZ, RZ, R9 ;  /* 0x000000ffff147224 */ /* 0x000fe400078e0009 */
[--C-:B------:R-:W-:Y:S01]  /*8410*/  @!P5 IMAD.IADD R3, R3, 0x1, -R2.reuse ;  /* 0x000000010303d824 */ /* 0x100fe200078e0a02 */
[----:B------:R-:W-:Y:S01]  /*8420*/  ISETP.GE.AND P5, PT, R11, RZ, PT ;  /* 0x000000ff0b00720c */ /* 0x000fe20003fa6270 */
[----:B------:R-:W-:Y:S01]  /*8430*/  @!P6 IMAD.IADD R17, R17, 0x1, -R2 ;  /* 0x000000011111e824 */ /* 0x000fe200078e0a02 */
[----:B------:R-:W-:Y:S01]  /*8440*/  IABS R16, R0 ;  /* 0x0000000000107213 */ /* 0x000fe20000000000 */
[----:B------:R-:W-:-:S02]  /*8450*/  IMAD.MOV.U32 R11, RZ, RZ, R18 ;  /* 0x000000ffff0b7224 */ /* 0x000fc400078e0012 */
[----:B------:R-:W-:Y:S01]  /*8460*/  VIADD R10, R29, 0x66 ;  /* 0x000000661d0a7836 */ /* 0x000fe20000000000 */
[----:B------:R-:W-:Y:S01]  /*8470*/  ISETP.GT.U32.AND P6, PT, R2, R17, PT ;  /* 0x000000110200720c */ /* 0x000fe20003fc4070 */
[----:B------:R-:W-:-:S03]  /*8480*/  IMAD.HI.U32 R9, R23, R11, RZ ;  /* 0x0000000b17097227 */ /* 0x000fc600078e00ff */
[----:B0-----:R-:W-:Y:S01]  /*8490*/  IABS R14, R10 ;  /* 0x0000000a000e7213 */ /* 0x001fe20000000000 */
[----:B------:R-:W-:Y:S02]  /*84a0*/  IMAD.MOV.U32 R19, RZ, RZ, R8 ;  /* 0x000000ffff137224 */ /* 0x000fe400078e0008 */
[----:B------:R-:W-:Y:S01]  /*84b0*/  @!P2 IMAD.MOV R20, RZ, RZ, -R20 ;  /* 0x000000ffff14a224 */ /* 0x000fe200078e0a14 */
[C---:B------:R-:W-:Y:S01]  /*84c0*/  ISETP.GT.U32.AND P2, PT, R2.reuse, R3, PT ;  /* 0x000000030200720c */ /* 0x040fe20003f44070 */
[----:B------:R-:W-:Y:S02]  /*84d0*/  IMAD.MOV R8, RZ, RZ, -R9 ;  /* 0x000000ffff087224 */ /* 0x000fe400078e0a09 */
[----:B------:R-:W-:Y:S01]  /*84e0*/  IMAD.HI.U32 R7, R23, R16, RZ ;  /* 0x0000001017077227 */ /* 0x000fe200078e00ff */
[----:B------:R-:W-:Y:S03]  /*84f0*/  STL [R1+0x254], R20 ;  /* 0x0002541401007387 */ /* 0x000fe60000100800 */
[----:B------:R-:W-:-:S02]  /*8500*/  IMAD R11, R2, R8, R11 ;  /* 0x00000008020b7224 */ /* 0x000fc400078e020b */
[----:B-1----:R-:W-:-:S04]  /*8510*/  IMAD.HI.U32 R15, R23, R14, RZ ;  /* 0x0000000e170f7227 */ /* 0x002fc800078e00ff */
[----:B------:R-:W-:Y:S02]  /*8520*/  IMAD.MOV R7, RZ, RZ, -R7 ;  /* 0x000000ffff077224 */ /* 0x000fe400078e0a07 */
[----:B------:R-:W-:Y:S01]  /*8530*/  @!P6 IMAD.IADD R17, R17, 0x1, -R2 ;  /* 0x000000011111e824 */ /* 0x000fe200078e0a02 */
[----:B------:R-:W-:Y:S01]  /*8540*/  ISETP.GT.U32.AND P6, PT, R2, R11, PT ;  /* 0x0000000b0200720c */ /* 0x000fe20003fc4070 */
[----:B------:R-:W-:Y:S02]  /*8550*/  IMAD.MOV R15, RZ, RZ, -R15 ;  /* 0x000000ffff0f7224 */ /* 0x000fe400078e0a0f */
[----:B------:R-:W-:Y:S02]  /*8560*/  @!P1 IMAD.MOV R19, RZ, RZ, -R19 ;  /* 0x000000ffff139224 */ /* 0x000fe400078e0a13 */
[----:B------:R-:W-:Y:S01]  /*8570*/  @!P3 IMAD.MOV R6, RZ, RZ, -R6 ;  /* 0x000000ffff06b224 */ /* 0x000fe200078e0a06 */
[----:B------:R-:W-:Y:S01]  /*8580*/  ISETP.GE.AND P3, PT, R10, RZ, PT ;  /* 0x000000ff0a00720c */ /* 0x000fe20003f66270 */
[----:B------:R-:W-:Y:S01]  /*8590*/  IMAD R16, R2, R7, R16 ;  /* 0x0000000702107224 */ /* 0x000fe200078e0210 */
[----:B------:R-:W-:Y:S01]  /*85a0*/  STL [R1+0x250], R19 ;  /* 0x0002501301007387 */ /* 0x000fe20000100800 */
[----:B------:R-:W-:-:S02]  /*85b0*/  @!P0 IMAD.MOV R5, RZ, RZ, -R5 ;  /* 0x000000ffff058224 */ /* 0x000fc400078e0a05 */
[C---:B------:R-:W-:Y:S01]  /*85c0*/  IMAD R14, R2.reuse, R15, R14 ;  /* 0x0000000f020e7224 */ /* 0x040fe200078e020e */
[----:B------:R0:W-:Y:S01]  /*85d0*/  STL [R1+0x24c], R6 ;  /* 0x00024c0601007387 */ /* 0x0001e20000100800 */
[--C-:B------:R-:W-:Y:S01]  /*85e0*/  @!P2 IMAD.IADD R3, R3, 0x1, -R2.reuse ;  /* 0x000000010303a824 */ /* 0x100fe200078e0a02 */
[----:B------:R-:W-:Y:S01]  /*85f0*/  ISETP.GT.U32.AND P0, PT, R2, R16, PT ;  /* 0x000000100200720c */ /* 0x000fe20003f04070 */
[----:B------:R-:W-:Y:S01]  /*8600*/  @!P6 IMAD.IADD R11, R11, 0x1, -R2 ;  /* 0x000000010b0be824 */ /* 0x000fe200078e0a02 */
[----:B------:R-:W-:Y:S01]  /*8610*/  ISETP.GE.AND P2, PT, R0, RZ, PT ;  /* 0x000000ff0000720c */ /* 0x000fe20003f46270 */
[----:B------:R1:W-:Y:S01]  /*8620*/  STL [R1+0x248], R5 ;  /* 0x0002480501007387 */ /* 0x0003e20000100800 */
[C---:B------:R-:W-:Y:S01]  /*8630*/  VIADD R0, R29.reuse, 0x62 ;  /* 0x000000621d007836 */ /* 0x040fe20000000000 */
[C---:B------:R-:W-:Y:S01]  /*8640*/  ISETP.GT.U32.AND P1, PT, R2.reuse, R14, PT ;  /* 0x0000000e0200720c */ /* 0x040fe20003f24070 */
[C---:B------:R-:W-:Y:S01]  /*8650*/  VIADD R7, R29.reuse, 0x63 ;  /* 0x000000631d077836 */ /* 0x040fe20000000000 */
[----:B------:R-:W-:Y:S01]  /*8660*/  ISETP.GT.U32.AND P6, PT, R2, R11, PT ;  /* 0x0000000b0200720c */ /* 0x000fe20003fc4070 */
[C---:B------:R-:W-:Y:S01]  /*8670*/  VIADD R10, R29.reuse, 0x61 ;  /* 0x000000611d0a7836 */ /* 0x040fe20000000000 */
[----:B------:R-:W-:Y:S01]  /*8680*/  IABS R8, R0 ;  /* 0x0000000000087213 */ /* 0x000fe20000000000 */
[----:B0-----:R-:W-:Y:S01]  /*8690*/  VIADD R6, R29, 0x60 ;  /* 0x000000601d067836 */ /* 0x001fe20000000000 */
[----:B------:R-:W-:Y:S01]  /*86a0*/  IABS R9, R7 ;  /* 0x0000000700097213 */ /* 0x000fe20000000000 */
[----:B------:R-:W-:-:S02]  /*86b0*/  IMAD.MOV.U32 R20, RZ, RZ, R17 ;  /* 0x000000ffff147224 */ /* 0x000fc400078e0011 */
[----:B-1----:R-:W-:Y:S02]  /*86c0*/  IMAD.MOV.U32 R5, RZ, RZ, R3 ;  /* 0x000000ffff057224 */ /* 0x002fe400078e0003 */
[--C-:B------:R-:W-:Y:S02]  /*86d0*/  @!P0 IMAD.IADD R16, R16, 0x1, -R2.reuse ;  /* 0x0000000110108824 */ /* 0x100fe400078e0a02 */
[----:B------:R-:W-:Y:S02]  /*86e0*/  @!P4 IMAD.MOV R5, RZ, RZ, -R5 ;  /* 0x000000ffff05c224 */ /* 0x000fe400078e0a05 */
[--C-:B------:R-:W-:Y:S01]  /*86f0*/  @!P1 IMAD.IADD R14, R14, 0x1, -R2.reuse ;  /* 0x000000010e0e9824 */ /* 0x100fe200078e0a02 */
[C---:B------:R-:W-:Y:S01]  /*8700*/  ISETP.GT.U32.AND P0, PT, R2.reuse, R16, PT ;  /* 0x000000100200720c */ /* 0x040fe20003f04070 */
[----:B------:R-:W-:Y:S01]  /*8710*/  @!P6 IMAD.IADD R11, R11, 0x1, -R2 ;  /* 0x000000010b0be824 */ /* 0x000fe200078e0a02 */
[----:B------:R0:W-:Y:S01]  /*8720*/  STL [R1+0x244], R5 ;  /* 0x0002440501007387 */ /* 0x0001e20000100800 */
[----:B------:R-:W-:Y:S01]  /*8730*/  IMAD.HI.U32 R3, R23, R9, RZ ;  /* 0x0000000917037227 */ /* 0x000fe200078e00ff */
[----:B------:R-:W-:-:S02]  /*8740*/  ISETP.GT.U32.AND P4, PT, R2, R14, PT ;  /* 0x0000000e0200720c */ /* 0x000fc40003f84070 */
[----:B------:R-:W-:Y:S01]  /*8750*/  ISETP.GE.AND P1, PT, R4, RZ, PT ;  /* 0x000000ff0400720c */ /* 0x000fe20003f26270 */
[----:B------:R-:W-:Y:S01]  /*8760*/  IMAD.MOV R3, RZ, RZ, -R3 ;  /* 0x000000ffff037224 */ /* 0x000fe200078e0a03 */
[----:B------:R-:W-:Y:S01]  /*8770*/  IABS R4, R10 ;  /* 0x0000000a00047213 */ /* 0x000fe20000000000 */
[----:B------:R-:W-:Y:S02]  /*8780*/  @!P5 IMAD.MOV R20, RZ, RZ, -R20 ;  /* 0x000000ffff14d224 */ /* 0x000fe400078e0a14 */
[----:B------:R-:W-:Y:S01]  /*8790*/  IMAD R3, R2, R3, R9 ;  /* 0x0000000302037224 */ /* 0x000fe200078e0209 */
[----:B------:R-:W-:Y:S01]  /*87a0*/  IABS R9, R6 ;  /* 0x0000000600097213 */ /* 0x000fe20000000000 */
[----:B0-----:R-:W-:Y:S01]  /*87b0*/  IMAD.HI.U32 R5, R23, R8, RZ ;  /* 0x0000000817057227 */ /* 0x001fe200078e00ff */
[----:B------:R-:W-:Y:S03]  /*87c0*/  STL [R1+0x240], R20 ;  /* 0x0002401401007387 */ /* 0x000fe60000100800 */
[----:B------:R-:W-:-:S02]  /*87d0*/  IMAD.MOV R15, RZ, RZ, -R5 ;  /* 0x000000ffff0f7224 */ /* 0x000fc400078e0a05 */
[----:B------:R-:W-:Y:S01]  /*87e0*/  @!P0 IMAD.IADD R16, R16, 0x1, -R2 ;  /* 0x0000000110108824 */ /* 0x000fe200078e0a02 */
[----:B------:R-:W-:Y:S01]  /*87f0*/  ISETP.GE.AND P0, PT, R7, RZ, PT ;  /* 0x000000ff0700720c */ /* 0x000fe20003f06270 */
[----:B------:R-:W-:Y:S02]  /*8800*/  IMAD R8, R2, R15, R8 ;  /* 0x0000000f02087224 */ /* 0x000fe400078e0208 */
[----:B------:R-:W-:Y:S01]  /*8810*/  @!P4 IMAD.IADD R14, R14, 0x1, -R2 ;  /* 0x000000010e0ec824 */ /* 0x000fe200078e0a02 */
[C---:B------:R-:W-:Y:S01]  /*8820*/  ISETP.GT.U32.AND P4, PT, R2.reuse, R3, PT ;  /* 0x000000030200720c */ /* 0x040fe20003f84070 */
[----:B------:R-:W-:Y:S01]  /*8830*/  VIADD R7, R29, 0x5f ;  /* 0x0000005f1d077836 */ /* 0x000fe20000000000 */
[----:B------:R-:W-:Y:S01]  /*8840*/  ISETP.GT.U32.AND P6, PT, R2, R8, PT ;  /* 0x000000080200720c */ /* 0x000fe20003fc4070 */
[----:B------:R-:W-:Y:S02]  /*8850*/  IMAD.MOV.U32 R19, RZ, RZ, R14 ;  /* 0x000000ffff137224 */ /* 0x000fe400078e000e */
[----:B------:R-:W-:Y:S01]  /*8860*/  IMAD.HI.U32 R18, R23, R4, RZ ;  /* 0x0000000417127227 */ /* 0x000fe200078e00ff */
[----:B------:R-:W-:-:S03]  /*8870*/  IABS R15, R7 ;  /* 0x00000007000f7213 */ /* 0x000fc60000000000 */
[----:B------:R-:W-:Y:S02]  /*8880*/  @!P3 IMAD.MOV R19, RZ, RZ, -R19 ;  /* 0x000000ffff13b224 */ /* 0x000fe400078e0a13 */
[----:B------:R-:W-:-:S03]  /*8890*/  IMAD.HI.U32 R17, R23, R15, RZ ;  /* 0x0000000f17117227 */ /* 0x000fc600078e00ff */
[----:B------:R-:W-:Y:S01]  /*88a0*/  STL [R1+0x23c], R19 ;  /* 0x00023c1301007387 */ /* 0x000fe20000100800 */
[----:B------:R-:W-:Y:S02]  /*88b0*/  @!P6 IMAD.IADD R8, R8, 0x1, -R2 ;  /* 0x000000010808e824 */ /* 0x000fe400078e0a02 */
[----:B------:R-:W-:Y:S02]  /*88c0*/  IMAD.MOV.U32 R5, RZ, RZ, R9 ;  /* 0x000000ffff057224 */ /* 0x000fe400078e0009 */
[----:B------:R-:W-:Y:S01]  /*88d0*/  IMAD.MOV R14, RZ, RZ, -R17 ;  /* 0x000000ffff0e7224 */ /* 0x000fe200078e0a11 */
[----:B------:R-:W-:Y:S01]  /*88e0*/  ISETP.GT.U32.AND P3, PT, R2, R8, PT ;  /* 0x000000080200720c */ /* 0x000fe20003f64070 */
[----:B------:R-:W-:Y:S02]  /*88f0*/  IMAD.MOV R18, RZ, RZ, -R18 ;  /* 0x000000ffff127224 */ /* 0x000fe400078e0a12 */
[----:B------:R-:W-:-:S04]  /*8900*/  IMAD.HI.U32 R9, R23, R5, RZ ;  /* 0x0000000517097227 */ /* 0x000fc800078e00ff */
[----:B------:R-:W-:Y:S02]  /*8910*/  IMAD R15, R2, R14, R15 ;  /* 0x0000000e020f7224 */ /* 0x000fe400078e020f */
[----:B------:R-:W-:Y:S01]  /*8920*/  @!P4 IMAD.IADD R3, R3, 0x1, -R2 ;  /* 0x000000010303c824 */ /* 0x000fe200078e0a02 */
[----:B------:R-:W-:Y:S01]  /*8930*/  ISETP.GE.AND P4, PT, R0, RZ, PT ;  /* 0x000000ff0000720c */ /* 0x000fe20003f86270 */
[C---:B------:R-:W-:Y:S02]  /*8940*/  IMAD R4, R2.reuse, R18, R4 ;  /* 0x0000001202047224 */ /* 0x040fe400078e0204 */
[----:B------:R-:W-:Y:S01]  /*8950*/  IMAD.MOV R9, RZ, RZ, -R9 ;  /* 0x000000ffff097224 */ /* 0x000fe200078e0a09 */
[C---:B------:R-:W-:Y:S01]  /*8960*/  ISETP.GT.U32.AND P5, PT, R2.reuse, R3, PT ;  /* 0x000000030200720c */ /* 0x040fe20003fa4070 */
[C---:B------:R-:W-:Y:S01]  /*8970*/  VIADD R0, R29.reuse, 0x5e ;  /* 0x0000005e1d007836 */ /* 0x040fe20000000000 */
[----:B------:R-:W-:Y:S01]  /*8980*/  ISETP.GT.U32.AND P6, PT, R2, R4, PT ;  /* 0x000000040200720c */ /* 0x000fe20003fc4070 */
[----:B------:R-:W-:Y:S01]  /*8990*/  @!P3 IMAD.IADD R8, R8, 0x1, -R2 ;  /* 0x000000010808b824 */ /* 0x000fe200078e0a02 */
[C---:B------:R-:W-:Y:S01]  /*89a0*/  ISETP.GT.U32.AND P3, PT, R2.reuse, R15, PT ;  /* 0x0000000f0200720c */ /* 0x040fe20003f64070 */
[----:B------:R-:W-:Y:S01]  /*89b0*/  IMAD R5, R2, R9, R5 ;  /* 0x0000000902057224 */ /* 0x000fe200078e0205 */
[----:B------:R-:W-:Y:S01]  /*89c0*/  IABS R9, R0 ;  /* 0x0000000000097213 */ /* 0x000fe20000000000 */
[----:B------:R-:W-:Y:S01]  /*89d0*/  @!P2 IMAD.MOV R16, RZ, RZ, -R16 ;  /* 0x000000ffff10a224 */ /* 0x000fe200078e0a10 */
[----:B------:R-:W-:Y:S01]  /*89e0*/  ISETP.GE.AND P2, PT, R10, RZ, PT ;  /* 0x000000ff0a00720c */ /* 0x000fe20003f46270 */
[----:B------:R-:W-:Y:S01]  /*89f0*/  @!P1 IMAD.MOV R11, RZ, RZ, -R11 ;  /* 0x000000ffff0b9224 */ /* 0x000fe200078e0a0b */
[----:B------:R-:W-:Y:S01]  /*8a00*/  ISETP.GT.U32.AND P1, PT, R2, R5, PT ;  /* 0x000000050200720c */ /* 0x000fe20003f24070 */
[----:B------:R-:W-:Y:S01]  /*8a10*/  IMAD.MOV.U32 R10, RZ, RZ, R9 ;  /* 0x000000ffff0a7224 */ /* 0x000fe200078e0009 */
[----:B------:R0:W-:Y:S01]  /*8a20*/  STL [R1+0x30], R16 ;  /* 0x0000301001007387 */ /* 0x0001e20000100800 */
[----:B------:R-:W-:-:S02]  /*8a30*/  VIADD R9, R29, 0x5d ;  /* 0x0000005d1d097836 */ /* 0x000fc40000000000 */
[--C-:B------:R-:W-:Y:S01]  /*8a40*/  @!P5 IMAD.IADD R3, R3, 0x1, -R2.reuse ;  /* 0x000000010303d824 */ /* 0x100fe200078e0a02 */
[----:B------:R1:W-:Y:S01]  /*8a50*/  STL [R1+0x4], R11 ;  /* 0x0000040b01007387 */ /* 0x0003e20000100800 */
[--C-:B------:R-:W-:Y:S01]  /*8a60*/  @!P3 IMAD.IADD R15, R15, 0x1, -R2.reuse ;  /* 0x000000010f0fb824 */ /* 0x100fe200078e0a02 */
[----:B------:R-:W-:Y:S01]  /*8a70*/  ISETP.GE.AND P5, PT, R6, RZ, PT ;  /* 0x000000ff0600720c */ /* 0x000fe20003fa6270 */
[----:B------:R-:W-:Y:S01]  /*8a80*/  @!P6 IMAD.IADD R4, R4, 0x1, -R2 ;  /* 0x000000010404e824 */ /* 0x000fe200078e0a02 */
[----:B------:R-:W-:Y:S01]  /*8a90*/  ISETP.GE.AND P6, PT, R7, RZ, PT ;  /* 0x000000ff0700720c */ /* 0x000fe20003fc6270 */
[----:B------:R-:W-:Y:S01]  /*8aa0*/  @!P0 IMAD.MOV R3, RZ, RZ, -R3 ;  /* 0x000000ffff038224 */ /* 0x000fe200078e0a03 */
[----:B0-----:R-:W-:Y:S01]  /*8ab0*/  IABS R16, R9 ;  /* 0x0000000900107213 */ /* 0x001fe20000000000 */
[C---:B------:R-:W-:Y:S01]  /*8ac0*/  IMAD.HI.U32 R6, R23.reuse, R10, RZ ;  /* 0x0000000a17067227 */ /* 0x040fe200078e00ff */
[C---:B------:R-:W-:Y:S02]  /*8ad0*/  ISETP.GT.U32.AND P3, PT, R2.reuse, R15, PT ;  /* 0x0000000f0200720c */ /* 0x040fe40003f64070 */
[----:B------:R-:W-:Y:S01]  /*8ae0*/  ISETP.GT.U32.AND P0, PT, R2, R4, PT ;  /* 0x000000040200720c */ /* 0x000fe20003f04070 */
[----:B-1----:R-:W-:Y:S01]  /*8af0*/  IMAD.MOV.U32 R11, RZ, RZ, R8 ;  /* 0x000000ffff0b7224 */ /* 0x002fe200078e0008 */
[----:B------:R0:W-:Y:S01]  /*8b00*/  STL [R1+0xdf8], R3 ;  /* 0x000df80301007387 */ /* 0x0001e20000100800 */
[----:B------:R-:W-:-:S04]  /*8b10*/  IMAD.HI.U32 R8, R23, R16, RZ ;  /* 0x0000001017087227 */ /* 0x000fc800078e00ff */
[----:B------:R-:W-:Y:S02]  /*8b20*/  IMAD.MOV R8, RZ, RZ, -R8 ;  /* 0x000000ffff087224 */ /* 0x000fe400078e0a08 */
[----:B------:R-:W-:Y:S02]  /*8b30*/  IMAD.MOV R6, RZ, RZ, -R6 ;  /* 0x000000ffff067224 */ /* 0x000fe400078e0a06 */
[C---:B------:R-:W-:Y:S02]  /*8b40*/  IMAD R16, R2.reuse, R8, R16 ;  /* 0x0000000802107224 */ /* 0x040fe400078e0210 */
[----:B------:R-:W-:Y:S02]  /*8b50*/  IMAD R6, R2, R6, R10 ;  /* 0x0000000602067224 */ /* 0x000fe400078e020a */
[----:B------:R-:W-:Y:S02]  /*8b60*/  VIADD R7, R29, 0x5c ;  /* 0x0000005c1d077836 */ /* 0x000fe40000000000 */
[----:B------:R-:W-:-:S02]  /*8b70*/  @!P1 IMAD.IADD R5, R5, 0x1, -R2 ;  /* 0x0000000105059824 */ /* 0x000fc400078e0a02 */
[--C-:B------:R-:W-:Y:S01]  /*8b80*/  @!P3 IMAD.IADD R15, R15, 0x1, -R2.reuse ;  /* 0x000000010f0fb824 */ /* 0x100fe200078e0a02 */
[----:B------:R-:W-:Y:S01]  /*8b90*/  ISETP.GT.U32.AND P3, PT, R2, R16, PT ;  /* 0x000000100200720c */ /* 0x000fe20003f64070 */
[----:B------:R-:W-:Y:S01]  /*8ba0*/  @!P0 IMAD.IADD R4, R4, 0x1, -R2 ;  /* 0x0000000104048824 */ /* 0x000fe200078e0a02 */
[C---:B------:R-:W-:Y:S01]  /*8bb0*/  ISETP.GT.U32.AND P0, PT, R2.reuse, R6, PT ;  /* 0x000000060200720c */ /* 0x040fe20003f04070 */
[----:B------:R-:W-:Y:S01]  /*8bc0*/  @!P4 IMAD.MOV R11, RZ, RZ, -R11 ;  /* 0x000000ffff0bc224 */ /* 0x000fe200078e0a0b */
[----:B------:R-:W-:Y:S01]  /*8bd0*/  ISETP.GT.U32.AND P1, PT, R2, R5, PT ;  /* 0x000000050200720c */ /* 0x000fe20003f24070 */
[----:B0-----:R-:W-:Y:S01]  /*8be0*/  IMAD.MOV.U32 R3, RZ, RZ, R29 ;  /* 0x000000ffff037224 */ /* 0x001fe200078e001d */
[----:B------:R-:W-:Y:S01]  /*8bf0*/  IABS R14, R7 ;  /* 0x00000007000e7213 */ /* 0x000fe20000000000 */
[----:B------:R-:W-:Y:S01]  /*8c00*/  IMAD.MOV.U32 R17, RZ, RZ, R15 ;  /* 0x000000ffff117224 */ /* 0x000fe200078e000f */
[----:B------:R0:W-:Y:S01]  /*8c10*/  STL [R1+0x238], R11 ;  /* 0x0002380b01007387 */ /* 0x0001e20000100800 */
[----:B------:R-:W-:Y:S01]  /*8c20*/  VIADD R8, R3, 0x5b ;  /* 0x0000005b03087836 */ /* 0x000fe20000000000 */
[----:B------:R-:W-:Y:S01]  /*8c30*/  ISETP.GE.AND P4, PT, R0, RZ, PT ;  /* 0x000000ff0000720c */ /* 0x000fe20003f86270 */
[----:B------:R-:W-:-:S02]  /*8c40*/  @!P2 IMAD.MOV R4, RZ, RZ, -R4 ;  /* 0x000000ffff04a224 */ /* 0x000fc400078e0a04 */
[--C-:B------:R-:W-:Y:S01]  /*8c50*/  @!P3 IMAD.IADD R16, R16, 0x1, -R2.reuse ;  /* 0x000000011010b824 */ /* 0x100fe200078e0a02 */
[----:B------:R-:W-:Y:S01]  /*8c60*/  IABS R0, R8 ;  /* 0x0000000800007213 */ /* 0x000fe20000000000 */
[--C-:B------:R-:W-:Y:S01]  /*8c70*/  @!P0 IMAD.IADD R6, R6, 0x1, -R2.reuse ;  /* 0x0000000106068824 */ /* 0x100fe200078e0a02 */
[----:B------:R-:W-:Y:S01]  /*8c80*/  ISETP.GE.AND P0, PT, R7, RZ, PT ;  /* 0x000000ff0700720c */ /* 0x000fe20003f06270 */
[----:B------:R-:W-:Y:S01]  /*8c90*/  @!P1 IMAD.IADD R5, R5, 0x1, -R2 ;  /* 0x0000000105059824 */ /* 0x000fe200078e0a02 */
[----:B------:R-:W-:Y:S01]  /*8ca0*/  ISETP.GE.AND P1, PT, R9, RZ, PT ;  /* 0x000000ff0900720c */ /* 0x000fe20003f26270 */
[----:B0-----:R-:W-:Y:S01]  /*8cb0*/  IMAD.HI.U32 R11, R23, R14, RZ ;  /* 0x0000000e170b7227 */ /* 0x001fe200078e00ff */
[C---:B------:R-:W-:Y:S01]  /*8cc0*/  ISETP.GT.U32.AND P3, PT, R2.reuse, R16, PT ;  /* 0x000000100200720c */ /* 0x040fe20003f64070 */
[----:B------:R-:W-:Y:S01]  /*8cd0*/  STL [R1+0xdfc], R4 ;  /* 0x000dfc0401007387 */ /* 0x000fe20000100800 */
[----:B------:R-:W-:Y:S01]  /*8ce0*/  ISETP.GT.U32.AND P2, PT, R2, R6, PT ;  /* 0x000000060200720c */ /* 0x000fe20003f44070 */
[----:B------:R-:W-:-:S02]  /*8cf0*/  IMAD.MOV R11, RZ, RZ, -R11 ;  /* 0x000000ffff0b7224 */ /* 0x000fc400078e0a0b */
[----:B------:R-:W-:Y:S02]  /*8d00*/  VIADD R9, R3, 0x5a ;  /* 0x0000005a03097836 */ /* 0x000fe40000000000 */
[----:B------:R-:W-:Y:S02]  /*8d10*/  IMAD R14, R2, R11, R14 ;  /* 0x0000000b020e7224 */ /* 0x000fe400078e020e */
[----:B------:R-:W-:Y:S01]  /*8d20*/  IMAD.HI.U32 R11, R23, R0, RZ ;  /* 0x00000000170b7227 */ /* 0x000fe200078e00ff */
[----:B------:R-:W-:-:S03]  /*8d30*/  IABS R10, R9 ;  /* 0x00000009000a7213 */ /* 0x000fc60000000000 */
[----:B------:R-:W-:Y:S01]  /*8d40*/  @!P5 IMAD.MOV R5, RZ, RZ, -R5 ;  /* 0x000000ffff05d224 */ /* 0x000fe200078e0a05 */
[----:B------:R-:W-:Y:S01]  /*8d50*/  ISETP.GT.U32.AND P5, PT, R2, R14, PT ;  /* 0x0000000e0200720c */ /* 0x000fe20003fa4070 */
[----:B------:R-:W-:Y:S01]  /*8d60*/  @!P6 IMAD.MOV R17, RZ, RZ, -R17 ;  /* 0x000000ffff11e224 */ /* 0x000fe200078e0a11 */
[----:B------:R-:W-:Y:S01]  /*8d70*/  ISETP.GE.AND P6, PT, R8, RZ, PT ;  /* 0x000000ff0800720c */ /* 0x000fe20003fc6270 */
[----:B------:R-:W-:Y:S01]  /*8d80*/  IMAD.MOV R8, RZ, RZ, -R11 ;  /* 0x000000ffff087224 */ /* 0x000fe200078e0a0b */
[----:B------:R0:W-:Y:S01]  /*8d90*/  STL [R1+0xe00], R5 ;  /* 0x000e000501007387 */ /* 0x0001e20000100800 */
[----:B------:R-:W-:-:S03]  /*8da0*/  IMAD.HI.U32 R7, R23, R10, RZ ;  /* 0x0000000a17077227 */ /* 0x000fc600078e00ff */
[----:B------:R-:W-:Y:S01]  /*8db0*/  STL [R1+0x234], R17 ;  /* 0x0002341101007387 */ /* 0x000fe20000100800 */
[----:B------:R-:W-:Y:S02]  /*8dc0*/  IMAD R0, R2, R8, R0 ;  /* 0x0000000802007224 */ /* 0x000fe400078e0200 */
[--C-:B------:R-:W-:Y:S02]  /*8dd0*/  @!P3 IMAD.IADD R16, R16, 0x1, -R2.reuse ;  /* 0x000000011010b824 */ /* 0x100fe400078e0a02 */
[----:B------:R-:W-:Y:S01]  /*8de0*/  IMAD.MOV R7, RZ, RZ, -R7 ;  /* 0x000000ffff077224 */ /* 0x000fe200078e0a07 */
[----:B------:R-:W-:Y:S01]  /*8df0*/  ISETP.GT.U32.AND P3, PT, R2, R0, PT ;  /* 0x000000000200720c */ /* 0x000fe20003f64070 */
[--C-:B------:R-:W-:Y:S01]  /*8e00*/  @!P2 IMAD.IADD R6, R6, 0x1, -R2.reuse ;  /* 0x000000010606a824 */ /* 0x100fe200078e0a02 */
[----:B------:R-:W-:Y:S01]  /*8e10*/  ISETP.GE.AND P2, PT, R9, RZ, PT ;  /* 0x000000ff0900720c */ /* 0x000fe20003f46270 */
[----:B------:R-:W-:Y:S02]  /*8e20*/  @!P5 IMAD.IADD R14, R14, 0x1, -R2 ;  /* 0x000000010e0ed824 */ /* 0x000fe400078e0a02 */
[----:B------:R-:W-:-:S02]  /*8e30*/  IMAD R10, R2, R7, R10 ;  /* 0x00000007020a7224 */ /* 0x000fc400078e020a */
[----:B0-----:R-:W-:Y:S01]  /*8e40*/  IMAD.MOV.U32 R5, RZ, RZ, R6 ;  /* 0x000000ffff057224 */ /* 0x001fe200078e0006 */
[C---:B------:R-:W-:Y:S01]  /*8e50*/  ISETP.GT.U32.AND P5, PT, R2.reuse, R14, PT ;  /* 0x0000000e0200720c */ /* 0x040fe20003fa4070 */
[C---:B------:R-:W-:Y:S02]  /*8e60*/  VIADD R11, R3.reuse, 0x59 ;  /* 0x00000059030b7836 */ /* 0x040fe40000000000 */
[----:B------:R-:W-:Y:S01]  /*8e70*/  @!P4 IMAD.MOV R5, RZ, RZ, -R5 ;  /* 0x000000ffff05c224 */ /* 0x000fe200078e0a05 */
[----:B------:R-:W-:Y:S01]  /*8e80*/  ISETP.GT.U32.AND P4, PT, R2, R10, PT ;  /* 0x0000000a0200720c */ /* 0x000fe20003f84070 */
[----:B------:R-:W-:Y:S01]  /*8e90*/  @!P3 IMAD.IADD R0, R0, 0x1, -R2 ;  /* 0x000000010000b824 */ /* 0x000fe200078e0a02 */
[----:B------:R-:W-:Y:S01]  /*8ea0*/  IABS R9, R11 ;  /* 0x0000000b00097213 */ /* 0x000fe20000000000 */
[----:B------:R-:W-:Y:S01]  /*8eb0*/  IMAD.MOV.U32 R4, RZ, RZ, R16 ;  /* 0x000000ffff047224 */ /* 0x000fe200078e0010 */
[----:B------:R-:W-:Y:S01]  /*8ec0*/  STL [R1+0x230], R5 ;  /* 0x0002300501007387 */ /* 0x000fe20000100800 */
[----:B------:R-:W-:Y:S01]  /*8ed0*/  VIADD R8, R3, 0x58 ;  /* 0x0000005803087836 */ /* 0x000fe20000000000 */
[----:B------:R-:W-:Y:S01]  /*8ee0*/  ISETP.GT.U32.AND P3, PT, R2, R0, PT ;  /* 0x000000000200720c */ /* 0x000fe20003f64070 */
[----:B------:R-:W-:Y:S01]  /*8ef0*/  @!P1 IMAD.MOV R4, RZ, RZ, -R4 ;  /* 0x000000ffff049224 */ /* 0x000fe200078e0a04 */
[----:B------:R-:W-:Y:S01]  /*8f00*/  ISETP.GE.AND P1, PT, R11, RZ, PT ;  /* 0x000000ff0b00720c */ /* 0x000fe20003f26270 */
[----:B------:R-:W-:Y:S01]  /*8f10*/  @!P5 IMAD.IADD R14, R14, 0x1, -R2 ;  /* 0x000000010e0ed824 */ /* 0x000fe200078e0a02 */
[----:B------:R-:W-:Y:S01]  /*8f20*/  IABS R15, R8 ;  /* 0x00000008000f7213 */ /* 0x000fe20000000000 */
[----:B------:R-:W-:Y:S01]  /*8f30*/  IMAD.HI.U32 R16, R23, R9, RZ ;  /* 0x0000000917107227 */ /* 0x000fe200078e00ff */
[----:B------:R0:W-:Y:S01]  /*8f40*/  STL [R1+0x22c], R4 ;  /* 0x00022c0401007387 */ /* 0x0001e20000100800 */
[----:B------:R-:W-:-:S02]  /*8f50*/  ISETP.GE.AND P5, PT, R8, RZ, PT ;  /* 0x000000ff0800720c */ /* 0x000fc40003fa6270 */
[----:B------:R-:W-:Y:S02]  /*8f60*/  @!P4 IMAD.IADD R10, R10, 0x1, -R2 ;  /* 0x000000010a0ac824 */ /* 0x000fe400078e0a02 */
[----:B------:R-:W-:Y:S02]  /*8f70*/  VIADD R7, R3, 0x57 ;  /* 0x0000005703077836 */ /* 0x000fe40000000000 */
[----:B------:R-:W-:Y:S01]  /*8f80*/  IMAD.HI.U32 R8, R23, R15, RZ ;  /* 0x0000000f17087227 */ /* 0x000fe200078e00ff */
[----:B------:R-:W-:Y:S02]  /*8f90*/  ISETP.GT.U32.AND P4, PT, R2, R10, PT ;  /* 0x0000000a0200720c */ /* 0x000fe40003f84070 */
[----:B------:R-:W-:Y:S01]  /*8fa0*/  IABS R6, R7 ;  /* 0x0000000700067213 */ /* 0x000fe20000000000 */
[----:B0-----:R-:W-:Y:S02]  /*8fb0*/  IMAD.MOV.U32 R4, RZ, RZ, R14 ;  /* 0x000000ffff047224 */ /* 0x001fe400078e000e */
[----:B------:R-:W-:-:S02]  /*8fc0*/  IMAD.MOV R16, RZ, RZ, -R16 ;  /* 0x000000ffff107224 */ /* 0x000fc400078e0a10 */
[----:B------:R-:W-:Y:S01]  /*8fd0*/  @!P0 IMAD.MOV R4, RZ, RZ, -R4 ;  /* 0x000000ffff048224 */ /* 0x000fe200078e0a04 */
[----:B------:R-:W-:Y:S01]  /*8fe0*/  ISETP.GE.AND P0, PT, R7, RZ, PT ;  /* 0x000000ff0700720c */ /* 0x000fe20003f06270 */
[----:B------:R-:W-:Y:S02]  /*8ff0*/  IMAD.MOV R8, RZ, RZ, -R8 ;  /* 0x000000ffff087224 */ /* 0x000fe400078e0a08 */
[----:B------:R-:W-:Y:S01]  /*9000*/  @!P3 IMAD.IADD R0, R0, 0x1, -R2 ;  /* 0x000000010000b824 */ /* 0x000fe200078e0a02 */
[----:B------:R0:W-:Y:S01]  /*9010*/  STL [R1+0x1fc], R4 ;  /* 0x0001fc0401007387 */ /* 0x0001e20000100800 */
[C---:B------:R-:W-:Y:S02]  /*9020*/  IMAD R9, R2.reuse, R16, R9 ;  /* 0x0000001002097224 */ /* 0x040fe400078e0209 */
[C---:B------:R-:W-:Y:S02]  /*9030*/  IMAD R15, R2.reuse, R8, R15 ;  /* 0x00000008020f7224 */ /* 0x040fe400078e020f */
[----:B------:R-:W-:Y:S01]  /*9040*/  IMAD.HI.U32 R11, R23, R6, RZ ;  /* 0x00000006170b7227 */ /* 0x000fe200078e00ff */
[----:B------:R-:W-:-:S03]  /*9050*/  ISETP.GT.U32.AND P3, PT, R2, R9, PT ;  /* 0x000000090200720c */ /* 0x000fc60003f64070 */
[----:B------:R-:W-:Y:S02]  /*9060*/  IMAD.MOV R11, RZ, RZ, -R11 ;  /* 0x000000ffff0b7224 */ /* 0x000fe400078e0a0b */
[----:B0-----:R-:W-:Y:S02]  /*9070*/  IMAD.MOV.U32 R4, RZ, RZ, R0 ;  /* 0x000000ffff047224 */ /* 0x001fe400078e0000 */
[----:B------:R-:W-:Y:S02]  /*9080*/  @!P4 IMAD.IADD R10, R10, 0x1, -R2 ;  /* 0x000000010a0ac824 */ /* 0x000fe400078e0a02 */
[----:B------:R-:W-:Y:S01]  /*9090*/  @!P6 IMAD.MOV R4, RZ, RZ, -R4 ;  /* 0x000000ffff04e224 */ /* 0x000fe200078e0a04 */
[C---:B------:R-:W-:Y:S01]  /*90a0*/  ISETP.GT.U32.AND P6, PT, R2.reuse, R15, PT ;  /* 0x0000000f0200720c */ /* 0x040fe20003fc4070 */
[----:B------:R-:W-:Y:S02]  /*90b0*/  IMAD R6, R2, R11, R6 ;  /* 0x0000000b02067224 */ /* 0x000fe400078e0206 */
[----:B------:R-:W-:Y:S01]  /*90c0*/  @!P3 IMAD.IADD R9, R9, 0x1, -R2 ;  /* 0x000000010909b824 */ /* 0x000fe200078e0a02 */
[----:B------:R0:W-:Y:S01]  /*90d0*/  STL [R1+0x210], R4 ;  /* 0x0002100401007387 */ /* 0x0001e20000100800 */
[----:B------:R-:W-:-:S02]  /*90e0*/  VIADD R18, R3, 0x56 ;  /* 0x0000005603127836 */ /* 0x000fc40000000000 */
[C---:B------:R-:W-:Y:S01]  /*90f0*/  VIADD R14, R3.reuse, 0x55 ;  /* 0x00000055030e7836 */ /* 0x040fe20000000000 */
[----:B------:R-:W-:Y:S01]  /*9100*/  ISETP.GT.U32.AND P3, PT, R2, R9, PT ;  /* 0x000000090200720c */ /* 0x000fe20003f64070 */
[C---:B------:R-:W-:Y:S01]  /*9110*/  VIADD R11, R3.reuse, 0x53 ;  /* 0x00000053030b7836 */ /* 0x040fe20000000000 */
[----:B------:R-:W-:Y:S01]  /*9120*/  ISETP.GE.AND P4, PT, R18, RZ, PT ;  /* 0x000000ff1200720c */ /* 0x000fe20003f86270 */
[----:B------:R-:W-:Y:S01]  /*9130*/  VIADD R7, R3, 0x54 ;  /* 0x0000005403077836 */ /* 0x000fe20000000000 */
[----:B------:R-:W-:Y:S01]  /*9140*/  IABS R18, R18 ;  /* 0x0000001200127213 */ /* 0x000fe20000000000 */
[----:B------:R-:W-:Y:S01]  /*9150*/  @!P6 IMAD.IADD R15, R15, 0x1, -R2 ;  /* 0x000000010f0fe824 */ /* 0x000fe200078e0a02 */
[----:B------:R-:W-:Y:S01]  /*9160*/  IABS R17, R14 ;  /* 0x0000000e00117213 */ /* 0x000fe20000000000 */
[----:B0-----:R-:W-:Y:S01]  /*9170*/  IMAD.MOV.U32 R4, RZ, RZ, R10 ;  /* 0x000000ffff047224 */ /* 0x001fe200078e000a */
[----:B------:R-:W-:Y:S01]  /*9180*/  IABS R0, R11 ;  /* 0x0000000b00007213 */ /* 0x000fe20000000000 */
[----:B------:R-:W-:Y:S01]  /*9190*/  IMAD.HI.U32 R19, R23, R18, RZ ;  /* 0x0000001217137227 */ /* 0x000fe200078e00ff */
[----:B------:R-:W-:-:S02]  /*91a0*/  ISETP.GT.U32.AND P6, PT, R2, R15, PT ;  /* 0x0000000f0200720c */ /* 0x000fc40003fc4070 */
[----:B------:R-:W-:Y:S01]  /*91b0*/  IABS R8, R7 ;  /* 0x0000000700087213 */ /* 0x000fe20000000000 */
[----:B------:R-:W-:Y:S01]  /*91c0*/  @!P2 IMAD.MOV R4, RZ, RZ, -R4 ;  /* 0x000000ffff04a224 */ /* 0x000fe200078e0a04 */
[----:B------:R-:W-:Y:S01]  /*91d0*/  ISETP.GT.U32.AND P2, PT, R2, R6, PT ;  /* 0x000000060200720c */ /* 0x000fe20003f44070 */
[----:B------:R-:W-:Y:S02]  /*91e0*/  IMAD.MOV R19, RZ, RZ, -R19 ;  /* 0x000000ffff137224 */ /* 0x000fe400078e0a13 */
[----:B------:R-:W-:Y:S01]  /*91f0*/  IMAD.HI.U32 R16, R23, R17, RZ ;  /* 0x0000001117107227 */ /* 0x000fe200078e00ff */
[----:B------:R0:W-:Y:S03]  /*9200*/  STL [R1+0x200], R4 ;  /* 0x0002000401007387 */ /* 0x0001e60000100800 */
[----:B------:R-:W-:Y:S01]  /*9210*/  @!P3 IMAD.IADD R9, R9, 0x1, -R2 ;  /* 0x000000010909b824 */ /* 0x000fe200078e0a02 */
[----:B------:R-:W-:Y:S01]  /*9220*/  ISETP.GE.AND P3, PT, R14, RZ, PT ;  /* 0x000000ff0e00720c */ /* 0x000fe20003f66270 */
[----:B------:R-:W-:-:S02]  /*9230*/  IMAD R14, R2, R19, R18 ;  /* 0x00000013020e7224 */ /* 0x000fc400078e0212 */
[--C-:B------:R-:W-:Y:S02]  /*9240*/  @!P6 IMAD.IADD R15, R15, 0x1, -R2.reuse ;  /* 0x000000010f0fe824 */ /* 0x100fe400078e0a02 */
[----:B------:R-:W-:Y:S01]  /*9250*/  @!P2 IMAD.IADD R6, R6, 0x1, -R2 ;  /* 0x000000010606a824 */ /* 0x000fe200078e0a02 */
[C---:B------:R-:W-:Y:S01]  /*9260*/  ISETP.GT.U32.AND P6, PT, R2.reuse, R14, PT ;  /* 0x0000000e0200720c */ /* 0x040fe20003fc4070 */
[----:B------:R-:W-:Y:S02]  /*9270*/  IMAD.MOV R16, RZ, RZ, -R16 ;  /* 0x000000ffff107224 */ /* 0x000fe400078e0a10 */
[----:B------:R-:W-:Y:S01]  /*9280*/  IMAD.MOV.U32 R5, RZ, RZ, R9 ;  /* 0x000000ffff057224 */ /* 0x000fe200078e0009 */
[C---:B------:R-:W-:Y:S01]  /*9290*/  ISETP.GT.U32.AND P2, PT, R2.reuse, R6, PT ;  /* 0x000000060200720c */ /* 0x040fe20003f44070 */
[----:B0-----:R-:W-:Y:S02]  /*92a0*/  IMAD.MOV.U32 R4, RZ, RZ, R15 ;  /* 0x000000ffff047224 */ /* 0x001fe400078e000f */
[----:B------:R-:W-:-:S02]  /*92b0*/  IMAD R17, R2, R16, R17 ;  /* 0x0000001002117224 */ /* 0x000fc400078e0211 */
[----:B------:R-:W-:-:S04]  /*92c0*/  IMAD.HI.U32 R16, R23, R0, RZ ;  /* 0x0000000017107227 */ /* 0x000fc800078e00ff */
[----:B------:R-:W-:-:S04]  /*92d0*/  IMAD.HI.U32 R10, R23, R8, RZ ;  /* 0x00000008170a7227 */ /* 0x000fc800078e00ff */
[----:B------:R-:W-:Y:S01]  /*92e0*/  @!P1 IMAD.MOV R5, RZ, RZ, -R5 ;  /* 0x000000ffff059224 */ /* 0x000fe200078e0a05 */
[----:B------:R-:W-:Y:S01]  /*92f0*/  ISETP.GT.U32.AND P1, PT, R2, R17, PT ;  /* 0x000000110200720c */ /* 0x000fe20003f24070 */
[----:B------:R-:W-:Y:S01]  /*9300*/  @!P5 IMAD.MOV R4, RZ, RZ, -R4 ;  /* 0x000000ffff04d224 */ /* 0x000fe200078e0a04 */
[----:B------:R-:W-:Y:S01]  /*9310*/  ISETP.GE.AND P5, PT, R7, RZ, PT ;  /* 0x000000ff0700720c */ /* 0x000fe20003fa6270 */
[----:B------:R-:W-:Y:S01]  /*9320*/  IMAD.MOV R9, RZ, RZ, -R16 ;  /* 0x000000ffff097224 */ /* 0x000fe200078e0a10 */
[----:B------:R-:W-:Y:S01]  /*9330*/  STL [R1+0x110], R5 ;  /* 0x0001100501007387 */ /* 0x000fe20000100800 */
[----:B------:R-:W-:Y:S02]  /*9340*/  @!P2 IMAD.IADD R6, R6, 0x1, -R2 ;  /* 0x000000010606a824 */ /* 0x000fe400078e0a02 */
[----:B------:R-:W-:Y:S01]  /*9350*/  IMAD.MOV R10, RZ, RZ, -R10 ;  /* 0x000000ffff0a7224 */ /* 0x000fe200078e0a0a */
[----:B------:R0:W-:Y:S01]  /*9360*/  STL [R1+0x114], R4 ;  /* 0x0001140401007387 */ /* 0x0001e20000100800 */
[----:B------:R-:W-:-:S02]  /*9370*/  IMAD R0, R2, R9, R0 ;  /* 0x0000000902007224 */ /* 0x000fc400078e0200 */
[----:B------:R-:W-:Y:S02]  /*9380*/  IMAD R7, R2, R10, R8 ;  /* 0x0000000a02077224 */ /* 0x000fe400078e0208 */
[--C-:B------:R-:W-:Y:S02]  /*9390*/  @!P6 IMAD.IADD R14, R14, 0x1, -R2.reuse ;  /* 0x000000010e0ee824 */ /* 0x100fe400078e0a02 */
[----:B------:R-:W-:Y:S01]  /*93a0*/  VIADD R8, R3, 0x52 ;  /* 0x0000005203087836 */ /* 0x000fe20000000000 */
[C---:B------:R-:W-:Y:S01]  /*93b0*/  ISETP.GT.U32.AND P2, PT, R2.reuse, R7, PT ;  /* 0x000000070200720c */ /* 0x040fe20003f44070 */
[----:B------:R-:W-:Y:S01]  /*93c0*/  @!P1 IMAD.IADD R17, R17, 0x1, -R2 ;  /* 0x0000000111119824 */ /* 0x000fe200078e0a02 */
[C---:B------:R-:W-:Y:S01]  /*93d0*/  ISETP.GT.U32.AND P6, PT, R2.reuse, R14, PT ;  /* 0x0000000e0200720c */ /* 0x040fe20003fc4070 */
[----:B0-----:R-:W-:Y:S01]  /*93e0*/  IMAD.MOV.U32 R4, RZ, RZ, R6 ;  /* 0x000000ffff047224 */ /* 0x001fe200078e0006 */
[----:B------:R-:W-:Y:S01]  /*93f0*/  IABS R16, R8 ;  /* 0x0000000800107213 */ /* 0x000fe20000000000 */
[----:B------:R-:W-:Y:S01]  /*9400*/  VIADD R9, R3, 0x51 ;  /* 0x0000005103097836 */ /* 0x000fe20000000000 */
[C---:B------:R-:W-:Y:S01]  /*9410*/  ISETP.GT.U32.AND P1, PT, R2.reuse, R17, PT ;  /* 0x000000110200720c */ /* 0x040fe20003f24070 */
[----:B------:R-:W-:Y:S01]  /*9420*/  @!P0 IMAD.MOV R4, RZ, RZ, -R4 ;  /* 0x000000ffff048224 */ /* 0x000fe200078e0a04 */
[----:B------:R-:W-:Y:S01]  /*9430*/  ISETP.GT.U32.AND P0, PT, R2, R0, PT ;  /* 0x000000000200720c */ /* 0x000fe20003f04070 */
[----:B------:R-:W-:Y:S01]  /*9440*/  IMAD.HI.U32 R18, R23, R16, RZ ;  /* 0x0000001017127227 */ /* 0x000fe200078e00ff */
[----:B------:R-:W-:-:S02]  /*9450*/  IABS R15, R9 ;  /* 0x00000009000f7213 */ /* 0x000fc40000000000 */
[----:B------:R0:W-:Y:S01]  /*9460*/  STL [R1+0x118], R4 ;  /* 0x0001180401007387 */ /* 0x0001e20000100800 */
[--C-:B------:R-:W-:Y:S02]  /*9470*/  @!P2 IMAD.IADD R7, R7, 0x1, -R2.reuse ;  /* 0x000000010707a824 */ /* 0x100fe400078e0a02 */
[----:B------:R-:W-:Y:S01]  /*9480*/  @!P6 IMAD.IADD R14, R14, 0x1, -R2 ;  /* 0x000000010e0ee824 */ /* 0x000fe200078e0a02 */
[----:B------:R-:W-:Y:S01]  /*9490*/  ISETP.GE.AND P6, PT, R11, RZ, PT ;  /* 0x000000ff0b00720c */ /* 0x000fe20003fc6270 */
[----:B------:R-:W-:Y:S01]  /*94a0*/  IMAD.MOV R18, RZ, RZ, -R18 ;  /* 0x000000ffff127224 */ /* 0x000fe200078e0a12 */
[----:B------:R-:W-:Y:S01]  /*94b0*/  ISETP.GT.U32.AND P2, PT, R2, R7, PT ;  /* 0x000000070200720c */ /* 0x000fe20003f44070 */
[----:B------:R-:W-:-:S04]  /*94c0*/  IMAD.HI.U32 R11, R23, R15, RZ ;  /* 0x0000000f170b7227 */ /* 0x000fc800078e00ff */
[----:B------:R-:W-:Y:S02]  /*94d0*/  @!P0 IMAD.IADD R0, R0, 0x1, -R2 ;  /* 0x0000000100008824 */ /* 0x000fe400078e0a02 */
[C---:B------:R-:W-:Y:S02]  /*94e0*/  IMAD R16, R2.reuse, R18, R16 ;  /* 0x0000001202107224 */ /* 0x040fe400078e0210 */
[----:B------:R-:W-:Y:S01]  /*94f0*/  IMAD.MOV R11, RZ, RZ, -R11 ;  /* 0x000000ffff0b7224 */ /* 0x000fe200078e0a0b */
[C---:B------:R-:W-:Y:S01]  /*9500*/  ISETP.GT.U32.AND P0, PT, R2.reuse, R0, PT ;  /* 0x000000000200720c */ /* 0x040fe20003f04070 */
[----:B------:R-:W-:Y:S01]  /*9510*/  @!P1 IMAD.IADD R17, R17, 0x1, -R2 ;  /* 0x0000000111119824 */ /* 0x000fe200078e0a02 */
[C---:B------:R-:W-:Y:S01]  /*9520*/  ISETP.GT.U32.AND P1, PT, R2.reuse, R16, PT ;  /* 0x000000100200720c */ /* 0x040fe20003f24070 */
[----:B------:R-:W-:Y:S02]  /*9530*/  IMAD.MOV.U32 R5, RZ, RZ, R14 ;  /* 0x000000ffff057224 */ /* 0x000fe400078e000e */
[----:B------:R-:W-:-:S02]  /*9540*/  IMAD R15, R2, R11, R15 ;  /* 0x0000000b020f7224 */ /* 0x000fc400078e020f */
[----:B------:R-:W-:Y:S01]  /*9550*/  @!P4 IMAD.MOV R5, RZ, RZ, -R5 ;  /* 0x000000ffff05c224 */ /* 0x000fe200078e0a05 */
[----:B------:R-:W-:Y:S01]  /*9560*/  ISETP.GE.AND P4, PT, R8, RZ, PT ;  /* 0x000000ff0800720c */ /* 0x000fe20003f86270 */
[----:B0-----:R-:W-:Y:S02]  /*9570*/  IMAD.MOV.U32 R4, RZ, RZ, R17 ;  /* 0x000000ffff047224 */ /* 0x001fe400078e0011 */
[----:B------:R-:W-:Y:S01]  /*9580*/  VIADD R10, R3, 0x50 ;  /* 0x00000050030a7836 */ /* 0x000fe20000000000 */
[----:B------:R0:W-:Y:S01]  /*9590*/  STL [R1+0x130], R5 ;  /* 0x0001300501007387 */ /* 0x0001e20000100800 */
[--C-:B------:R-:W-:Y:S01]  /*95a0*/  @!P0 IMAD.IADD R0, R0, 0x1, -R2.reuse ;  /* 0x0000000100008824 */ /* 0x100fe200078e0a02 */
[----:B------:R-:W-:Y:S01]  /*95b0*/  ISETP.GT.U32.AND P0, PT, R2, R15, PT ;  /* 0x0000000f0200720c */ /* 0x000fe20003f04070 */
[----:B------:R-:W-:Y:S01]  /*95c0*/  @!P2 IMAD.IADD R7, R7, 0x1, -R2 ;  /* 0x000000010707a824 */ /* 0x000fe200078e0a02 */
[----:B------:R-:W-:Y:S01]  /*95d0*/  IABS R6, R10 ;  /* 0x0000000a00067213 */ /* 0x000fe20000000000 */
[----:B------:R-:W-:Y:S01]  /*95e0*/  @!P3 IMAD.MOV R4, RZ, RZ, -R4 ;  /* 0x000000ffff04b224 */ /* 0x000fe200078e0a04 */
[----:B------:R-:W-:Y:S01]  /*95f0*/  ISETP.GE.AND P3, PT, R9, RZ, PT ;  /* 0x000000ff0900720c */ /* 0x000fe20003f66270 */
[----:B------:R-:W-:Y:S01]  /*9600*/  VIADD R8, R3, 0x4f ;  /* 0x0000004f03087836 */ /* 0x000fe20000000000 */
[----:B------:R-:W-:Y:S01]  /*9610*/  ISETP.GE.AND P2, PT, R10, RZ, PT ;  /* 0x000000ff0a00720c */ /* 0x000fe20003f46270 */
[----:B------:R-:W-:Y:S01]  /*9620*/  @!P1 IMAD.IADD R16, R16, 0x1, -R2 ;  /* 0x0000000110109824 */ /* 0x000fe200078e0a02 */
[----:B------:R1:W-:Y:S01]  /*9630*/  STL [R1+0x138], R4 ;  /* 0x0001380401007387 */ /* 0x0003e20000100800 */
[----:B0-----:R-:W-:-:S02]  /*9640*/  IMAD.MOV.U32 R5, RZ, RZ, R7 ;  /* 0x000000ffff057224 */ /* 0x001fc400078e0007 */
[----:B------:R-:W-:Y:S01]  /*9650*/  VIADD R7, R3, 0x4e ;  /* 0x0000004e03077836 */ /* 0x000fe20000000000 */
[----:B------:R-:W-:Y:S01]  /*9660*/  ISETP.GT.U32.AND P1, PT, R2, R16, PT ;  /* 0x000000100200720c */ /* 0x000fe20003f24070 */
[----:B------:R-:W-:Y:S01]  /*9670*/  @!P5 IMAD.MOV R5, RZ, RZ, -R5 ;  /* 0x000000ffff05d224 */ /* 0x000fe200078e0a05 */
[----:B------:R-:W-:Y:S01]  /*9680*/  ISETP.GE.AND P5, PT, R8, RZ, PT ;  /* 0x000000ff0800720c */ /* 0x000fe20003fa6270 */
[----:B------:R-:W-:Y:S01]  /*9690*/  IMAD.HI.U32 R14, R23, R6, RZ ;  /* 0x00000006170e7227 */ /* 0x000fe200078e00ff */
[----:B------:R-:W-:Y:S02]  /*96a0*/  IABS R8, R8 ;  /* 0x0000000800087213 */ /* 0x000fe40000000000 */
[----:B------:R-:W-:Y:S01]  /*96b0*/  IABS R26, R7 ;  /* 0x00000007001a7213 */ /* 0x000fe20000000000 */
[----:B-1----:R-:W-:Y:S01]  /*96c0*/  IMAD.MOV.U32 R4, RZ, RZ, R0 ;  /* 0x000000ffff047224 */ /* 0x002fe200078e0000 */
[----:B------:R0:W-:Y:S01]  /*96d0*/  STL [R1+0x184], R5 ;  /* 0x0001840501007387 */ /* 0x0001e20000100800 */
[----:B------:R-:W-:-:S02]  /*96e0*/  @!P0 IMAD.IADD R15, R15, 0x1, -R2 ;  /* 0x000000010f0f8824 */ /* 0x000fc400078e0a02 */
[----:B------:R-:W-:Y:S01]  /*96f0*/  @!P6 IMAD.MOV R4, RZ, RZ, -R4 ;  /* 0x000000ffff04e224 */ /* 0x000fe200078e0a04 */
[----:B------:R-:W-:Y:S01]  /*9700*/  ISETP.GE.AND P6, PT, R7, RZ, PT ;  /* 0x000000ff0700720c */ /* 0x000fe20003fc6270 */
[----:B------:R-:W-:Y:S01]  /*9710*/  IMAD.MOV R14, RZ, RZ, -R14 ;  /* 0x000000ffff0e7224 */ /* 0x000fe200078e0a0e */
[C---:B------:R-:W-:Y:S01]  /*9720*/  ISETP.GT.U32.AND P0, PT, R2.reuse, R15, PT ;  /* 0x0000000f0200720c */ /* 0x040fe20003f04070 */
[----:B------:R-:W-:Y:S01]  /*9730*/  IMAD.MOV.U32 R7, RZ, RZ, R8 ;  /* 0x000000ffff077224 */ /* 0x000fe200078e0008 */
[----:B------:R1:W-:Y:S01]  /*9740*/  STL [R1+0x194], R4 ;  /* 0x0001940401007387 */ /* 0x0003e20000100800 */
[----:B------:R-:W-:Y:S02]  /*9750*/  IMAD R6, R2, R14, R6 ;  /* 0x0000000e02067224 */ /* 0x000fe400078e0206 */
[----:B------:R-:W-:-:S04]  /*9760*/  IMAD.HI.U32 R14, R23, R7, RZ ;  /* 0x00000007170e7227 */ /* 0x000fc800078e00ff */
[----:B------:R-:W-:Y:S02]  /*9770*/  IMAD.MOV R14, RZ, RZ, -R14 ;  /* 0x000000ffff0e7224 */ /* 0x000fe400078e0a0e */
[----:B------:R-:W-:Y:S01]  /*9780*/  @!P1 IMAD.IADD R16, R16, 0x1, -R2 ;  /* 0x0000000110109824 */ /* 0x000fe200078e0a02 */
[C---:B------:R-:W-:Y:S01]  /*9790*/  ISETP.GT.U32.AND P1, PT, R2.reuse, R6, PT ;  /* 0x000000060200720c */ /* 0x040fe20003f24070 */
[----:B------:R-:W-:Y:S02]  /*97a0*/  IMAD R7, R2, R14, R7 ;  /* 0x0000000e02077224 */ /* 0x000fe400078e0207 */
[----:B------:R-:W-:-:S04]  /*97b0*/  IMAD.HI.U32 R0, R23, R26, RZ ;  /* 0x0000001a17007227 */ /* 0x000fc800078e00ff */
[----:B------:R-:W-:Y:S01]  /*97c0*/  @!P0 IMAD.IADD R15, R15, 0x1, -R2 ;  /* 0x000000010f0f8824 */ /* 0x000fe200078e0a02 */
[C---:B------:R-:W-:Y:S01]  /*97d0*/  ISETP.GT.U32.AND P0, PT, R2.reuse, R7, PT ;  /* 0x000000070200720c */ /* 0x040fe20003f04070 */
[----:B------:R-:W-:Y:S02]  /*97e0*/  IMAD.MOV R0, RZ, RZ, -R0 ;  /* 0x000000ffff007224 */ /* 0x000fe400078e0a00 */
[----:B0-----:R-:W-:Y:S02]  /*97f0*/  IMAD.MOV.U32 R5, RZ, RZ, R16 ;  /* 0x000000ffff057224 */ /* 0x001fe400078e0010 */
[----:B------:R-:W-:Y:S02]  /*9800*/  IMAD R26, R2, R0, R26 ;  /* 0x00000000021a7224 */ /* 0x000fe400078e021a */
[----:B------:R-:W-:Y:S02]  /*9810*/  @!P1 IMAD.IADD R6, R6, 0x1, -R2 ;  /* 0x0000000106069824 */ /* 0x000fe400078e0a02 */
[----:B------:R-:W-:-:S02]  /*9820*/  VIADD R8, R3, 0x4d ;  /* 0x0000004d03087836 */ /* 0x000fc40000000000 */
[----:B------:R-:W-:Y:S01]  /*9830*/  @!P4 IMAD.MOV R5, RZ, RZ, -R5 ;  /* 0x000000ffff05c224 */ /* 0x000fe200078e0a05 */
[C---:B------:R-:W-:Y:S01]  /*9840*/  ISETP.GT.U32.AND P4, PT, R2.reuse, R26, PT ;  /* 0x0000001a0200720c */ /* 0x040fe20003f84070 */
[----:B------:R-:W-:Y:S01]  /*9850*/  @!P0 IMAD.IADD R7, R7, 0x1, -R2 ;  /* 0x0000000107078824 */ /* 0x000fe200078e0a02 */
[C---:B------:R-:W-:Y:S01]  /*9860*/  ISETP.GT.U32.AND P1, PT, R2.reuse, R6, PT ;  /* 0x000000060200720c */ /* 0x040fe20003f24070 */
[C---:B------:R-:W-:Y:S01]  /*9870*/  VIADD R11, R3.reuse, 0x4c ;  /* 0x0000004c030b7836 */ /* 0x040fe20000000000 */
[----:B------:R-:W-:Y:S01]  /*9880*/  IABS R10, R8 ;  /* 0x00000008000a7213 */ /* 0x000fe20000000000 */
[----:B-1----:R-:W-:Y:S01]  /*9890*/  IMAD.MOV.U32 R4, RZ, RZ, R15 ;  /* 0x000000ffff047224 */ /* 0x002fe200078e000f */
[----:B------:R-:W-:Y:S01]  /*98a0*/  ISETP.GT.U32.AND P0, PT, R2, R7, PT ;  /* 0x000000070200720c */ /* 0x000fe20003f04070 */
[----:B------:R-:W-:Y:S01]  /*98b0*/  VIADD R24, R3, 0x4b ;  /* 0x0000004b03187836 */ /* 0x000fe20000000000 */
[----:B------:R-:W-:Y:S01]  /*98c0*/  IABS R9, R11 ;  /* 0x0000000b00097213 */ /* 0x000fe20000000000 */
[----:B------:R-:W-:Y:S01]  /*98d0*/  IMAD.HI.U32 R14, R23, R10, RZ ;  /* 0x0000000a170e7227 */ /* 0x000fe200078e00ff */
[----:B------:R-:W-:Y:S03]  /*98e0*/  STL [R1+0x198], R5 ;  /* 0x0001980501007387 */ /* 0x000fe60000100800 */
[----:B------:R-:W-:-:S02]  /*98f0*/  IMAD.MOV R14, RZ, RZ, -R14 ;  /* 0x000000ffff0e7224 */ /* 0x000fc400078e0a0e */
[----:B------:R-:W-:Y:S02]  /*9900*/  @!P4 IMAD.IADD R26, R26, 0x1, -R2 ;  /* 0x000000011a1ac824 */ /* 0x000fe400078e0a02 */
[----:B------:R-:W-:Y:S01]  /*9910*/  @!P3 IMAD.MOV R4, RZ, RZ, -R4 ;  /* 0x000000ffff04b224 */ /* 0x000fe200078e0a04 */
[----:B------:R-:W-:Y:S01]  /*9920*/  ISETP.GE.AND P3, PT, R8, RZ, PT ;  /* 0x000000ff0800720c */ /* 0x000fe20003f66270 */
[----:B------:R-:W-:Y:S01]  /*9930*/  @!P1 IMAD.IADD R6, R6, 0x1, -R2 ;  /* 0x0000000106069824 */ /* 0x000fe200078e0a02 */
[----:B------:R-:W-:Y:S01]  /*9940*/  ISETP.GE.AND P1, PT, R11, RZ, PT ;  /* 0x000000ff0b00720c */ /* 0x000fe20003f26270 */
[C---:B------:R-:W-:Y:S01]  /*9950*/  IMAD R8, R2.reuse, R14, R10 ;  /* 0x0000000e02087224 */ /* 0x040fe200078e020a */
[----:B------:R-:W-:Y:S01]  /*9960*/  IABS R11, R24 ;  /* 0x00000018000b7213 */ /* 0x000fe20000000000 */
[----:B------:R-:W-:Y:S01]  /*9970*/  IMAD.HI.U32 R0, R23, R9, RZ ;  /* 0x0000000917007227 */ /* 0x000fe200078e00ff */
[C---:B------:R-:W-:Y:S01]  /*9980*/  ISETP.GT.U32.AND P4, PT, R2.reuse, R26, PT ;  /* 0x0000001a0200720c */ /* 0x040fe20003f84070 */
[----:B------:R0:W-:Y:S02]  /*9990*/  STL [R1+0x1d4], R4 ;  /* 0x0001d40401007387 */ /* 0x0001e40000100800 */
[----:B------:R-:W-:Y:S01]  /*99a0*/  @!P0 IMAD.IADD R7, R7, 0x1, -R2 ;  /* 0x0000000107078824 */ /* 0x000fe200078e0a02 */
[----:B------:R-:W-:Y:S01]  /*99b0*/  ISETP.GT.U32.AND P0, PT, R2, R8, PT ;  /* 0x000000080200720c */ /* 0x000fe20003f04070 */
[----:B------:R-:W-:-:S02]  /*99c0*/  IMAD.MOV R0, RZ, RZ, -R0 ;  /* 0x000000ffff007224 */ /* 0x000fc400078e0a00 */
[----:B------:R-:W-:Y:S02]  /*99d0*/  VIADD R25, R3, 0x4a ;  /* 0x0000004a03197836 */ /* 0x000fe40000000000 */
[----:B------:R-:W-:-:S03]  /*99e0*/  IMAD.HI.U32 R15, R23, R11, RZ ;  /* 0x0000000b170f7227 */ /* 0x000fc600078e00ff */
[----:B------:R-:W-:Y:S01]  /*99f0*/  IABS R21, R25 ;  /* 0x0000001900157213 */ /* 0x000fe20000000000 */
        /* <DEDUP_REMOVED lines=9> */
[C---:B------:R-:W-:Y:S02]  /*9a90*/  VIADD R10, R3.reuse, 0x49 ;  /* 0x00000049030a7836 */ /* 0x040fe40000000000 */
[----:B------:R-:W-:Y:S02]  /*9aa0*/  VIADD R22, R3, 0x48 ;  /* 0x0000004803167836 */ /* 0x000fe40000000000 */
[C---:B------:R-:W-:Y:S01]  /*9ab0*/  IMAD R21, R2.reuse, R20, R21 ;  /* 0x0000001402157224 */ /* 0x040fe200078e0215 */
[----:B------:R-:W-:Y:S01]  /*9ac0*/  IABS R17, R10 ;  /* 0x0000000a00117213 */ /* 0x000fe20000000000 */
[--C-:B------:R-:W-:Y:S01]  /*9ad0*/  @!P4 IMAD.IADD R9, R9, 0x1, -R2.reuse ;  /* 0x000000010909c824 */ /* 0x100fe200078e0a02 */
[----:B------:R-:W-:Y:S01]  /*9ae0*/  IABS R14, R22 ;  /* 0x00000016000e7213 */ /* 0x000fe20000000000 */
[----:B------:R-:W-:Y:S01]  /*9af0*/  VIADD R19, R3, 0x47 ;  /* 0x0000004703137836 */ /* 0x000fe20000000000 */
[C---:B------:R-:W-:Y:S01]  /*9b00*/  ISETP.GT.U32.AND P4, PT, R2.reuse, R21, PT ;  /* 0x000000150200720c */ /* 0x040fe20003f84070 */
[----:B------:R-:W-:Y:S01]  /*9b10*/  @!P0 IMAD.IADD R11, R11, 0x1, -R2 ;  /* 0x000000010b0b8824 */ /* 0x000fe200078e0a02 */
[----:B------:R-:W-:Y:S01]  /*9b20*/  ISETP.GT.U32.AND P0, PT, R2, R8, PT ;  /* 0x000000080200720c */ /* 0x000fe20003f04070 */
[----:B------:R-:W-:Y:S01]  /*9b30*/  IMAD.HI.U32 R18, R23, R17, RZ ;  /* 0x0000001117127227 */ /* 0x000fe200078e00ff */
[----:B------:R-:W-:-:S03]  /*9b40*/  IABS R0, R19 ;  /* 0x0000001300007213 */ /* 0x000fc60000000000 */
[----:B------:R-:W-:-:S04]  /*9b50*/  IMAD.HI.U32 R15, R23, R14, RZ ;  /* 0x0000000e170f7227 */ /* 0x000fc800078e00ff */
[----:B------:R-:W-:Y:S02]  /*9b60*/  IMAD.MOV R18, RZ, RZ, -R18 ;  /* 0x000000ffff127224 */ /* 0x000fe400078e0a12 */
[----:B------:R-:W-:Y:S02]  /*9b70*/  IMAD.MOV R20, RZ, RZ, -R15 ;  /* 0x000000ffff147224 */ /* 0x000fe400078e0a0f */
[C---:B------:R-:W-:Y:S02]  /*9b80*/  IMAD R15, R2.reuse, R18, R17 ;  /* 0x00000012020f7224 */ /* 0x040fe400078e0211 */
[----:B0-----:R-:W-:Y:S02]  /*9b90*/  IMAD.MOV.U32 R4, RZ, RZ, R26 ;  /* 0x000000ffff047224 */ /* 0x001fe400078e001a */
[C---:B------:R-:W-:Y:S02]  /*9ba0*/  IMAD R14, R2.reuse, R20, R14 ;  /* 0x00000014020e7224 */ /* 0x040fe400078e020e */
[----:B------:R-:W-:Y:S01]  /*9bb0*/  @!P4 IMAD.IADD R21, R21, 0x1, -R2 ;  /* 0x000000011515c824 */ /* 0x000fe200078e0a02 */
[----:B------:R-:W-:Y:S01]  /*9bc0*/  ISETP.GT.U32.AND P4, PT, R2, R11, PT ;  /* 0x0000000b0200720c */ /* 0x000fe20003f84070 */
[----:B------:R-:W-:-:S04]  /*9bd0*/  IMAD.HI.U32 R16, R23, R0, RZ ;  /* 0x0000000017107227 */ /* 0x000fc800078e00ff */
[----:B------:R-:W-:Y:S01]  /*9be0*/  @!P6 IMAD.MOV R4, RZ, RZ, -R4 ;  /* 0x000000ffff04e224 */ /* 0x000fe200078e0a04 */
[C---:B------:R-:W-:Y:S01]  /*9bf0*/  ISETP.GT.U32.AND P6, PT, R2.reuse, R15, PT ;  /* 0x0000000f0200720c */ /* 0x040fe20003fc4070 */
[----:B------:R-:W-:Y:S01]  /*9c00*/  @!P2 IMAD.MOV R6, RZ, RZ, -R6 ;  /* 0x000000ffff06a224 */ /* 0x000fe200078e0a06 */
[----:B------:R-:W-:Y:S01]  /*9c10*/  ISETP.GT.U32.AND P2, PT, R2, R9, PT ;  /* 0x000000090200720c */ /* 0x000fe20003f44070 */
[----:B------:R-:W-:Y:S01]  /*9c20*/  @!P0 IMAD.IADD R8, R8, 0x1, -R2 ;  /* 0x0000000108088824 */ /* 0x000fe200078e0a02 */
[C---:B------:R-:W-:Y:S01]  /*9c30*/  ISETP.GT.U32.AND P0, PT, R2.reuse, R14, PT ;  /* 0x0000000e0200720c */ /* 0x040fe20003f04070 */
[----:B------:R-:W-:Y:S01]  /*9c40*/  IMAD.MOV R16, RZ, RZ, -R16 ;  /* 0x000000ffff107224 */ /* 0x000fe200078e0a10 */
[----:B------:R-:W-:Y:S01]  /*9c50*/  STL [R1+0xe04], R6 ;  /* 0x000e040601007387 */ /* 0x000fe20000100800 */
[----:B------:R-:W-:Y:S01]  /*9c60*/  @!P5 IMAD.MOV R7, RZ, RZ, -R7 ;  /* 0x000000ffff07d224 */ /* 0x000fe200078e0a07 */
[C---:B------:R-:W-:Y:S01]  /*9c70*/  ISETP.GT.U32.AND P5, PT, R2.reuse, R21, PT ;  /* 0x000000150200720c */ /* 0x040fe20003fa4070 */
[----:B------:R-:W-:-:S02]  /*9c80*/  IMAD R0, R2, R16, R0 ;  /* 0x0000001002007224 */ /* 0x000fc400078e0200 */
[----:B------:R-:W-:Y:S01]  /*9c90*/  VIADD R20, R3, 0x46 ;  /* 0x0000004603147836 */ /* 0x000fe20000000000 */
[----:B------:R-:W-:Y:S01]  /*9ca0*/  STL [R1+0xe08], R7 ;  /* 0x000e080701007387 */ /* 0x000fe20000100800 */
[--C-:B------:R-:W-:Y:S01]  /*9cb0*/  @!P4 IMAD.IADD R11, R11, 0x1, -R2.reuse ;  /* 0x000000010b0bc824 */ /* 0x100fe200078e0a02 */
[----:B------:R-:W-:Y:S01]  /*9cc0*/  ISETP.GT.U32.AND P4, PT, R2, R0, PT ;  /* 0x000000000200720c */ /* 0x000fe20003f84070 */
[----:B------:R-:W-:Y:S01]  /*9cd0*/  VIADD R17, R3, 0x45 ;  /* 0x0000004503117836 */ /* 0x000fe20000000000 */
[----:B------:R-:W-:Y:S01]  /*9ce0*/  IABS R18, R20 ;  /* 0x0000001400127213 */ /* 0x000fe20000000000 */
[--C-:B------:R-:W-:Y:S01]  /*9cf0*/  @!P6 IMAD.IADD R15, R15, 0x1, -R2.reuse ;  /* 0x000000010f0fe824 */ /* 0x100fe200078e0a02 */
[----:B------:R0:W-:Y:S01]  /*9d00*/  STL [R1+0xfc], R4 ;  /* 0x0000fc0401007387 */ /* 0x0001e20000100800 */
[--C-:B------:R-:W-:Y:S01]  /*9d10*/  @!P2 IMAD.IADD R9, R9, 0x1, -R2.reuse ;  /* 0x000000010909a824 */ /* 0x100fe200078e0a02 */
[----:B------:R-:W-:Y:S01]  /*9d20*/  ISETP.GE.AND P2, PT, R24, RZ, PT ;  /* 0x000000ff1800720c */ /* 0x000fe20003f46270 */
[--C-:B------:R-:W-:Y:S01]  /*9d30*/  @!P0 IMAD.IADD R14, R14, 0x1, -R2.reuse ;  /* 0x000000010e0e8824 */ /* 0x100fe200078e0a02 */
[----:B------:R-:W-:Y:S01]  /*9d40*/  IABS R16, R17 ;  /* 0x0000001100107213 */ /* 0x000fe20000000000 */
[----:B------:R-:W-:Y:S01]  /*9d50*/  @!P5 IMAD.IADD R21, R21, 0x1, -R2 ;  /* 0x000000011515d824 */ /* 0x000fe200078e0a02 */
[----:B------:R-:W-:Y:S01]  /*9d60*/  ISETP.GE.AND P5, PT, R25, RZ, PT ;  /* 0x000000ff1900720c */ /* 0x000fe20003fa6270 */
[----:B------:R-:W-:Y:S01]  /*9d70*/  @!P3 IMAD.MOV R8, RZ, RZ, -R8 ;  /* 0x000000ffff08b224 */ /* 0x000fe200078e0a08 */
[C---:B------:R-:W-:Y:S01]  /*9d80*/  ISETP.GT.U32.AND P3, PT, R2.reuse, R15, PT ;  /* 0x0000000f0200720c */ /* 0x040fe20003f64070 */
[----:B------:R-:W-:Y:S01]  /*9d90*/  @!P1 IMAD.MOV R9, RZ, RZ, -R9 ;  /* 0x000000ffff099224 */ /* 0x000fe200078e0a09 */
[----:B------:R-:W-:Y:S01]  /*9da0*/  ISETP.GT.U32.AND P1, PT, R2, R14, PT ;  /* 0x0000000e0200720c */ /* 0x000fe20003f24070 */
[C---:B------:R-:W-:Y:S01]  /*9db0*/  IMAD.HI.U32 R26, R23.reuse, R18, RZ ;  /* 0x00000012171a7227 */ /* 0x040fe200078e00ff */
[----:B------:R-:W-:Y:S01]  /*9dc0*/  ISETP.GE.AND P6, PT, R10, RZ, PT ;  /* 0x000000ff0a00720c */ /* 0x000fe20003fc6270 */
[----:B------:R-:W-:Y:S01]  /*9dd0*/  STL [R1+0xe0c], R8 ;  /* 0x000e0c0801007387 */ /* 0x000fe20000100800 */
[----:B------:R-:W-:Y:S01]  /*9de0*/  ISETP.GE.AND P0, PT, R22, RZ, PT ;  /* 0x000000ff1600720c */ /* 0x000fe20003f06270 */
[----:B------:R-:W-:-:S04]  /*9df0*/  IMAD.HI.U32 R24, R23, R16, RZ ;  /* 0x0000001017187227 */ /* 0x000fc800078e00ff */
[----:B------:R-:W-:Y:S02]  /*9e00*/  IMAD.MOV R26, RZ, RZ, -R26 ;  /* 0x000000ffff1a7224 */ /* 0x000fe400078e0a1a */
[----:B------:R-:W-:Y:S02]  /*9e10*/  @!P4 IMAD.IADD R0, R0, 0x1, -R2 ;  /* 0x000000010000c824 */ /* 0x000fe400078e0a02 */
[----:B------:R-:W-:Y:S02]  /*9e20*/  IMAD.MOV.U32 R5, RZ, RZ, R11 ;  /* 0x000000ffff057224 */ /* 0x000fe400078e000b */
[----:B0-----:R-:W-:Y:S01]  /*9e30*/  IMAD.MOV.U32 R4, RZ, RZ, R21 ;  /* 0x000000ffff047224 */ /* 0x001fe200078e0015 */
[C---:B------:R-:W-:Y:S01]  /*9e40*/  ISETP.GT.U32.AND P4, PT, R2.reuse, R0, PT ;  /* 0x000000000200720c */ /* 0x040fe20003f84070 */
[----:B------:R-:W-:Y:S02]  /*9e50*/  IMAD.MOV R24, RZ, RZ, -R24 ;  /* 0x000000ffff187224 */ /* 0x000fe400078e0a18 */
[----:B------:R-:W-:-:S02]  /*9e60*/  IMAD R10, R2, R26, R18 ;  /* 0x0000001a020a7224 */ /* 0x000fc400078e0212 */
[----:B------:R-:W-:Y:S02]  /*9e70*/  VIADD R18, R3, 0x44 ;  /* 0x0000004403127836 */ /* 0x000fe40000000000 */
[----:B------:R-:W-:Y:S01]  /*9e80*/  @!P2 IMAD.MOV R5, RZ, RZ, -R5 ;  /* 0x000000ffff05a224 */ /* 0x000fe200078e0a05 */
[C---:B------:R-:W-:Y:S01]  /*9e90*/  ISETP.GT.U32.AND P2, PT, R2.reuse, R10, PT ;  /* 0x0000000a0200720c */ /* 0x040fe20003f44070 */
[----:B------:R-:W-:Y:S01]  /*9ea0*/  @!P5 IMAD.MOV R4, RZ, RZ, -R4 ;  /* 0x000000ffff04d224 */ /* 0x000fe200078e0a04 */
[----:B------:R-:W-:Y:S01]  /*9eb0*/  IABS R22, R18 ;  /* 0x0000001200167213 */ /* 0x000fe20000000000 */
[----:B------:R-:W-:Y:S01]  /*9ec0*/  IMAD R16, R2, R24, R16 ;  /* 0x0000001802107224 */ /* 0x000fe200078e0210 */
[----:B------:R0:W-:Y:S01]  /*9ed0*/  STL [R1+0x78], R5 ;  /* 0x0000780501007387 */ /* 0x0001e20000100800 */
[--C-:B------:R-:W-:Y:S01]  /*9ee0*/  @!P3 IMAD.IADD R15, R15, 0x1, -R2.reuse ;  /* 0x000000010f0fb824 */ /* 0x100fe200078e0a02 */
[----:B------:R-:W-:Y:S01]  /*9ef0*/  ISETP.GE.AND P5, PT, R19, RZ, PT ;  /* 0x000000ff1300720c */ /* 0x000fe20003fa6270 */
[--C-:B------:R-:W-:Y:S01]  /*9f00*/  @!P1 IMAD.IADD R14, R14, 0x1, -R2.reuse ;  /* 0x000000010e0e9824 */ /* 0x100fe200078e0a02 */
[----:B------:R1:W-:Y:S01]  /*9f10*/  STL [R1+0x84], R4 ;  /* 0x0000840401007387 */ /* 0x0003e20000100800 */
[----:B------:R-:W-:Y:S01]  /*9f20*/  ISETP.GT.U32.AND P3, PT, R2, R16, PT ;  /* 0x000000100200720c */ /* 0x000fe20003f64070 */
[----:B------:R-:W-:Y:S01]  /*9f30*/  @!P4 IMAD.IADD R0, R0, 0x1, -R2 ;  /* 0x000000010000c824 */ /* 0x000fe200078e0a02 */
[----:B------:R-:W-:Y:S01]  /*9f40*/  ISETP.GE.AND P1, PT, R20, RZ, PT ;  /* 0x000000ff1400720c */ /* 0x000fe20003f26270 */
[----:B------:R-:W-:Y:S01]  /*9f50*/  IMAD.HI.U32 R20, R23, R22, RZ ;  /* 0x0000001617147227 */ /* 0x000fe200078e00ff */
[----:B------:R-:W-:-:S03]  /*9f60*/  ISETP.GE.AND P4, PT, R17, RZ, PT ;  /* 0x000000ff1100720c */ /* 0x000fc60003f86270 */
[----:B0-----:R-:W-:Y:S02]  /*9f70*/  IMAD.MOV.U32 R5, RZ, RZ, R15 ;  /* 0x000000ffff057224 */ /* 0x001fe400078e000f */
[----:B-1----:R-:W-:Y:S02]  /*9f80*/  IMAD.MOV.U32 R4, RZ, RZ, R14 ;  /* 0x000000ffff047224 */ /* 0x002fe400078e000e */
[----:B------:R-:W-:Y:S02]  /*9f90*/  @!P6 IMAD.MOV R5, RZ, RZ, -R5 ;  /* 0x000000ffff05e224 */ /* 0x000fe400078e0a05 */
[----:B------:R-:W-:Y:S02]  /*9fa0*/  @!P0 IMAD.MOV R4, RZ, RZ, -R4 ;  /* 0x000000ffff048224 */ /* 0x000fe400078e0a04 */
[----:B------:R-:W-:Y:S01]  /*9fb0*/  IMAD.MOV R20, RZ, RZ, -R20 ;  /* 0x000000ffff147224 */ /* 0x000fe200078e0a14 */
[----:B------:R-:W-:Y:S01]  /*9fc0*/  STL [R1+0xe0], R5 ;  /* 0x0000e00501007387 */ /* 0x000fe20000100800 */
[----:B------:R-:W-:Y:S01]  /*9fd0*/  @!P2 IMAD.IADD R10, R10, 0x1, -R2 ;  /* 0x000000010a0aa824 */ /* 0x000fe200078e0a02 */
[----:B------:R-:W-:Y:S01]  /*9fe0*/  ISETP.GE.AND P2, PT, R18, RZ, PT ;  /* 0x000000ff1200720c */ /* 0x000fe20003f46270 */
[----:B------:R-:W-:Y:S01]  /*9ff0*/  VIADD R11, R3, 0x43 ;  /* 0x00000043030b7836 */ /* 0x000fe20000000000 */
[----:B------:R0:W-:Y:S01]  /*a000*/  STL [R1+0xe4], R4 ;  /* 0x0000e40401007387 */ /* 0x0001e20000100800 */
[----:B------:R-:W-:-:S02]  /*a010*/  IMAD R22, R2, R20, R22 ;  /* 0x0000001402167224 */ /* 0x000fc400078e0216 */
[----:B------:R-:W-:Y:S01]  /*a020*/  @!P3 IMAD.IADD R16, R16, 0x1, -R2 ;  /* 0x000000011010b824 */ /* 0x000fe200078e0a02 */
[C---:B------:R-:W-:Y:S01]  /*a030*/  ISETP.GT.U32.AND P3, PT, R2.reuse, R10, PT ;  /* 0x0000000a0200720c */ /* 0x040fe20003f64070 */
[C---:B------:R-:W-:Y:S01]  /*a040*/  VIADD R21, R3.reuse, 0x42 ;  /* 0x0000004203157836 */ /* 0x040fe20000000000 */
[----:B------:R-:W-:Y:S01]  /*a050*/  IABS R19, R11 ;  /* 0x0000000b00137213 */ /* 0x000fe20000000000 */
[C---:B------:R-:W-:Y:S01]  /*a060*/  VIADD R14, R3.reuse, 0x40 ;  /* 0x00000040030e7836 */ /* 0x040fe20000000000 */
[----:B------:R-:W-:Y:S01]  /*a070*/  ISETP.GT.U32.AND P0, PT, R2, R16, PT ;  /* 0x000000100200720c */ /* 0x000fe20003f04070 */
[----:B------:R-:W-:Y:S01]  /*a080*/  VIADD R18, R3, 0x3e ;  /* 0x0000003e03127836 */ /* 0x000fe20000000000 */
[----:B------:R-:W-:Y:S01]  /*a090*/  ISETP.GE.AND P6, PT, R11, RZ, PT ;  /* 0x000000ff0b00720c */ /* 0x000fe20003fc6270 */
[----:B0-----:R-:W-:Y:S02]  /*a0a0*/  IMAD.MOV.U32 R4, RZ, RZ, R0 ;  /* 0x000000ffff047224 */ /* 0x001fe400078e0000 */
[----:B------:R-:W-:Y:S01]  /*a0b0*/  IMAD.HI.U32 R17, R23, R19, RZ ;  /* 0x0000001317117227 */ /* 0x000fe200078e00ff */
[----:B------:R-:W-:-:S03]  /*a0c0*/  IABS R24, R18 ;  /* 0x0000001200187213 */ /* 0x000fc60000000000 */
[----:B------:R-:W-:Y:S01]  /*a0d0*/  @!P5 IMAD.MOV R4, RZ, RZ, -R4 ;  /* 0x000000ffff04d224 */ /* 0x000fe200078e0a04 */
[----:B------:R-:W-:Y:S01]  /*a0e0*/  ISETP.GT.U32.AND P5, PT, R2, R22, PT ;  /* 0x000000160200720c */ /* 0x000fe20003fa4070 */
[----:B------:R-:W-:Y:S02]  /*a0f0*/  IMAD.MOV R17, RZ, RZ, -R17 ;  /* 0x000000ffff117224 */ /* 0x000fe400078e0a11 */
[--C-:B------:R-:W-:Y:S01]  /*a100*/  @!P3 IMAD.IADD R10, R10, 0x1, -R2.reuse ;  /* 0x000000010a0ab824 */ /* 0x100fe200078e0a02 */
[----:B------:R-:W-:Y:S01]  /*a110*/  ISETP.GE.AND P3, PT, R21, RZ, PT ;  /* 0x000000ff1500720c */ /* 0x000fe20003f66270 */
[----:B------:R-:W-:Y:S01]  /*a120*/  IMAD R19, R2, R17, R19 ;  /* 0x0000001102137224 */ /* 0x000fe200078e0213 */
[----:B------:R-:W-:Y:S01]  /*a130*/  IABS R21, R21 ;  /* 0x0000001500157213 */ /* 0x000fe20000000000 */
[----:B------:R-:W-:Y:S01]  /*a140*/  @!P0 IMAD.IADD R16, R16, 0x1, -R2 ;  /* 0x0000000110108824 */ /* 0x000fe200078e0a02 */
[----:B------:R0:W-:Y:S01]  /*a150*/  STL [R1+0xec], R4 ;  /* 0x0000ec0401007387 */ /* 0x0001e20000100800 */
[----:B------:R-:W-:Y:S01]  /*a160*/  VIADD R0, R3, 0x41 ;  /* 0x0000004103007836 */ /* 0x000fe20000000000 */
[----:B------:R-:W-:Y:S01]  /*a170*/  ISETP.GT.U32.AND P0, PT, R2, R19, PT ;  /* 0x000000130200720c */ /* 0x000fe20003f04070 */
[----:B------:R-:W-:Y:S01]  /*a180*/  IMAD.HI.U32 R15, R23, R21, RZ ;  /* 0x00000015170f7227 */ /* 0x000fe200078e00ff */
[----:B------:R-:W-:-:S02]  /*a190*/  IABS R17, R14 ;  /* 0x0000000e00117213 */ /* 0x000fc40000000000 */
[----:B------:R-:W-:Y:S01]  /*a1a0*/  IABS R11, R0 ;  /* 0x00000000000b7213 */ /* 0x000fe20000000000 */
[----:B------:R-:W-:Y:S02]  /*a1b0*/  @!P5 IMAD.IADD R22, R22, 0x1, -R2 ;  /* 0x000000011616d824 */ /* 0x000fe400078e0a02 */
[----:B------:R-:W-:Y:S02]  /*a1c0*/  IMAD.MOV R15, RZ, RZ, -R15 ;  /* 0x000000ffff0f7224 */ /* 0x000fe400078e0a0f */
[----:B0-----:R-:W-:Y:S01]  /*a1d0*/  IMAD.MOV.U32 R4, RZ, RZ, R10 ;  /* 0x000000ffff047224 */ /* 0x001fe200078e000a */
[C---:B------:R-:W-:Y:S01]  /*a1e0*/  ISETP.GT.U32.AND P5, PT, R2.reuse, R22, PT ;  /* 0x000000160200720c */ /* 0x040fe20003fa4070 */
[----:B------:R-:W-:Y:S02]  /*a1f0*/  IMAD R21, R2, R15, R21 ;  /* 0x0000000f02157224 */ /* 0x000fe400078e0215 */
[----:B------:R-:W-:Y:S01]  /*a200*/  @!P1 IMAD.MOV R4, RZ, RZ, -R4 ;  /* 0x000000ffff049224 */ /* 0x000fe200078e0a04 */
[----:B------:R-:W-:Y:S01]  /*a210*/  ISETP.GE.AND P1, PT, R0, RZ, PT ;  /* 0x000000ff0000720c */ /* 0x000fe20003f26270 */
[----:B------:R-:W-:-:S02]  /*a220*/  @!P0 IMAD.IADD R19, R19, 0x1, -R2 ;  /* 0x0000000113138824 */ /* 0x000fc400078e0a02 */
[----:B------:R-:W-:Y:S01]  /*a230*/  IMAD.MOV.U32 R10, RZ, RZ, R11 ;  /* 0x000000ffff0a7224 */ /* 0x000fe200078e000b */
[----:B------:R0:W-:Y:S01]  /*a240*/  STL [R1+0xf8], R4 ;  /* 0x0000f80401007387 */ /* 0x0001e20000100800 */
[----:B------:R-:W-:Y:S01]  /*a250*/  IMAD.HI.U32 R0, R23, R17, RZ ;  /* 0x0000001117007227 */ /* 0x000fe200078e00ff */
[----:B------:R-:W-:-:S03]  /*a260*/  ISETP.GT.U32.AND P0, PT, R2, R19, PT ;  /* 0x000000130200720c */ /* 0x000fc60003f04070 */
[----:B------:R-:W-:Y:S01]  /*a270*/  @!P5 IMAD.IADD R22, R22, 0x1, -R2 ;  /* 0x000000011616d824 */ /* 0x000fe200078e0a02 */
[----:B------:R-:W-:Y:S01]  /*a280*/  ISETP.GT.U32.AND P5, PT, R2, R21, PT ;  /* 0x000000150200720c */ /* 0x000fe20003fa4070 */
[----:B------:R-:W-:-:S04]  /*a290*/  IMAD.HI.U32 R11, R23, R10, RZ ;  /* 0x0000000a170b7227 */ /* 0x000fc800078e00ff */
[----:B0-----:R-:W-:Y:S02]  /*a2a0*/  IMAD.MOV.U32 R4, RZ, RZ, R16 ;  /* 0x000000ffff047224 */ /* 0x001fe400078e0010 */
[----:B------:R-:W-:Y:S02]  /*a2b0*/  IMAD.MOV R11, RZ, RZ, -R11 ;  /* 0x000000ffff0b7224 */ /* 0x000fe400078e0a0b */
[----:B------:R-:W-:Y:S01]  /*a2c0*/  @!P4 IMAD.MOV R4, RZ, RZ, -R4 ;  /* 0x000000ffff04c224 */ /* 0x000fe200078e0a04 */
[----:B------:R-:W-:Y:S01]  /*a2d0*/  ISETP.GE.AND P4, PT, R14, RZ, PT ;  /* 0x000000ff0e00720c */ /* 0x000fe20003f86270 */
[----:B------:R-:W-:Y:S02]  /*a2e0*/  IMAD.MOV R14, RZ, RZ, -R0 ;  /* 0x000000ffff0e7224 */ /* 0x000fe400078e0a00 */
[----:B------:R-:W-:Y:S01]  /*a2f0*/  VIADD R0, R3, 0x3f ;  /* 0x0000003f03007836 */ /* 0x000fe20000000000 */
[----:B------:R0:W-:Y:S01]  /*a300*/  STL [R1+0xf4], R4 ;  /* 0x0000f40401007387 */ /* 0x0001e20000100800 */
[----:B------:R-:W-:-:S02]  /*a310*/  @!P5 IMAD.IADD R21, R21, 0x1, -R2 ;  /* 0x000000011515d824 */ /* 0x000fc400078e0a02 */
[C---:B------:R-:W-:Y:S01]  /*a320*/  IMAD R10, R2.reuse, R11, R10 ;  /* 0x0000000b020a7224 */ /* 0x040fe200078e020a */
[----:B------:R-:W-:Y:S01]  /*a330*/  IABS R15, R0 ;  /* 0x00000000000f7213 */ /* 0x000fe20000000000 */
[C---:B------:R-:W-:Y:S01]  /*a340*/  IMAD R17, R2.reuse, R14, R17 ;  /* 0x0000000e02117224 */ /* 0x040fe200078e0211 */
[C---:B------:R-:W-:Y:S01]  /*a350*/  ISETP.GT.U32.AND P5, PT, R2.reuse, R21, PT ;  /* 0x000000150200720c */ /* 0x040fe20003fa4070 */
[----:B------:R-:W-:Y:S01]  /*a360*/  @!P0 IMAD.IADD R19, R19, 0x1, -R2 ;  /* 0x0000000113138824 */ /* 0x000fe200078e0a02 */
[C---:B------:R-:W-:Y:S01]  /*a370*/  ISETP.GT.U32.AND P0, PT, R2.reuse, R10, PT ;  /* 0x0000000a0200720c */ /* 0x040fe20003f04070 */
[----:B------:R-:W-:Y:S02]  /*a380*/  VIADD R16, R3, 0x3d ;  /* 0x0000003d03107836 */ /* 0x000fe40000000000 */
[----:B0-----:R-:W-:Y:S02]  /*a390*/  IMAD.MOV.U32 R4, RZ, RZ, R22 ;  /* 0x000000ffff047224 */ /* 0x001fe400078e0016 */
[----:B------:R-:W-:Y:S01]  /*a3a0*/  IMAD.MOV.U32 R22, RZ, RZ, R24 ;  /* 0x000000ffff167224 */ /* 0x000fe200078e0018 */
[----:B------:R-:W-:Y:S01]  /*a3b0*/  IABS R20, R16 ;  /* 0x0000001000147213 */ /* 0x000fe20000000000 */
[----:B------:R-:W-:Y:S01]  /*a3c0*/  @!P2 IMAD.MOV R4, RZ, RZ, -R4 ;  /* 0x000000ffff04a224 */ /* 0x000fe200078e0a04 */
[----:B------:R-:W-:Y:S01]  /*a3d0*/  ISETP.GT.U32.AND P2, PT, R2, R17, PT ;  /* 0x000000110200720c */ /* 0x000fe20003f44070 */
[----:B------:R-:W-:-:S03]  /*a3e0*/  IMAD.HI.U32 R24, R23, R15, RZ ;  /* 0x0000000f17187227 */ /* 0x000fc600078e00ff */
[----:B------:R0:W-:Y:S01]  /*a3f0*/  STL [R1+0xf0], R4 ;  /* 0x0000f00401007387 */ /* 0x0001e20000100800 */
[----:B------:R-:W-:Y:S02]  /*a400*/  IMAD.MOV R24, RZ, RZ, -R24 ;  /* 0x000000ffff187224 */ /* 0x000fe400078e0a18 */
[--C-:B------:R-:W-:Y:S02]  /*a410*/  @!P5 IMAD.IADD R21, R21, 0x1, -R2.reuse ;  /* 0x000000011515d824 */ /* 0x100fe400078e0a02 */
[--C-:B------:R-:W-:Y:S02]  /*a420*/  @!P0 IMAD.IADD R10, R10, 0x1, -R2.reuse ;  /* 0x000000010a0a8824 */ /* 0x100fe400078e0a02 */
[----:B------:R-:W-:Y:S02]  /*a430*/  VIADD R11, R3, 0x3c ;  /* 0x0000003c030b7836 */ /* 0x000fe40000000000 */
[----:B------:R-:W-:Y:S01]  /*a440*/  @!P2 IMAD.IADD R17, R17, 0x1, -R2 ;  /* 0x000000011111a824 */ /* 0x000fe200078e0a02 */
[C---:B------:R-:W-:Y:S01]  /*a450*/  ISETP.GT.U32.AND P0, PT, R2.reuse, R10, PT ;  /* 0x0000000a0200720c */ /* 0x040fe20003f04070 */
[----:B0-----:R-:W-:Y:S01]  /*a460*/  IMAD.MOV.U32 R4, RZ, RZ, R19 ;  /* 0x000000ffff047224 */ /* 0x001fe200078e0013 */
[----:B------:R-:W-:Y:S01]  /*a470*/  IABS R14, R11 ;  /* 0x0000000b000e7213 */ /* 0x000fe20000000000 */
[----:B------:R-:W-:Y:S01]  /*a480*/  IMAD.MOV.U32 R19, RZ, RZ, R20 ;  /* 0x000000ffff137224 */ /* 0x000fe200078e0014 */
[----:B------:R-:W-:Y:S01]  /*a490*/  ISETP.GT.U32.AND P2, PT, R2, R17, PT ;  /* 0x000000110200720c */ /* 0x000fe20003f44070 */
[----:B------:R-:W-:Y:S01]  /*a4a0*/  @!P6 IMAD.MOV R4, RZ, RZ, -R4 ;  /* 0x000000ffff04e224 */ /* 0x000fe200078e0a04 */
[----:B------:R-:W-:Y:S01]  /*a4b0*/  ISETP.GE.AND P6, PT, R0, RZ, PT ;  /* 0x000000ff0000720c */ /* 0x000fe20003fc6270 */
[----:B------:R-:W-:-:S02]  /*a4c0*/  IMAD R0, R2, R24, R15 ;  /* 0x0000001802007224 */ /* 0x000fc400078e020f */
[C---:B------:R-:W-:Y:S01]  /*a4d0*/  IMAD.HI.U32 R15, R23.reuse, R19, RZ ;  /* 0x00000013170f7227 */ /* 0x040fe200078e00ff */
[----:B------:R0:W-:Y:S02]  /*a4e0*/  STL [R1+0xe8], R4 ;  /* 0x0000e80401007387 */ /* 0x0001e40000100800 */
[----:B------:R-:W-:Y:S01]  /*a4f0*/  ISETP.GT.U32.AND P5, PT, R2, R0, PT ;  /* 0x000000000200720c */ /* 0x000fe20003fa4070 */
[----:B------:R-:W-:-:S04]  /*a500*/  IMAD.HI.U32 R24, R23, R22, RZ ;  /* 0x0000001617187227 */ /* 0x000fc800078e00ff */
[----:B------:R-:W-:Y:S02]  /*a510*/  IMAD.MOV R15, RZ, RZ, -R15 ;  /* 0x000000ffff0f7224 */ /* 0x000fe400078e0a0f */
[----:B------:R-:W-:Y:S02]  /*a520*/  IMAD.MOV R24, RZ, RZ, -R24 ;  /* 0x000000ffff187224 */ /* 0x000fe400078e0a18 */
[----:B0-----:R-:W-:Y:S02]  /*a530*/  IMAD.MOV.U32 R4, RZ, RZ, R21 ;  /* 0x000000ffff047224 */ /* 0x001fe400078e0015 */
[----:B------:R-:W-:Y:S02]  /*a540*/  IMAD R19, R2, R15, R19 ;  /* 0x0000000f02137224 */ /* 0x000fe400078e0213 */
[----:B------:R-:W-:Y:S02]  /*a550*/  @!P5 IMAD.IADD R0, R0, 0x1, -R2 ;  /* 0x000000010000d824 */ /* 0x000fe400078e0a02 */
[----:B------:R-:W-:-:S02]  /*a560*/  @!P3 IMAD.MOV R4, RZ, RZ, -R4 ;  /* 0x000000ffff04b224 */ /* 0x000fc400078e0a04 */
[----:B------:R-:W-:Y:S01]  /*a570*/  IMAD.HI.U32 R20, R23, R14, RZ ;  /* 0x0000000e17147227 */ /* 0x000fe200078e00ff */
[----:B------:R-:W-:Y:S02]  /*a580*/  ISETP.GT.U32.AND P3, PT, R2, R0, PT ;  /* 0x000000000200720c */ /* 0x000fe40003f64070 */
[----:B------:R0:W-:Y:S01]  /*a590*/  STL [R1+0xbc], R4 ;  /* 0x0000bc0401007387 */ /* 0x0001e20000100800 */
[----:B------:R-:W-:Y:S01]  /*a5a0*/  @!P0 IMAD.IADD R10, R10, 0x1, -R2 ;  /* 0x000000010a0a8824 */ /* 0x000fe200078e0a02 */
[----:B------:R-:W-:Y:S01]  /*a5b0*/  ISETP.GE.AND P0, PT, R18, RZ, PT ;  /* 0x000000ff1200720c */ /* 0x000fe20003f06270 */
[C---:B------:R-:W-:Y:S02]  /*a5c0*/  IMAD R18, R2.reuse, R24, R22 ;  /* 0x0000001802127224 */ /* 0x040fe400078e0216 */
[----:B------:R-:W-:Y:S01]  /*a5d0*/  @!P2 IMAD.IADD R17, R17, 0x1, -R2 ;  /* 0x000000011111a824 */ /* 0x000fe200078e0a02 */
[C---:B------:R-:W-:Y:S01]  /*a5e0*/  ISETP.GT.U32.AND P2, PT, R2.reuse, R19, PT ;  /* 0x000000130200720c */ /* 0x040fe20003f44070 */
[----:B------:R-:W-:Y:S01]  /*a5f0*/  IMAD.MOV R20, RZ, RZ, -R20 ;  /* 0x000000ffff147224 */ /* 0x000fe200078e0a14 */
[----:B------:R-:W-:Y:S01]  /*a600*/  ISETP.GT.U32.AND P5, PT, R2, R18, PT ;  /* 0x000000120200720c */ /* 0x000fe20003fa4070 */
[----:B------:R-:W-:-:S02]  /*a610*/  IMAD.MOV.U32 R5, RZ, RZ, R10 ;  /* 0x000000ffff057224 */ /* 0x000fc400078e000a */
[C---:B------:R-:W-:Y:S02]  /*a620*/  VIADD R15, R3.reuse, 0x3b ;  /* 0x0000003b030f7836 */ /* 0x040fe40000000000 */
[----:B0-----:R-:W-:Y:S02]  /*a630*/  IMAD.MOV.U32 R4, RZ, RZ, R17 ;  /* 0x000000ffff047224 */ /* 0x001fe400078e0011 */
[----:B------:R-:W-:Y:S01]  /*a640*/  IMAD R14, R2, R20, R14 ;  /* 0x00000014020e7224 */ /* 0x000fe200078e020e */
[----:B------:R-:W-:Y:S01]  /*a650*/  IABS R20, R15 ;  /* 0x0000000f00147213 */ /* 0x000fe20000000000 */
[----:B------:R-:W-:Y:S01]  /*a660*/  @!P1 IMAD.MOV R5, RZ, RZ, -R5 ;  /* 0x000000ffff059224 */ /* 0x000fe200078e0a05 */
[----:B------:R-:W-:Y:S01]  /*a670*/  ISETP.GE.AND P1, PT, R16, RZ, PT ;  /* 0x000000ff1000720c */ /* 0x000fe20003f26270 */
[----:B------:R-:W-:Y:S01]  /*a680*/  @!P4 IMAD.MOV R4, RZ, RZ, -R4 ;  /* 0x000000ffff04c224 */ /* 0x000fe200078e0a04 */
[----:B------:R-:W-:Y:S01]  /*a690*/  ISETP.GT.U32.AND P4, PT, R2, R14, PT ;  /* 0x0000000e0200720c */ /* 0x000fe20003f84070 */
[----:B------:R-:W-:Y:S01]  /*a6a0*/  VIADD R16, R3, 0x3a ;  /* 0x0000003a03107836 */ /* 0x000fe20000000000 */
[----:B------:R-:W-:Y:S01]  /*a6b0*/  STL [R1+0xc8], R5 ;  /* 0x0000c80501007387 */ /* 0x000fe20000100800 */
[----:B------:R-:W-:Y:S01]  /*a6c0*/  @!P3 IMAD.IADD R0, R0, 0x1, -R2 ;  /* 0x000000010000b824 */ /* 0x000fe200078e0a02 */
[----:B------:R-:W-:Y:S01]  /*a6d0*/  ISETP.GE.AND P3, PT, R11, RZ, PT ;  /* 0x000000ff0b00720c */ /* 0x000fe20003f66270 */
[----:B------:R-:W-:Y:S01]  /*a6e0*/  IMAD.MOV.U32 R10, RZ, RZ, R20 ;  /* 0x000000ffff0a7224 */ /* 0x000fe200078e0014 */
[----:B------:R0:W-:Y:S01]  /*a6f0*/  STL [R1+0xcc], R4 ;  /* 0x0000cc0401007387 */ /* 0x0001e20000100800 */
[--C-:B------:R-:W-:Y:S01]  /*a700*/  @!P2 IMAD.IADD R19, R19, 0x1, -R2.reuse ;  /* 0x000000011313a824 */ /* 0x100fe200078e0a02 */
[----:B------:R-:W-:Y:S01]  /*a710*/  IABS R20, R16 ;  /* 0x0000001000147213 */ /* 0x000fe20000000000 */
[----:B------:R-:W-:Y:S01]  /*a720*/  @!P5 IMAD.IADD R18, R18, 0x1, -R2 ;  /* 0x000000011212d824 */ /* 0x000fe200078e0a02 */
[----:B------:R-:W-:Y:S01]  /*a730*/  ISETP.GE.AND P5, PT, R15, RZ, PT ;  /* 0x000000ff0f00720c */ /* 0x000fe20003fa6270 */
[----:B------:R-:W-:-:S03]  /*a740*/  IMAD.HI.U32 R17, R23, R10, RZ ;  /* 0x0000000a17117227 */ /* 0x000fc600078e00ff */
[----:B------:R-:W-:Y:S01]  /*a750*/  ISETP.GT.U32.AND P2, PT, R2, R18, PT ;  /* 0x000000120200720c */ /* 0x000fe20003f44070 */
[----:B------:R-:W-:-:S04]  /*a760*/  IMAD.HI.U32 R15, R23, R20, RZ ;  /* 0x00000014170f7227 */ /* 0x000fc800078e00ff */
[----:B0-----:R-:W-:Y:S02]  /*a770*/  IMAD.MOV.U32 R4, RZ, RZ, R0 ;  /* 0x000000ffff047224 */ /* 0x001fe400078e0000 */
[----:B------:R-:W-:Y:S02]  /*a780*/  @!P4 IMAD.IADD R14, R14, 0x1, -R2 ;  /* 0x000000010e0ec824 */ /* 0x000fe400078e0a02 */
[----:B------:R-:W-:Y:S01]  /*a790*/  @!P6 IMAD.MOV R4, RZ, RZ, -R4 ;  /* 0x000000ffff04e224 */ /* 0x000fe200078e0a04 */
[C---:B------:R-:W-:Y:S01]  /*a7a0*/  ISETP.GT.U32.AND P6, PT, R2.reuse, R19, PT ;  /* 0x000000130200720c */ /* 0x040fe20003fc4070 */
[----:B------:R-:W-:Y:S01]  /*a7b0*/  IMAD.MOV R15, RZ, RZ, -R15 ;  /* 0x000000ffff0f7224 */ /* 0x000fe200078e0a0f */
[C---:B------:R-:W-:Y:S01]  /*a7c0*/  ISETP.GT.U32.AND P4, PT, R2.reuse, R14, PT ;  /* 0x0000000e0200720c */ /* 0x040fe20003f84070 */
[----:B------:R-:W-:Y:S01]  /*a7d0*/  IMAD.MOV R17, RZ, RZ, -R17 ;  /* 0x000000ffff117224 */ /* 0x000fe200078e0a11 */
[----:B------:R0:W-:Y:S01]  /*a7e0*/  STL [R1+0xd0], R4 ;  /* 0x0000d00401007387 */ /* 0x0001e20000100800 */
[----:B------:R-:W-:-:S02]  /*a7f0*/  IMAD R20, R2, R15, R20 ;  /* 0x0000000f02147224 */ /* 0x000fc400078e0214 */
[C---:B------:R-:W-:Y:S02]  /*a800*/  IMAD R10, R2.reuse, R17, R10 ;  /* 0x00000011020a7224 */ /* 0x040fe400078e020a */
[C---:B------:R-:W-:Y:S02]  /*a810*/  VIADD R17, R3.reuse, 0x37 ;  /* 0x0000003703117836 */ /* 0x040fe40000000000 */
[----:B------:R-:W-:Y:S02]  /*a820*/  VIADD R11, R3, 0x39 ;  /* 0x00000039030b7836 */ /* 0x000fe40000000000 */
[--C-:B------:R-:W-:Y:S01]  /*a830*/  @!P6 IMAD.IADD R19, R19, 0x1, -R2.reuse ;  /* 0x000000011313e824 */ /* 0x100fe200078e0a02 */
[----:B------:R-:W-:Y:S01]  /*a840*/  ISETP.GT.U32.AND P6, PT, R2, R20, PT ;  /* 0x000000140200720c */ /* 0x000fe20003fc4070 */
[--C-:B------:R-:W-:Y:S01]  /*a850*/  @!P2 IMAD.IADD R18, R18, 0x1, -R2.reuse ;  /* 0x000000011212a824 */ /* 0x100fe200078e0a02 */
[----:B------:R-:W-:Y:S01]  /*a860*/  ISETP.GT.U32.AND P2, PT, R2, R10, PT ;  /* 0x0000000a0200720c */ /* 0x000fe20003f44070 */
[----:B------:R-:W-:Y:S01]  /*a870*/  VIADD R0, R3, 0x38 ;  /* 0x0000003803007836 */ /* 0x000fe20000000000 */
[----:B------:R-:W-:Y:S01]  /*a880*/  IABS R22, R17 ;  /* 0x0000001100167213 */ /* 0x000fe20000000000 */
[----:B------:R-:W-:Y:S01]  /*a890*/  @!P4 IMAD.IADD R14, R14, 0x1, -R2 ;  /* 0x000000010e0ec824 */ /* 0x000fe200078e0a02 */
[----:B------:R-:W-:Y:S01]  /*a8a0*/  IABS R21, R11 ;  /* 0x0000000b00157213 */ /* 0x000fe20000000000 */
[----:B0-----:R-:W-:Y:S01]  /*a8b0*/  IMAD.MOV.U32 R4, RZ, RZ, R18 ;  /* 0x000000ffff047224 */ /* 0x001fe200078e0012 */
[----:B------:R-:W-:Y:S01]  /*a8c0*/  IABS R15, R0 ;  /* 0x00000000000f7213 */ /* 0x000fe20000000000 */
[----:B------:R-:W-:Y:S01]  /*a8d0*/  IMAD.MOV.U32 R5, RZ, RZ, R19 ;  /* 0x000000ffff057224 */ /* 0x000fe200078e0013 */
[----:B------:R-:W-:Y:S01]  /*a8e0*/  ISETP.GE.AND P4, PT, R16, RZ, PT ;  /* 0x000000ff1000720c */ /* 0x000fe20003f86270 */
[----:B------:R-:W-:-:S02]  /*a8f0*/  IMAD.MOV.U32 R16, RZ, RZ, R22 ;  /* 0x000000ffff107224 */ /* 0x000fc400078e0016 */
[----:B------:R-:W-:-:S04]  /*a900*/  IMAD.HI.U32 R22, R23, R21, RZ ;  /* 0x0000001517167227 */ /* 0x000fc800078e00ff */
[----:B------:R-:W-:Y:S02]  /*a910*/  @!P6 IMAD.IADD R20, R20, 0x1, -R2 ;  /* 0x000000011414e824 */ /* 0x000fe400078e0a02 */
[----:B------:R-:W-:-:S03]  /*a920*/  IMAD.HI.U32 R24, R23, R15, RZ ;  /* 0x0000000f17187227 */ /* 0x000fc600078e00ff */
[----:B------:R-:W-:Y:S01]  /*a930*/  ISETP.GT.U32.AND P6, PT, R2, R20, PT ;  /* 0x000000140200720c */ /* 0x000fe20003fc4070 */
[----:B------:R-:W-:Y:S02]  /*a940*/  IMAD.MOV R22, RZ, RZ, -R22 ;  /* 0x000000ffff167224 */ /* 0x000fe400078e0a16 */
[----:B------:R-:W-:Y:S01]  /*a950*/  @!P2 IMAD.IADD R10, R10, 0x1, -R2 ;  /* 0x000000010a0aa824 */ /* 0x000fe200078e0a02 */
[----:B------:R-:W-:Y:S01]  /*a960*/  ISETP.GE.AND P2, PT, R11, RZ, PT ;  /* 0x000000ff0b00720c */ /* 0x000fe20003f46270 */
[----:B------:R-:W-:Y:S02]  /*a970*/  @!P0 IMAD.MOV R4, RZ, RZ, -R4 ;  /* 0x000000ffff048224 */ /* 0x000fe400078e0a04 */
[----:B------:R-:W-:Y:S01]  /*a980*/  IMAD.HI.U32 R11, R23, R16, RZ ;  /* 0x00000010170b7227 */ /* 0x000fe200078e00ff */
[----:B------:R-:W-:Y:S02]  /*a990*/  ISETP.GT.U32.AND P0, PT, R2, R10, PT ;  /* 0x0000000a0200720c */ /* 0x000fe40003f04070 */
[----:B------:R0:W-:Y:S01]  /*a9a0*/  STL [R1+0xc0], R4 ;  /* 0x0000c00401007387 */ /* 0x0001e20000100800 */
[----:B------:R-:W-:-:S02]  /*a9b0*/  IMAD.MOV R18, RZ, RZ, -R24 ;  /* 0x000000ffff127224 */ /* 0x000fc400078e0a18 */
[C---:B------:R-:W-:Y:S02]  /*a9c0*/  IMAD R21, R2.reuse, R22, R21 ;  /* 0x0000001602157224 */ /* 0x040fe400078e0215 */
[----:B------:R-:W-:Y:S02]  /*a9d0*/  IMAD.MOV R11, RZ, RZ, -R11 ;  /* 0x000000ffff0b7224 */ /* 0x000fe400078e0a0b */
[C---:B------:R-:W-:Y:S02]  /*a9e0*/  IMAD R15, R2.reuse, R18, R15 ;  /* 0x00000012020f7224 */ /* 0x040fe400078e020f */
[----:B------:R-:W-:Y:S01]  /*a9f0*/  @!P1 IMAD.MOV R5, RZ, RZ, -R5 ;  /* 0x000000ffff059224 */ /* 0x000fe200078e0a05 */
[C---:B------:R-:W-:Y:S01]  /*aa00*/  ISETP.GT.U32.AND P1, PT, R2.reuse, R21, PT ;  /* 0x000000150200720c */ /* 0x040fe20003f24070 */
[----:B0-----:R-:W-:Y:S02]  /*aa10*/  IMAD.MOV.U32 R4, RZ, RZ, R14 ;  /* 0x000000ffff047224 */ /* 0x001fe400078e000e */
[C---:B------:R-:W-:Y:S01]  /*aa20*/  IMAD R16, R2.reuse, R11, R16 ;  /* 0x0000000b02107224 */ /* 0x040fe200078e0210 */
[----:B------:R-:W-:Y:S01]  /*aa30*/  STL [R1+0xb0], R5 ;  /* 0x0000b00501007387 */ /* 0x000fe20000100800 */
[----:B------:R-:W-:Y:S01]  /*aa40*/  @!P3 IMAD.MOV R4, RZ, RZ, -R4 ;  /* 0x000000ffff04b224 */ /* 0x000fe200078e0a04 */
[----:B------:R-:W-:Y:S01]  /*aa50*/  ISETP.GT.U32.AND P3, PT, R2, R15, PT ;  /* 0x0000000f0200720c */ /* 0x000fe20003f64070 */
[--C-:B------:R-:W-:Y:S01]  /*aa60*/  @!P6 IMAD.IADD R20, R20, 0x1, -R2.reuse ;  /* 0x000000011414e824 */ /* 0x100fe200078e0a02 */
[----:B------:R-:W-:Y:S01]  /*aa70*/  ISETP.GT.U32.AND P6, PT, R2, R16, PT ;  /* 0x000000100200720c */ /* 0x000fe20003fc4070 */
[C---:B------:R-:W-:Y:S01]  /*aa80*/  VIADD R22, R3.reuse, 0x36 ;  /* 0x0000003603167836 */ /* 0x040fe20000000000 */
[----:B------:R0:W-:Y:S01]  /*aa90*/  STL [R1+0xb4], R4 ;  /* 0x0000b40401007387 */ /* 0x0001e20000100800 */
[--C-:B------:R-:W-:Y:S01]  /*aaa0*/  @!P0 IMAD.IADD R10, R10, 0x1, -R2.reuse ;  /* 0x000000010a0a8824 */ /* 0x100fe200078e0a02 */
[----:B------:R-:W-:Y:S01]  /*aab0*/  ISETP.GE.AND P0, PT, R0, RZ, PT ;  /* 0x000000ff0000720c */ /* 0x000fe20003f06270 */
[----:B------:R-:W-:Y:S01]  /*aac0*/  VIADD R0, R3, 0x35 ;  /* 0x0000003503007836 */ /* 0x000fe20000000000 */
[----:B------:R-:W-:Y:S01]  /*aad0*/  IABS R11, R22 ;  /* 0x00000016000b7213 */ /* 0x000fe20000000000 */
[--C-:B------:R-:W-:Y:S01]  /*aae0*/  @!P1 IMAD.IADD R21, R21, 0x1, -R2.reuse ;  /* 0x0000000115159824 */ /* 0x100fe200078e0a02 */
[----:B------:R-:W-:Y:S01]  /*aaf0*/  ISETP.GE.AND P1, PT, R17, RZ, PT ;  /* 0x000000ff1100720c */ /* 0x000fe20003f26270 */
[----:B------:R-:W-:Y:S01]  /*ab00*/  VIADD R17, R3, 0x34 ;  /* 0x0000003403117836 */ /* 0x000fe20000000000 */
[----:B------:R-:W-:Y:S01]  /*ab10*/  IABS R14, R0 ;  /* 0x00000000000e7213 */ /* 0x000fe20000000000 */
[----:B------:R-:W-:Y:S01]  /*ab20*/  @!P3 IMAD.IADD R15, R15, 0x1, -R2 ;  /* 0x000000010f0fb824 */ /* 0x000fe200078e0a02 */
[----:B------:R-:W-:Y:S01]  /*ab30*/  ISETP.GT.U32.AND P3, PT, R2, R21, PT ;  /* 0x000000150200720c */ /* 0x000fe20003f64070 */
[----:B------:R-:W-:Y:S01]  /*ab40*/  IMAD.HI.U32 R18, R23, R11, RZ ;  /* 0x0000000b17127227 */ /* 0x000fe200078e00ff */
[----:B------:R-:W-:-:S03]  /*ab50*/  IABS R25, R17 ;  /* 0x0000001100197213 */ /* 0x000fc60000000000 */
[----:B------:R-:W-:Y:S01]  /*ab60*/  @!P6 IMAD.IADD R16, R16, 0x1, -R2 ;  /* 0x000000011010e824 */ /* 0x000fe200078e0a02 */
[----:B------:R-:W-:Y:S01]  /*ab70*/  ISETP.GT.U32.AND P6, PT, R2, R15, PT ;  /* 0x0000000f0200720c */ /* 0x000fe20003fc4070 */
[----:B0-----:R-:W-:Y:S02]  /*ab80*/  IMAD.MOV.U32 R4, RZ, RZ, R10 ;  /* 0x000000ffff047224 */ /* 0x001fe400078e000a */
[----:B------:R-:W-:-:S04]  /*ab90*/  IMAD.HI.U32 R10, R23, R14, RZ ;  /* 0x0000000e170a7227 */ /* 0x000fc800078e00ff */
[----:B------:R-:W-:Y:S02]  /*aba0*/  IMAD.MOV R18, RZ, RZ, -R18 ;  /* 0x000000ffff127224 */ /* 0x000fe400078e0a12 */
[----:B------:R-:W-:Y:S02]  /*abb0*/  IMAD.MOV R10, RZ, RZ, -R10 ;  /* 0x000000ffff0a7224 */ /* 0x000fe400078e0a0a */
[C---:B------:R-:W-:Y:S02]  /*abc0*/  IMAD R11, R2.reuse, R18, R11 ;  /* 0x00000012020b7224 */ /* 0x040fe400078e020b */
[C---:B------:R-:W-:Y:S02]  /*abd0*/  IMAD R14, R2.reuse, R10, R14 ;  /* 0x0000000a020e7224 */ /* 0x040fe400078e020e */
[--C-:B------:R-:W-:Y:S01]  /*abe0*/  @!P3 IMAD.IADD R21, R21, 0x1, -R2.reuse ;  /* 0x000000011515b824 */ /* 0x100fe200078e0a02 */
[C---:B------:R-:W-:Y:S01]  /*abf0*/  ISETP.GT.U32.AND P3, PT, R2.reuse, R11, PT ;  /* 0x0000000b0200720c */ /* 0x040fe20003f64070 */
[----:B------:R-:W-:Y:S01]  /*ac00*/  @!P6 IMAD.IADD R15, R15, 0x1, -R2 ;  /* 0x000000010f0fe824 */ /* 0x000fe200078e0a02 */
[C---:B------:R-:W-:Y:S01]  /*ac10*/  ISETP.GT.U32.AND P6, PT, R2.reuse, R14, PT ;  /* 0x0000000e0200720c */ /* 0x040fe20003fc4070 */
[----:B------:R-:W-:Y:S01]  /*ac20*/  @!P5 IMAD.MOV R4, RZ, RZ, -R4 ;  /* 0x000000ffff04d224 */ /* 0x000fe200078e0a04 */
[----:B------:R-:W-:Y:S01]  /*ac30*/  ISETP.GT.U32.AND P5, PT, R2, R16, PT ;  /* 0x000000100200720c */ /* 0x000fe20003fa4070 */
[----:B------:R-:W-:-:S03]  /*ac40*/  IMAD.HI.U32 R26, R23, R25, RZ ;  /* 0x00000019171a7227 */ /* 0x000fc600078e00ff */
[----:B------:R0:W-:Y:S01]  /*ac50*/  STL [R1+0xb8], R4 ;  /* 0x0000b80401007387 */ /* 0x0001e20000100800 */
[----:B------:R-:W-:Y:S02]  /*ac60*/  VIADD R18, R3, 0x33 ;  /* 0x0000003303127836 */ /* 0x000fe40000000000 */
[----:B------:R-:W-:Y:S02]  /*ac70*/  IMAD.MOV R26, RZ, RZ, -R26 ;  /* 0x000000ffff1a7224 */ /* 0x000fe400078e0a1a */
[----:B------:R-:W-:Y:S01]  /*ac80*/  @!P3 IMAD.IADD R11, R11, 0x1, -R2 ;  /* 0x000000010b0bb824 */ /* 0x000fe200078e0a02 */
[----:B------:R-:W-:Y:S01]  /*ac90*/  ISETP.GE.AND P3, PT, R0, RZ, PT ;  /* 0x000000ff0000720c */ /* 0x000fe20003f66270 */
[----:B------:R-:W-:Y:S01]  /*aca0*/  IMAD.MOV.U32 R5, RZ, RZ, R20 ;  /* 0x000000ffff057224 */ /* 0x000fe200078e0014 */
[----:B------:R-:W-:Y:S01]  /*acb0*/  IABS R10, R18 ;  /* 0x00000012000a7213 */ /* 0x000fe20000000000 */
[----:B------:R-:W-:Y:S02]  /*acc0*/  @!P6 IMAD.IADD R14, R14, 0x1, -R2 ;  /* 0x000000010e0ee824 */ /* 0x000fe400078e0a02 */
[----:B0-----:R-:W-:-:S02]  /*acd0*/  IMAD.MOV.U32 R4, RZ, RZ, R21 ;  /* 0x000000ffff047224 */ /* 0x001fc400078e0015 */
[C---:B------:R-:W-:Y:S02]  /*ace0*/  IMAD R0, R2.reuse, R26, R25 ;  /* 0x0000001a02007224 */ /* 0x040fe400078e0219 */
[----:B------:R-:W-:Y:S01]  /*acf0*/  @!P4 IMAD.MOV R5, RZ, RZ, -R5 ;  /* 0x000000ffff05c224 */ /* 0x000fe200078e0a05 */
[C---:B------:R-:W-:Y:S01]  /*ad00*/  ISETP.GT.U32.AND P4, PT, R2.reuse, R11, PT ;  /* 0x0000000b0200720c */ /* 0x040fe20003f84070 */
[----:B------:R-:W-:Y:S01]  /*ad10*/  @!P2 IMAD.MOV R4, RZ, RZ, -R4 ;  /* 0x000000ffff04a224 */ /* 0x000fe200078e0a04 */
[----:B------:R-:W-:Y:S01]  /*ad20*/  ISETP.GT.U32.AND P2, PT, R2, R14, PT ;  /* 0x0000000e0200720c */ /* 0x000fe20003f44070 */
[----:B------:R-:W-:Y:S01]  /*ad30*/  @!P5 IMAD.IADD R16, R16, 0x1, -R2 ;  /* 0x000000011010d824 */ /* 0x000fe200078e0a02 */
[----:B------:R-:W-:Y:S01]  /*ad40*/  ISETP.GT.U32.AND P6, PT, R2, R0, PT ;  /* 0x000000000200720c */ /* 0x000fe20003fc4070 */
[----:B------:R-:W-:Y:S01]  /*ad50*/  IMAD.HI.U32 R24, R23, R10, RZ ;  /* 0x0000000a17187227 */ /* 0x000fe200078e00ff */
[----:B------:R0:W-:Y:S01]  /*ad60*/  STL [R1+0xa8], R5 ;  /* 0x0000a80501007387 */ /* 0x0001e20000100800 */
[----:B------:R-:W-:-:S02]  /*ad70*/  ISETP.GE.AND P5, PT, R22, RZ, PT ;  /* 0x000000ff1600720c */ /* 0x000fc40003fa6270 */
[----:B------:R-:W-:Y:S01]  /*ad80*/  IMAD.MOV R24, RZ, RZ, -R24 ;  /* 0x000000ffff187224 */ /* 0x000fe200078e0a18 */
[----:B------:R1:W-:Y:S01]  /*ad90*/  STL [R1+0xa4], R4 ;  /* 0x0000a40401007387 */ /* 0x0003e20000100800 */
[----:B------:R-:W-:Y:S02]  /*ada0*/  VIADD R19, R3, 0x32 ;  /* 0x0000003203137836 */ /* 0x000fe40000000000 */
[--C-:B------:R-:W-:Y:S02]  /*adb0*/  @!P4 IMAD.IADD R11, R11, 0x1, -R2.reuse ;  /* 0x000000010b0bc824 */ /* 0x100fe400078e0a02 */
[----:B------:R-:W-:Y:S01]  /*adc0*/  @!P2 IMAD.IADD R14, R14, 0x1, -R2 ;  /* 0x000000010e0ea824 */ /* 0x000fe200078e0a02 */
[----:B------:R-:W-:Y:S01]  /*add0*/  IABS R22, R19 ;  /* 0x0000001300167213 */ /* 0x000fe20000000000 */
[----:B0-----:R-:W-:Y:S01]  /*ade0*/  IMAD.MOV.U32 R5, RZ, RZ, R15 ;  /* 0x000000ffff057224 */ /* 0x001fe200078e000f */
[----:B------:R-:W-:Y:S01]  /*adf0*/  ISETP.GE.AND P2, PT, R19, RZ, PT ;  /* 0x000000ff1300720c */ /* 0x000fe20003f46270 */
[----:B------:R-:W-:-:S02]  /*ae00*/  IMAD R15, R2, R24, R10 ;  /* 0x00000018020f7224 */ /* 0x000fc400078e020a */
[----:B-1----:R-:W-:Y:S02]  /*ae10*/  IMAD.MOV.U32 R4, RZ, RZ, R16 ;  /* 0x000000ffff047224 */ /* 0x002fe400078e0010 */
[----:B------:R-:W-:Y:S01]  /*ae20*/  @!P0 IMAD.MOV R5, RZ, RZ, -R5 ;  /* 0x000000ffff058224 */ /* 0x000fe200078e0a05 */
[----:B------:R-:W-:Y:S01]  /*ae30*/  ISETP.GT.U32.AND P4, PT, R2, R15, PT ;  /* 0x0000000f0200720c */ /* 0x000fe20003f84070 */
[----:B------:R-:W-:Y:S01]  /*ae40*/  @!P1 IMAD.MOV R4, RZ, RZ, -R4 ;  /* 0x000000ffff049224 */ /* 0x000fe200078e0a04 */
[----:B------:R-:W-:Y:S01]  /*ae50*/  ISETP.GE.AND P1, PT, R18, RZ, PT ;  /* 0x000000ff1200720c */ /* 0x000fe20003f26270 */
[----:B------:R-:W-:Y:S01]  /*ae60*/  VIADD R10, R3, 0x31 ;  /* 0x00000031030a7836 */ /* 0x000fe20000000000 */
[----:B------:R-:W-:Y:S01]  /*ae70*/  STL [R1+0xa0], R5 ;  /* 0x0000a00501007387 */ /* 0x000fe20000100800 */
[----:B------:R-:W-:Y:S01]  /*ae80*/  @!P6 IMAD.IADD R0, R0, 0x1, -R2 ;  /* 0x000000010000e824 */ /* 0x000fe200078e0a02 */
[----:B------:R-:W-:Y:S01]  /*ae90*/  ISETP.GE.AND P0, PT, R17, RZ, PT ;  /* 0x000000ff1100720c */ /* 0x000fe20003f06270 */
[----:B------:R-:W-:Y:S01]  /*aea0*/  IMAD.HI.U32 R16, R23, R22, RZ ;  /* 0x0000001617107227 */ /* 0x000fe200078e00ff */
[----:B------:R0:W-:Y:S01]  /*aeb0*/  STL [R1+0x9c], R4 ;  /* 0x00009c0401007387 */ /* 0x0001e20000100800 */
[----:B------:R-:W-:-:S02]  /*aec0*/  IABS R19, R10 ;  /* 0x0000000a00137213 */ /* 0x000fc40000000000 */
[----:B------:R-:W-:Y:S01]  /*aed0*/  IMAD.MOV R16, RZ, RZ, -R16 ;  /* 0x000000ffff107224 */ /* 0x000fe200078e0a10 */
[----:B------:R-:W-:Y:S01]  /*aee0*/  ISETP.GE.AND P6, PT, R10, RZ, PT ;  /* 0x000000ff0a00720c */ /* 0x000fe20003fc6270 */
[----:B------:R-:W-:Y:S02]  /*aef0*/  VIADD R17, R3, 0x30 ;  /* 0x0000003003117836 */ /* 0x000fe40000000000 */
[----:B------:R-:W-:-:S04]  /*af00*/  IMAD.HI.U32 R18, R23, R19, RZ ;  /* 0x0000001317127227 */ /* 0x000fc800078e00ff */
[----:B0-----:R-:W-:Y:S01]  /*af10*/  IMAD.MOV.U32 R4, RZ, RZ, R11 ;  /* 0x000000ffff047224 */ /* 0x001fe200078e000b */
[----:B------:R-:W-:Y:S01]  /*af20*/  IABS R11, R17 ;  /* 0x00000011000b7213 */ /* 0x000fe20000000000 */
[C---:B------:R-:W-:Y:S02]  /*af30*/  IMAD R24, R2.reuse, R16, R22 ;  /* 0x0000001002187224 */ /* 0x040fe400078e0216 */
[----:B------:R-:W-:Y:S01]  /*af40*/  @!P5 IMAD.MOV R4, RZ, RZ, -R4 ;  /* 0x000000ffff04d224 */ /* 0x000fe200078e0a04 */
[C---:B------:R-:W-:Y:S01]  /*af50*/  ISETP.GT.U32.AND P5, PT, R2.reuse, R0, PT ;  /* 0x000000000200720c */ /* 0x040fe20003fa4070 */
[----:B------:R-:W-:Y:S02]  /*af60*/  IMAD.MOV R18, RZ, RZ, -R18 ;  /* 0x000000ffff127224 */ /* 0x000fe400078e0a12 */
[----:B------:R-:W-:Y:S01]  /*af70*/  @!P4 IMAD.IADD R15, R15, 0x1, -R2 ;  /* 0x000000010f0fc824 */ /* 0x000fe200078e0a02 */
[----:B------:R0:W-:Y:S01]  /*af80*/  STL [R1+0x94], R4 ;  /* 0x0000940401007387 */ /* 0x0001e20000100800 */
[----:B------:R-:W-:-:S02]  /*af90*/  IMAD R19, R2, R18, R19 ;  /* 0x0000001202137224 */ /* 0x000fc400078e0213 */
[C---:B------:R-:W-:Y:S01]  /*afa0*/  VIADD R16, R3.reuse, 0x2f ;  /* 0x0000002f03107836 */ /* 0x040fe20000000000 */
[----:B------:R-:W-:Y:S01]  /*afb0*/  ISETP.GT.U32.AND P4, PT, R2, R15, PT ;  /* 0x0000000f0200720c */ /* 0x000fe20003f84070 */
[C---:B------:R-:W-:Y:S02]  /*afc0*/  VIADD R10, R3.reuse, 0x2e ;  /* 0x0000002e030a7836 */ /* 0x040fe40000000000 */
[----:B------:R-:W-:Y:S01]  /*afd0*/  VIADD R8, R3, 0x6 ;  /* 0x0000000603087836 */ /* 0x000fe20000000000 */
[----:B------:R-:W-:Y:S01]  /*afe0*/  IABS R21, R16 ;  /* 0x0000001000157213 */ /* 0x000fe20000000000 */
[----:B------:R-:W-:Y:S01]  /*aff0*/  @!P5 IMAD.IADD R0, R0, 0x1, -R2 ;  /* 0x000000010000d824 */ /* 0x000fe200078e0a02 */
[----:B------:R-:W-:Y:S01]  /*b000*/  ISETP.GT.U32.AND P5, PT, R2, R19, PT ;  /* 0x000000130200720c */ /* 0x000fe20003fa4070 */
[----:B0-----:R-:W-:Y:S01]  /*b010*/  IMAD.MOV.U32 R4, RZ, RZ, R14 ;  /* 0x000000ffff047224 */ /* 0x001fe200078e000e */
[----:B------:R-:W-:Y:S01]  /*b020*/  IABS R20, R10 ;  /* 0x0000000a00147213 */ /* 0x000fe20000000000 */
[----:B------:R-:W-:-:S02]  /*b030*/  IMAD.MOV.U32 R14, RZ, RZ, R11 ;  /* 0x000000ffff0e7224 */ /* 0x000fc400078e000b */
[----:B------:R-:W-:Y:S01]  /*b040*/  @!P3 IMAD.MOV R4, RZ, RZ, -R4 ;  /* 0x000000ffff04b224 */ /* 0x000fe200078e0a04 */
[----:B------:R-:W-:Y:S01]  /*b050*/  ISETP.GT.U32.AND P3, PT, R2, R24, PT ;  /* 0x000000180200720c */ /* 0x000fe20003f64070 */
[----:B------:R-:W-:-:S03]  /*b060*/  IMAD.HI.U32 R22, R23, R14, RZ ;  /* 0x0000000e17167227 */ /* 0x000fc600078e00ff */
[----:B------:R0:W-:Y:S01]  /*b070*/  STL [R1+0x90], R4 ;  /* 0x0000900401007387 */ /* 0x0001e20000100800 */
[----:B------:R-:W-:-:S04]  /*b080*/  IMAD.HI.U32 R18, R23, R21, RZ ;  /* 0x0000001517127227 */ /* 0x000fc800078e00ff */
[--C-:B------:R-:W-:Y:S02]  /*b090*/  @!P5 IMAD.IADD R19, R19, 0x1, -R2.reuse ;  /* 0x000000011313d824 */ /* 0x100fe400078e0a02 */
[--C-:B------:R-:W-:Y:S01]  /*b0a0*/  @!P4 IMAD.IADD R15, R15, 0x1, -R2.reuse ;  /* 0x000000010f0fc824 */ /* 0x100fe200078e0a02 */
[----:B------:R-:W-:Y:S01]  /*b0b0*/  ISETP.GE.AND P4, PT, R17, RZ, PT ;  /* 0x000000ff1100720c */ /* 0x000fe20003f86270 */
[----:B------:R-:W-:Y:S01]  /*b0c0*/  @!P3 IMAD.IADD R24, R24, 0x1, -R2 ;  /* 0x000000011818b824 */ /* 0x000fe200078e0a02 */
[----:B------:R-:W-:Y:S01]  /*b0d0*/  ISETP.GE.AND P3, PT, R16, RZ, PT ;  /* 0x000000ff1000720c */ /* 0x000fe20003f66270 */
[----:B------:R-:W-:Y:S02]  /*b0e0*/  IMAD.MOV R22, RZ, RZ, -R22 ;  /* 0x000000ffff167224 */ /* 0x000fe400078e0a16 */
[----:B0-----:R-:W-:Y:S01]  /*b0f0*/  IMAD.MOV.U32 R4, RZ, RZ, R0 ;  /* 0x000000ffff047224 */ /* 0x001fe200078e0000 */
[----:B------:R-:W-:Y:S01]  /*b100*/  ISETP.GT.U32.AND P5, PT, R2, R24, PT ;  /* 0x000000180200720c */ /* 0x000fe20003fa4070 */
[----:B------:R-:W-:-:S02]  /*b110*/  IMAD.MOV R17, RZ, RZ, -R18 ;  /* 0x000000ffff117224 */ /* 0x000fc400078e0a12 */
[C---:B------:R-:W-:Y:S02]  /*b120*/  IMAD R14, R2.reuse, R22, R14 ;  /* 0x00000016020e7224 */ /* 0x040fe400078e020e */
[----:B------:R-:W-:Y:S02]  /*b130*/  IMAD.MOV.U32 R0, RZ, RZ, R15 ;  /* 0x000000ffff007224 */ /* 0x000fe400078e000f */
[C---:B------:R-:W-:Y:S02]  /*b140*/  IMAD R21, R2.reuse, R17, R21 ;  /* 0x0000001102157224 */ /* 0x040fe400078e0215 */
[----:B------:R-:W-:Y:S01]  /*b150*/  @!P1 IMAD.MOV R0, RZ, RZ, -R0 ;  /* 0x000000ffff009224 */ /* 0x000fe200078e0a00 */
[C---:B------:R-:W-:Y:S01]  /*b160*/  ISETP.GT.U32.AND P1, PT, R2.reuse, R14, PT ;  /* 0x0000000e0200720c */ /* 0x040fe20003f24070 */
[----:B------:R-:W-:Y:S01]  /*b170*/  @!P0 IMAD.MOV R4, RZ, RZ, -R4 ;  /* 0x000000ffff048224 */ /* 0x000fe200078e0a04 */
[----:B------:R-:W-:Y:S01]  /*b180*/  ISETP.GT.U32.AND P0, PT, R2, R19, PT ;  /* 0x000000130200720c */ /* 0x000fe20003f04070 */
[----:B------:R-:W-:-:S03]  /*b190*/  IMAD.HI.U32 R11, R23, R20, RZ ;  /* 0x00000014170b7227 */ /* 0x000fc600078e00ff */
[----:B------:R0:W-:Y:S01]  /*b1a0*/  STL [R1+0x8c], R4 ;  /* 0x00008c0401007387 */ /* 0x0001e20000100800 */
[----:B------:R-:W-:Y:S01]  /*b1b0*/  @!P5 IMAD.IADD R24, R24, 0x1, -R2 ;  /* 0x000000011818d824 */ /* 0x000fe200078e0a02 */
[C---:B------:R-:W-:Y:S01]  /*b1c0*/  ISETP.GT.U32.AND P5, PT, R2.reuse, R21, PT ;  /* 0x000000150200720c */ /* 0x040fe20003fa4070 */
[----:B------:R-:W-:Y:S01]  /*b1d0*/  IMAD.MOV R11, RZ, RZ, -R11 ;  /* 0x000000ffff0b7224 */ /* 0x000fe200078e0a0b */
[----:B------:R1:W-:Y:S01]  /*b1e0*/  STL [R1+0x88], R0 ;  /* 0x0000880001007387 */ /* 0x0003e20000100800 */
[C---:B------:R-:W-:Y:S02]  /*b1f0*/  VIADD R17, R3.reuse, 0x2d ;  /* 0x0000002d03117836 */ /* 0x040fe40000000000 */
[----:B------:R-:W-:Y:S02]  /*b200*/  IMAD R20, R2, R11, R20 ;  /* 0x0000000b02147224 */ /* 0x000fe400078e0214 */
[C---:B------:R-:W-:Y:S01]  /*b210*/  VIADD R11, R3.reuse, 0x2b ;  /* 0x0000002b030b7836 */ /* 0x040fe20000000000 */
[----:B------:R-:W-:Y:S01]  /*b220*/  IABS R22, R17 ;  /* 0x0000001100167213 */ /* 0x000fe20000000000 */
[----:B------:R-:W-:-:S02]  /*b230*/  VIADD R15, R3, 0x2c ;  /* 0x0000002c030f7836 */ /* 0x000fc40000000000 */
[--C-:B------:R-:W-:Y:S01]  /*b240*/  @!P1 IMAD.IADD R14, R14, 0x1, -R2.reuse ;  /* 0x000000010e0e9824 */ /* 0x100fe200078e0a02 */
[----:B------:R-:W-:Y:S01]  /*b250*/  IABS R26, R11 ;  /* 0x0000000b001a7213 */ /* 0x000fe20000000000 */
[--C-:B------:R-:W-:Y:S01]  /*b260*/  @!P0 IMAD.IADD R19, R19, 0x1, -R2.reuse ;  /* 0x0000000113138824 */ /* 0x100fe200078e0a02 */
[C---:B------:R-:W-:Y:S01]  /*b270*/  ISETP.GT.U32.AND P0, PT, R2.reuse, R20, PT ;  /* 0x000000140200720c */ /* 0x040fe20003f04070 */
[----:B------:R-:W-:Y:S01]  /*b280*/  @!P5 IMAD.IADD R21, R21, 0x1, -R2 ;  /* 0x000000011515d824 */ /* 0x000fe200078e0a02 */
[----:B------:R-:W-:Y:S01]  /*b290*/  IABS R16, R15 ;  /* 0x0000000f00107213 */ /* 0x000fe20000000000 */
[----:B------:R-:W-:Y:S01]  /*b2a0*/  IMAD.MOV.U32 R5, RZ, RZ, R24 ;  /* 0x000000ffff057224 */ /* 0x000fe200078e0018 */
[----:B------:R-:W-:Y:S01]  /*b2b0*/  ISETP.GT.U32.AND P5, PT, R2, R14, PT ;  /* 0x0000000e0200720c */ /* 0x000fe20003fa4070 */
[----:B------:R-:W-:Y:S01]  /*b2c0*/  IMAD.HI.U32 R25, R23, R22, RZ ;  /* 0x0000001617197227 */ /* 0x000fe200078e00ff */
[----:B------:R-:W-:-:S03]  /*b2d0*/  ISETP.GE.AND P1, PT, R10, RZ, PT ;  /* 0x000000ff0a00720c */ /* 0x000fc60003f26270 */
[----:B0-----:R-:W-:Y:S02]  /*b2e0*/  IMAD.MOV.U32 R4, RZ, RZ, R19 ;  /* 0x000000ffff047224 */ /* 0x001fe400078e0013 */
[----:B------:R-:W-:Y:S01]  /*b2f0*/  @!P2 IMAD.MOV R5, RZ, RZ, -R5 ;  /* 0x000000ffff05a224 */ /* 0x000fe200078e0a05 */
[----:B------:R-:W-:Y:S01]  /*b300*/  ISETP.GT.U32.AND P2, PT, R2, R21, PT ;  /* 0x000000150200720c */ /* 0x000fe20003f44070 */
[----:B------:R-:W-:Y:S02]  /*b310*/  IMAD.MOV.U32 R10, RZ, RZ, R26 ;  /* 0x000000ffff0a7224 */ /* 0x000fe400078e001a */
[----:B------:R-:W-:Y:S01]  /*b320*/  IMAD.HI.U32 R26, R23, R16, RZ ;  /* 0x00000010171a7227 */ /* 0x000fe200078e00ff */
[----:B------:R-:W-:Y:S03]  /*b330*/  STL [R1+0x80], R5 ;  /* 0x0000800501007387 */ /* 0x000fe60000100800 */
[----:B------:R-:W-:-:S02]  /*b340*/  IMAD.MOV R25, RZ, RZ, -R25 ;  /* 0x000000ffff197224 */ /* 0x000fc400078e0a19 */
[----:B------:R-:W-:Y:S01]  /*b350*/  @!P6 IMAD.MOV R4, RZ, RZ, -R4 ;  /* 0x000000ffff04e224 */ /* 0x000fe200078e0a04 */
[----:B------:R-:W-:Y:S01]  /*b360*/  ISETP.GE.AND P6, PT, R17, RZ, PT ;  /* 0x000000ff1100720c */ /* 0x000fe20003fc6270 */
[----:B------:R-:W-:Y:S02]  /*b370*/  IMAD.MOV R26, RZ, RZ, -R26 ;  /* 0x000000ffff1a7224 */ /* 0x000fe400078e0a1a */
[----:B------:R-:W-:Y:S01]  /*b380*/  IMAD R17, R2, R25, R22 ;  /* 0x0000001902117224 */ /* 0x000fe200078e0216 */
[----:B------:R0:W-:Y:S01]  /*b390*/  STL [R1+0x7c], R4 ;  /* 0x00007c0401007387 */ /* 0x0001e20000100800 */
[----:B------:R-:W-:Y:S02]  /*b3a0*/  @!P0 IMAD.IADD R20, R20, 0x1, -R2 ;  /* 0x0000000114148824 */ /* 0x000fe400078e0a02 */
[----:B------:R-:W-:Y:S02]  /*b3b0*/  IMAD R16, R2, R26, R16 ;  /* 0x0000001a02107224 */ /* 0x000fe400078e0210 */
[----:B------:R-:W-:Y:S01]  /*b3c0*/  @!P5 IMAD.IADD R14, R14, 0x1, -R2 ;  /* 0x000000010e0ed824 */ /* 0x000fe200078e0a02 */
[C---:B------:R-:W-:Y:S01]  /*b3d0*/  ISETP.GT.U32.AND P5, PT, R2.reuse, R17, PT ;  /* 0x000000110200720c */ /* 0x040fe20003fa4070 */
[----:B------:R-:W-:Y:S01]  /*b3e0*/  IMAD.HI.U32 R24, R23, R10, RZ ;  /* 0x0000000a17187227 */ /* 0x000fe200078e00ff */
[----:B------:R-:W-:-:S03]  /*b3f0*/  ISETP.GT.U32.AND P0, PT, R2, R20, PT ;  /* 0x000000140200720c */ /* 0x000fc60003f04070 */
[----:B------:R-:W-:Y:S01]  /*b400*/  @!P2 IMAD.IADD R21, R21, 0x1, -R2 ;  /* 0x000000011515a824 */ /* 0x000fe200078e0a02 */
[C---:B------:R-:W-:Y:S01]  /*b410*/  ISETP.GT.U32.AND P2, PT, R2.reuse, R16, PT ;  /* 0x000000100200720c */ /* 0x040fe20003f44070 */
[----:B------:R-:W-:Y:S02]  /*b420*/  IMAD.MOV R24, RZ, RZ, -R24 ;  /* 0x000000ffff187224 */ /* 0x000fe400078e0a18 */
[----:B------:R-:W-:Y:S02]  /*b430*/  VIADD R18, R3, 0x2a ;  /* 0x0000002a03127836 */ /* 0x000fe40000000000 */
[----:B------:R-:W-:Y:S02]  /*b440*/  IMAD R10, R2, R24, R10 ;  /* 0x00000018020a7224 */ /* 0x000fe400078e020a */
[--C-:B------:R-:W-:Y:S01]  /*b450*/  @!P5 IMAD.IADD R17, R17, 0x1, -R2.reuse ;  /* 0x000000011111d824 */ /* 0x100fe200078e0a02 */
[----:B-1----:R-:W-:Y:S01]  /*b460*/  IABS R0, R18 ;  /* 0x0000001200007213 */ /* 0x002fe20000000000 */
[----:B------:R-:W-:Y:S01]  /*b470*/  @!P0 IMAD.IADD R20, R20, 0x1, -R2 ;  /* 0x0000000114148824 */ /* 0x000fe200078e0a02 */
[----:B------:R-:W-:Y:S01]  /*b480*/  ISETP.GT.U32.AND P5, PT, R2, R10, PT ;  /* 0x0000000a0200720c */ /* 0x000fe20003fa4070 */
[----:B0-----:R-:W-:Y:S01]  /*b490*/  IMAD.MOV.U32 R4, RZ, RZ, R14 ;  /* 0x000000ffff047224 */ /* 0x001fe200078e000e */
[----:B------:R-:W-:Y:S01]  /*b4a0*/  ISETP.GE.AND P0, PT, R15, RZ, PT ;  /* 0x000000ff0f00720c */ /* 0x000fe20003f06270 */
[----:B------:R-:W-:-:S02]  /*b4b0*/  VIADD R15, R3, 0x28 ;  /* 0x00000028030f7836 */ /* 0x000fc40000000000 */
[----:B------:R-:W-:Y:S01]  /*b4c0*/  @!P2 IMAD.IADD R16, R16, 0x1, -R2 ;  /* 0x000000011010a824 */ /* 0x000fe200078e0a02 */
[----:B------:R-:W-:Y:S01]  /*b4d0*/  ISETP.GT.U32.AND P2, PT, R2, R17, PT ;  /* 0x000000110200720c */ /* 0x000fe20003f44070 */
[----:B------:R-:W-:Y:S01]  /*b4e0*/  IMAD.HI.U32 R22, R23, R0, RZ ;  /* 0x0000000017167227 */ /* 0x000fe200078e00ff */
[----:B------:R-:W-:-:S03]  /*b4f0*/  IABS R24, R15 ;  /* 0x0000000f00187213 */ /* 0x000fc60000000000 */
[----:B------:R-:W-:Y:S01]  /*b500*/  @!P4 IMAD.MOV R4, RZ, RZ, -R4 ;  /* 0x000000ffff04c224 */ /* 0x000fe200078e0a04 */
[C---:B------:R-:W-:Y:S01]  /*b510*/  ISETP.GT.U32.AND P4, PT, R2.reuse, R16, PT ;  /* 0x000000100200720c */ /* 0x040fe20003f84070 */
[----:B------:R-:W-:Y:S02]  /*b520*/  IMAD.MOV R22, RZ, RZ, -R22 ;  /* 0x000000ffff167224 */ /* 0x000fe400078e0a16 */
[----:B------:R-:W-:Y:S01]  /*b530*/  VIADD R19, R3, 0x29 ;  /* 0x0000002903137836 */ /* 0x000fe20000000000 */
[----:B------:R0:W-:Y:S01]  /*b540*/  STL [R1+0x60], R4 ;  /* 0x0000600401007387 */ /* 0x0001e20000100800 */
[----:B------:R-:W-:Y:S02]  /*b550*/  IMAD R0, R2, R22, R0 ;  /* 0x0000001602007224 */ /* 0x000fe400078e0200 */
[----:B------:R-:W-:Y:S01]  /*b560*/  IMAD.MOV.U32 R14, RZ, RZ, R24 ;  /* 0x000000ffff0e7224 */ /* 0x000fe200078e0018 */
[----:B------:R-:W-:Y:S01]  /*b570*/  IABS R22, R19 ;  /* 0x0000001300167213 */ /* 0x000fe20000000000 */
[----:B------:R-:W-:Y:S01]  /*b580*/  @!P5 IMAD.IADD R10, R10, 0x1, -R2 ;  /* 0x000000010a0ad824 */ /* 0x000fe200078e0a02 */
[----:B------:R-:W-:Y:S01]  /*b590*/  ISETP.GE.AND P5, PT, R11, RZ, PT ;  /* 0x000000ff0b00720c */ /* 0x000fe20003fa6270 */
[----:B------:R-:W-:-:S02]  /*b5a0*/  IMAD.MOV.U32 R5, RZ, RZ, R21 ;  /* 0x000000ffff057224 */ /* 0x000fc400078e0015 */
[----:B------:R-:W-:-:S04]  /*b5b0*/  IMAD.HI.U32 R11, R23, R14, RZ ;  /* 0x0000000e170b7227 */ /* 0x000fc800078e00ff */
[----:B0-----:R-:W-:Y:S02]  /*b5c0*/  IMAD.MOV.U32 R4, RZ, RZ, R20 ;  /* 0x000000ffff047224 */ /* 0x001fe400078e0014 */
[----:B------:R-:W-:Y:S01]  /*b5d0*/  @!P3 IMAD.MOV R5, RZ, RZ, -R5 ;  /* 0x000000ffff05b224 */ /* 0x000fe200078e0a05 */
[C---:B------:R-:W-:Y:S01]  /*b5e0*/  ISETP.GT.U32.AND P3, PT, R2.reuse, R0, PT ;  /* 0x000000000200720c */ /* 0x040fe20003f64070 */
[----:B------:R-:W-:Y:S01]  /*b5f0*/  @!P1 IMAD.MOV R4, RZ, RZ, -R4 ;  /* 0x000000ffff049224 */ /* 0x000fe200078e0a04 */
[----:B------:R-:W-:Y:S01]  /*b600*/  ISETP.GT.U32.AND P1, PT, R2, R10, PT ;  /* 0x0000000a0200720c */ /* 0x000fe20003f24070 */
[----:B------:R-:W-:Y:S01]  /*b610*/  IMAD.HI.U32 R21, R23, R22, RZ ;  /* 0x0000001617157227 */ /* 0x000fe200078e00ff */
[----:B------:R0:W-:Y:S03]  /*b620*/  STL [R1+0x68], R5 ;  /* 0x0000680501007387 */ /* 0x0001e60000100800 */
[--C-:B------:R-:W-:Y:S01]  /*b630*/  @!P2 IMAD.IADD R17, R17, 0x1, -R2.reuse ;  /* 0x000000011111a824 */ /* 0x100fe200078e0a02 */
[----:B------:R-:W-:Y:S01]  /*b640*/  ISETP.GE.AND P2, PT, R18, RZ, PT ;  /* 0x000000ff1200720c */ /* 0x000fe20003f46270 */
[----:B------:R-:W-:Y:S01]  /*b650*/  IMAD.MOV R18, RZ, RZ, -R11 ;  /* 0x000000ffff127224 */ /* 0x000fe200078e0a0b */
[----:B------:R1:W-:Y:S01]  /*b660*/  STL [R1+0x6c], R4 ;  /* 0x00006c0401007387 */ /* 0x0003e20000100800 */
[----:B------:R-:W-:Y:S01]  /*b670*/  @!P4 IMAD.IADD R16, R16, 0x1, -R2 ;  /* 0x000000011010c824 */ /* 0x000fe200078e0a02 */
[----:B------:R-:W-:Y:S01]  /*b680*/  ISETP.GE.AND P4, PT, R19, RZ, PT ;  /* 0x000000ff1300720c */ /* 0x000fe20003f86270 */
[----:B------:R-:W-:-:S02]  /*b690*/  IMAD.MOV R21, RZ, RZ, -R21 ;  /* 0x000000ffff157224 */ /* 0x000fc400078e0a15 */
[C---:B------:R-:W-:Y:S02]  /*b6a0*/  IMAD R14, R2.reuse, R18, R14 ;  /* 0x00000012020e7224 */ /* 0x040fe400078e020e */
[----:B0-----:R-:W-:Y:S02]  /*b6b0*/  IMAD.MOV.U32 R5, RZ, RZ, R16 ;  /* 0x000000ffff057224 */ /* 0x001fe400078e0010 */
[C---:B------:R-:W-:Y:S02]  /*b6c0*/  IMAD R11, R2.reuse, R21, R22 ;  /* 0x00000015020b7224 */ /* 0x040fe400078e0216 */
[----:B------:R-:W-:Y:S01]  /*b6d0*/  @!P0 IMAD.MOV R5, RZ, RZ, -R5 ;  /* 0x000000ffff058224 */ /* 0x000fe200078e0a05 */
[----:B------:R-:W-:Y:S01]  /*b6e0*/  ISETP.GT.U32.AND P0, PT, R2, R14, PT ;  /* 0x0000000e0200720c */ /* 0x000fe20003f04070 */
[--C-:B------:R-:W-:Y:S01]  /*b6f0*/  @!P1 IMAD.IADD R10, R10, 0x1, -R2.reuse ;  /* 0x000000010a0a9824 */ /* 0x100fe200078e0a02 */
[----:B------:R-:W-:Y:S01]  /*b700*/  ISETP.GT.U32.AND P1, PT, R2, R11, PT ;  /* 0x0000000b0200720c */ /* 0x000fe20003f24070 */
[----:B------:R-:W-:-:S02]  /*b710*/  @!P3 IMAD.IADD R0, R0, 0x1, -R2 ;  /* 0x000000010000b824 */ /* 0x000fc400078e0a02 */
[----:B-1----:R-:W-:Y:S02]  /*b720*/  IMAD.MOV.U32 R4, RZ, RZ, R17 ;  /* 0x000000ffff047224 */ /* 0x002fe400078e0011 */
[----:B------:R-:W-:Y:S01]  /*b730*/  VIADD R17, R3, 0x27 ;  /* 0x0000002703117836 */ /* 0x000fe20000000000 */
[----:B------:R-:W-:Y:S01]  /*b740*/  ISETP.GT.U32.AND P3, PT, R2, R0, PT ;  /* 0x000000000200720c */ /* 0x000fe20003f64070 */
[----:B------:R-:W-:Y:S01]  /*b750*/  @!P6 IMAD.MOV R4, RZ, RZ, -R4 ;  /* 0x000000ffff04e224 */ /* 0x000fe200078e0a04 */
[----:B------:R-:W-:Y:S01]  /*b760*/  ISETP.GE.AND P6, PT, R15, RZ, PT ;  /* 0x000000ff0f00720c */ /* 0x000fe20003fc6270 */
[----:B------:R-:W-:Y:S01]  /*b770*/  VIADD R19, R3, 0x26 ;  /* 0x0000002603137836 */ /* 0x000fe20000000000 */
[----:B------:R-:W-:Y:S01]  /*b780*/  IABS R18, R17 ;  /* 0x0000001100127213 */ /* 0x000fe20000000000 */
[--C-:B------:R-:W-:Y:S01]  /*b790*/  @!P0 IMAD.IADD R14, R14, 0x1, -R2.reuse ;  /* 0x000000010e0e8824 */ /* 0x100fe200078e0a02 */
[----:B------:R0:W-:Y:S01]  /*b7a0*/  STL [R1+0x70], R4 ;  /* 0x0000700401007387 */ /* 0x0001e20000100800 */
[----:B------:R-:W-:-:S02]  /*b7b0*/  @!P1 IMAD.IADD R11, R11, 0x1, -R2 ;  /* 0x000000010b0b9824 */ /* 0x000fc400078e0a02 */
[----:B------:R-:W-:Y:S01]  /*b7c0*/  IMAD.HI.U32 R15, R23, R18, RZ ;  /* 0x00000012170f7227 */ /* 0x000fe200078e00ff */
[C---:B------:R-:W-:Y:S01]  /*b7d0*/  ISETP.GT.U32.AND P0, PT, R2.reuse, R14, PT ;  /* 0x0000000e0200720c */ /* 0x040fe20003f04070 */
[----:B------:R-:W-:Y:S01]  /*b7e0*/  STL [R1+0x74], R5 ;  /* 0x0000740501007387 */ /* 0x000fe20000100800 */
[----:B------:R-:W-:Y:S01]  /*b7f0*/  ISETP.GT.U32.AND P1, PT, R2, R11, PT ;  /* 0x0000000b0200720c */ /* 0x000fe20003f24070 */
[----:B------:R-:W-:Y:S01]  /*b800*/  @!P3 IMAD.IADD R0, R0, 0x1, -R2 ;  /* 0x000000010000b824 */ /* 0x000fe200078e0a02 */
[----:B------:R-:W-:Y:S01]  /*b810*/  ISETP.GE.AND P3, PT, R19, RZ, PT ;  /* 0x000000ff1300720c */ /* 0x000fe20003f66270 */
[----:B------:R-:W-:Y:S01]  /*b820*/  IMAD.MOV R15, RZ, RZ, -R15 ;  /* 0x000000ffff0f7224 */ /* 0x000fe200078e0a0f */
[----:B------:R-:W-:Y:S01]  /*b830*/  IABS R19, R19 ;  /* 0x0000001300137213 */ /* 0x000fe20000000000 */
[----:B0-----:R-:W-:Y:S02]  /*b840*/  IMAD.MOV.U32 R4, RZ, RZ, R10 ;  /* 0x000000ffff047224 */ /* 0x001fe400078e000a */
[----:B------:R-:W-:-:S02]  /*b850*/  IMAD R18, R2, R15, R18 ;  /* 0x0000000f02127224 */ /* 0x000fc400078e0212 */
[----:B------:R-:W-:Y:S01]  /*b860*/  @!P5 IMAD.MOV R4, RZ, RZ, -R4 ;  /* 0x000000ffff04d224 */ /* 0x000fe200078e0a04 */
[----:B------:R-:W-:Y:S01]  /*b870*/  ISETP.GE.AND P5, PT, R17, RZ, PT ;  /* 0x000000ff1100720c */ /* 0x000fe20003fa6270 */
[----:B------:R-:W-:-:S03]  /*b880*/  IMAD.HI.U32 R16, R23, R19, RZ ;  /* 0x0000001317107227 */ /* 0x000fc600078e00ff */
[----:B------:R0:W-:Y:S01]  /*b890*/  STL [R1+0x164], R4 ;  /* 0x0001640401007387 */ /* 0x0001e20000100800 */
[----:B------:R-:W-:Y:S02]  /*b8a0*/  IMAD.MOV R16, RZ, RZ, -R16 ;  /* 0x000000ffff107224 */ /* 0x000fe400078e0a10 */
[--C-:B------:R-:W-:Y:S02]  /*b8b0*/  @!P0 IMAD.IADD R14, R14, 0x1, -R2.reuse ;  /* 0x000000010e0e8824 */ /* 0x100fe400078e0a02 */
[----:B------:R-:W-:Y:S01]  /*b8c0*/  @!P1 IMAD.IADD R11, R11, 0x1, -R2 ;  /* 0x000000010b0b9824 */ /* 0x000fe200078e0a02 */
[C---:B------:R-:W-:Y:S01]  /*b8d0*/  ISETP.GT.U32.AND P1, PT, R2.reuse, R18, PT ;  /* 0x000000120200720c */ /* 0x040fe20003f24070 */
[----:B------:R-:W-:Y:S02]  /*b8e0*/  IMAD R19, R2, R16, R19 ;  /* 0x0000001002137224 */ /* 0x000fe400078e0213 */
[----:B------:R-:W-:Y:S02]  /*b8f0*/  VIADD R10, R3, 0x25 ;  /* 0x00000025030a7836 */ /* 0x000fe40000000000 */
[----:B0-----:R-:W-:-:S02]  /*b900*/  IMAD.MOV.U32 R4, RZ, RZ, R0 ;  /* 0x000000ffff047224 */ /* 0x001fc400078e0000 */
[----:B------:R-:W-:Y:S01]  /*b910*/  VIADD R15, R3, 0x24 ;  /* 0x00000024030f7836 */ /* 0x000fe20000000000 */
[----:B------:R-:W-:Y:S01]  /*b920*/  IABS R25, R10 ;  /* 0x0000000a00197213 */ /* 0x000fe20000000000 */
[----:B------:R-:W-:Y:S01]  /*b930*/  @!P2 IMAD.MOV R4, RZ, RZ, -R4 ;  /* 0x000000ffff04a224 */ /* 0x000fe200078e0a04 */
[----:B------:R-:W-:Y:S01]  /*b940*/  ISETP.GE.AND P2, PT, R10, RZ, PT ;  /* 0x000000ff0a00720c */ /* 0x000fe20003f46270 */
[----:B------:R-:W-:Y:S01]  /*b950*/  IMAD.MOV.U32 R5, RZ, RZ, R11 ;  /* 0x000000ffff057224 */ /* 0x000fe200078e000b */
[----:B------:R-:W-:Y:S01]  /*b960*/  IABS R0, R15 ;  /* 0x0000000f00007213 */ /* 0x000fe20000000000 */
[----:B------:R-:W-:Y:S01]  /*b970*/  @!P1 IMAD.IADD R18, R18, 0x1, -R2 ;  /* 0x0000000112129824 */ /* 0x000fe200078e0a02 */
[----:B------:R0:W-:Y:S01]  /*b980*/  STL [R1+0x180], R4 ;  /* 0x0001800401007387 */ /* 0x0001e20000100800 */
[----:B------:R-:W-:Y:S01]  /*b990*/  ISETP.GE.AND P0, PT, R15, RZ, PT ;  /* 0x000000ff0f00720c */ /* 0x000fe20003f06270 */
[----:B------:R-:W-:Y:S02]  /*b9a0*/  @!P4 IMAD.MOV R5, RZ, RZ, -R5 ;  /* 0x000000ffff05c224 */ /* 0x000fe400078e0a05 */
[----:B------:R-:W-:Y:S01]  /*b9b0*/  VIADD R15, R3, 0x23 ;  /* 0x00000023030f7836 */ /* 0x000fe20000000000 */
[----:B------:R-:W-:Y:S01]  /*b9c0*/  ISETP.GT.U32.AND P4, PT, R2, R18, PT ;  /* 0x000000120200720c */ /* 0x000fe20003f84070 */
[----:B------:R-:W-:Y:S01]  /*b9d0*/  IMAD.HI.U32 R10, R23, R25, RZ ;  /* 0x00000019170a7227 */ /* 0x000fe200078e00ff */
[----:B------:R1:W-:Y:S02]  /*b9e0*/  STL [R1+0x16c], R5 ;  /* 0x00016c0501007387 */ /* 0x0003e40000100800 */
[----:B------:R-:W-:Y:S01]  /*b9f0*/  ISETP.GE.AND P1, PT, R15, RZ, PT ;  /* 0x000000ff0f00720c */ /* 0x000fe20003f26270 */
[----:B0-----:R-:W-:Y:S01]  /*ba00*/  IMAD.MOV.U32 R4, RZ, RZ, R14 ;  /* 0x000000ffff047224 */ /* 0x001fe200078e000e */
[----:B------:R-:W-:Y:S01]  /*ba10*/  IABS R15, R15 ;  /* 0x0000000f000f7213 */ /* 0x000fe20000000000 */
[----:B------:R-:W-:-:S02]  /*ba20*/  IMAD.MOV R10, RZ, RZ, -R10 ;  /* 0x000000ffff0a7224 */ /* 0x000fc400078e0a0a */
[----:B------:R-:W-:Y:S01]  /*ba30*/  @!P6 IMAD.MOV R4, RZ, RZ, -R4 ;  /* 0x000000ffff04e224 */ /* 0x000fe200078e0a04 */
[----:B------:R-:W-:Y:S01]  /*ba40*/  ISETP.GT.U32.AND P6, PT, R2, R19, PT ;  /* 0x000000130200720c */ /* 0x000fe20003fc4070 */
[----:B------:R-:W-:-:S03]  /*ba50*/  IMAD.HI.U32 R11, R23, R0, RZ ;  /* 0x00000000170b7227 */ /* 0x000fc600078e00ff */
[----:B------:R0:W-:Y:S01]  /*ba60*/  STL [R1+0x170], R4 ;  /* 0x0001700401007387 */ /* 0x0001e20000100800 */
[----:B------:R-:W-:Y:S02]  /*ba70*/  IMAD R25, R2, R10, R25 ;  /* 0x0000000a02197224 */ /* 0x000fe400078e0219 */
[----:B------:R-:W-:Y:S02]  /*ba80*/  IMAD.MOV R11, RZ, RZ, -R11 ;  /* 0x000000ffff0b7224 */ /* 0x000fe400078e0a0b */
[----:B------:R-:W-:-:S04]  /*ba90*/  IMAD.HI.U32 R17, R23, R15, RZ ;  /* 0x0000000f17117227 */ /* 0x000fc800078e00ff */
[--C-:B------:R-:W-:Y:S02]  /*baa0*/  @!P6 IMAD.IADD R19, R19, 0x1, -R2.reuse ;  /* 0x000000011313e824 */ /* 0x100fe400078e0a02 */
[----:B------:R-:W-:Y:S02]  /*bab0*/  VIADD R10, R3, 0x22 ;  /* 0x00000022030a7836 */ /* 0x000fe40000000000 */
[----:B------:R-:W-:Y:S01]  /*bac0*/  @!P4 IMAD.IADD R18, R18, 0x1, -R2 ;  /* 0x000000011212c824 */ /* 0x000fe200078e0a02 */
[C---:B------:R-:W-:Y:S01]  /*bad0*/  ISETP.GT.U32.AND P6, PT, R2.reuse, R19, PT ;  /* 0x000000130200720c */ /* 0x040fe20003fc4070 */
[C---:B------:R-:W-:Y:S01]  /*bae0*/  IMAD R0, R2.reuse, R11, R0 ;  /* 0x0000000b02007224 */ /* 0x040fe200078e0200 */
[----:B------:R-:W-:Y:S01]  /*baf0*/  ISETP.GT.U32.AND P4, PT, R2, R25, PT ;  /* 0x000000190200720c */ /* 0x000fe20003f84070 */
[----:B------:R-:W-:Y:S01]  /*bb00*/  IMAD.MOV R17, RZ, RZ, -R17 ;  /* 0x000000ffff117224 */ /* 0x000fe200078e0a11 */
[----:B------:R-:W-:Y:S01]  /*bb10*/  IABS R11, R10 ;  /* 0x0000000a000b7213 */ /* 0x000fe20000000000 */
[----:B-1----:R-:W-:-:S02]  /*bb20*/  IMAD.MOV.U32 R5, RZ, RZ, R18 ;  /* 0x000000ffff057224 */ /* 0x002fc400078e0012 */
[----:B------:R-:W-:Y:S02]  /*bb30*/  IMAD R15, R2, R17, R15 ;  /* 0x00000011020f7224 */ /* 0x000fe400078e020f */
[----:B------:R-:W-:-:S04]  /*bb40*/  IMAD.HI.U32 R26, R23, R11, RZ ;  /* 0x0000000b171a7227 */ /* 0x000fc800078e00ff */
[----:B------:R-:W-:Y:S01]  /*bb50*/  @!P6 IMAD.IADD R19, R19, 0x1, -R2 ;  /* 0x000000011313e824 */ /* 0x000fe200078e0a02 */
[C---:B------:R-:W-:Y:S01]  /*bb60*/  ISETP.GT.U32.AND P6, PT, R2.reuse, R0, PT ;  /* 0x000000000200720c */ /* 0x040fe20003fc4070 */
[----:B------:R-:W-:Y:S01]  /*bb70*/  @!P5 IMAD.MOV R5, RZ, RZ, -R5 ;  /* 0x000000ffff05d224 */ /* 0x000fe200078e0a05 */
[----:B------:R-:W-:Y:S01]  /*bb80*/  ISETP.GT.U32.AND P5, PT, R2, R15, PT ;  /* 0x0000000f0200720c */ /* 0x000fe20003fa4070 */
[----:B------:R-:W-:Y:S02]  /*bb90*/  VIADD R20, R3, 0x21 ;  /* 0x0000002103147836 */ /* 0x000fe40000000000 */
[----:B------:R-:W-:Y:S01]  /*bba0*/  IMAD.MOV R26, RZ, RZ, -R26 ;  /* 0x000000ffff1a7224 */ /* 0x000fe200078e0a1a */
[----:B------:R-:W-:Y:S01]  /*bbb0*/  STL [R1+0x64], R5 ;  /* 0x0000640501007387 */ /* 0x000fe20000100800 */
[----:B------:R-:W-:Y:S01]  /*bbc0*/  @!P4 IMAD.IADD R25, R25, 0x1, -R2 ;  /* 0x000000011919c824 */ /* 0x000fe200078e0a02 */
[----:B------:R-:W-:Y:S01]  /*bbd0*/  IABS R14, R20 ;  /* 0x00000014000e7213 */ /* 0x000fe20000000000 */
[----:B------:R-:W-:-:S02]  /*bbe0*/  VIADD R24, R3, 0x20 ;  /* 0x0000002003187836 */ /* 0x000fc40000000000 */
[C---:B------:R-:W-:Y:S01]  /*bbf0*/  IMAD R11, R2.reuse, R26, R11 ;  /* 0x0000001a020b7224 */ /* 0x040fe200078e020b */
[----:B------:R-:W-:Y:S01]  /*bc00*/  ISETP.GT.U32.AND P4, PT, R2, R25, PT ;  /* 0x000000190200720c */ /* 0x000fe20003f84070 */
[----:B0-----:R-:W-:Y:S01]  /*bc10*/  IMAD.MOV.U32 R4, RZ, RZ, R19 ;  /* 0x000000ffff047224 */ /* 0x001fe200078e0013 */
[----:B------:R-:W-:Y:S01]  /*bc20*/  IABS R16, R24 ;  /* 0x0000001800107213 */ /* 0x000fe20000000000 */
[----:B------:R-:W-:Y:S02]  /*bc30*/  @!P6 IMAD.IADD R0, R0, 0x1, -R2 ;  /* 0x000000010000e824 */ /* 0x000fe400078e0a02 */
[----:B------:R-:W-:-:S04]  /*bc40*/  IMAD.HI.U32 R21, R23, R14, RZ ;  /* 0x0000000e17157227 */ /* 0x000fc800078e00ff */
[----:B------:R-:W-:Y:S01]  /*bc50*/  @!P3 IMAD.MOV R4, RZ, RZ, -R4 ;  /* 0x000000ffff04b224 */ /* 0x000fe200078e0a04 */
[C---:B------:R-:W-:Y:S01]  /*bc60*/  ISETP.GT.U32.AND P3, PT, R2.reuse, R11, PT ;  /* 0x0000000b0200720c */ /* 0x040fe20003f64070 */
[----:B------:R-:W-:Y:S01]  /*bc70*/  @!P5 IMAD.IADD R15, R15, 0x1, -R2 ;  /* 0x000000010f0fd824 */ /* 0x000fe200078e0a02 */
[----:B------:R-:W-:Y:S01]  /*bc80*/  ISETP.GT.U32.AND P5, PT, R2, R0, PT ;  /* 0x000000000200720c */ /* 0x000fe20003fa4070 */
[----:B------:R-:W-:Y:S01]  /*bc90*/  IMAD.MOV R26, RZ, RZ, -R21 ;  /* 0x000000ffff1a7224 */ /* 0x000fe200078e0a15 */
[----:B------:R0:W-:Y:S01]  /*bca0*/  STL [R1+0x5c], R4 ;  /* 0x00005c0401007387 */ /* 0x0001e20000100800 */
[----:B------:R-:W-:-:S04]  /*bcb0*/  IMAD.HI.U32 R21, R23, R16, RZ ;  /* 0x0000001017157227 */ /* 0x000fc800078e00ff */
[----:B------:R-:W-:Y:S02]  /*bcc0*/  VIADD R22, R3, 0x1f ;  /* 0x0000001f03167836 */ /* 0x000fe40000000000 */
[----:B------:R-:W-:Y:S02]  /*bcd0*/  IMAD.MOV R21, RZ, RZ, -R21 ;  /* 0x000000ffff157224 */ /* 0x000fe400078e0a15 */
[----:B------:R-:W-:Y:S01]  /*bce0*/  @!P4 IMAD.IADD R25, R25, 0x1, -R2 ;  /* 0x000000011919c824 */ /* 0x000fe200078e0a02 */
[----:B------:R-:W-:Y:S01]  /*bcf0*/  IABS R17, R22 ;  /* 0x0000001600117213 */ /* 0x000fe20000000000 */
[----:B------:R-:W-:Y:S01]  /*bd00*/  IMAD R14, R2, R26, R14 ;  /* 0x0000001a020e7224 */ /* 0x000fe200078e020e */
[----:B------:R-:W-:Y:S01]  /*bd10*/  ISETP.GE.AND P4, PT, R10, RZ, PT ;  /* 0x000000ff0a00720c */ /* 0x000fe20003f86270 */
[C---:B------:R-:W-:Y:S02]  /*bd20*/  IMAD R10, R2.reuse, R21, R16 ;  /* 0x00000015020a7224 */ /* 0x040fe400078e0210 */
[----:B------:R-:W-:Y:S01]  /*bd30*/  @!P3 IMAD.IADD R11, R11, 0x1, -R2 ;  /* 0x000000010b0bb824 */ /* 0x000fe200078e0a02 */
[C---:B------:R-:W-:Y:S01]  /*bd40*/  ISETP.GT.U32.AND P3, PT, R2.reuse, R15, PT ;  /* 0x0000000f0200720c */ /* 0x040fe20003f64070 */
[----:B------:R-:W-:Y:S01]  /*bd50*/  IMAD.HI.U32 R18, R23, R17, RZ ;  /* 0x0000001117127227 */ /* 0x000fe200078e00ff */
[----:B------:R-:W-:-:S03]  /*bd60*/  ISETP.GT.U32.AND P6, PT, R2, R14, PT ;  /* 0x0000000e0200720c */ /* 0x000fc60003fc4070 */
[----:B------:R-:W-:Y:S01]  /*bd70*/  @!P5 IMAD.IADD R0, R0, 0x1, -R2 ;  /* 0x000000010000d824 */ /* 0x000fe200078e0a02 */
[C---:B------:R-:W-:Y:S01]  /*bd80*/  ISETP.GT.U32.AND P5, PT, R2.reuse, R10, PT ;  /* 0x0000000a0200720c */ /* 0x040fe20003fa4070 */
[C---:B------:R-:W-:Y:S02]  /*bd90*/  VIADD R16, R3.reuse, 0x1e ;  /* 0x0000001e03107836 */ /* 0x040fe40000000000 */
[----:B------:R-:W-:Y:S02]  /*bda0*/  IMAD.MOV R18, RZ, RZ, -R18 ;  /* 0x000000ffff127224 */ /* 0x000fe400078e0a12 */
[----:B------:R-:W-:Y:S01]  /*bdb0*/  VIADD R21, R3, 0x1c ;  /* 0x0000001c03157836 */ /* 0x000fe20000000000 */
[----:B------:R-:W-:Y:S01]  /*bdc0*/  IABS R19, R16 ;  /* 0x0000001000137213 */ /* 0x000fe20000000000 */
[----:B------:R-:W-:Y:S02]  /*bdd0*/  IMAD R17, R2, R18, R17 ;  /* 0x0000001202117224 */ /* 0x000fe400078e0211 */
[----:B------:R-:W-:-:S02]  /*bde0*/  @!P3 IMAD.IADD R15, R15, 0x1, -R2 ;  /* 0x000000010f0fb824 */ /* 0x000fc400078e0a02 */
[----:B------:R-:W-:Y:S01]  /*bdf0*/  IMAD.HI.U32 R26, R23, R19, RZ ;  /* 0x00000013171a7227 */ /* 0x000fe200078e00ff */
[----:B------:R-:W-:-:S03]  /*be00*/  ISETP.GT.U32.AND P3, PT, R2, R17, PT ;  /* 0x000000110200720c */ /* 0x000fc60003f64070 */
[----:B0-----:R-:W-:Y:S01]  /*be10*/  IMAD.MOV.U32 R4, RZ, RZ, R25 ;  /* 0x000000ffff047224 */ /* 0x001fe200078e0019 */
[----:B------:R-:W-:Y:S01]  /*be20*/  IABS R25, R21 ;  /* 0x0000001500197213 */ /* 0x000fe20000000000 */
[--C-:B------:R-:W-:Y:S01]  /*be30*/  @!P6 IMAD.IADD R14, R14, 0x1, -R2.reuse ;  /* 0x000000010e0ee824 */ /* 0x100fe200078e0a02 */
[----:B------:R-:W-:Y:S01]  /*be40*/  ISETP.GT.U32.AND P6, PT, R2, R11, PT ;  /* 0x0000000b0200720c */ /* 0x000fe20003fc4070 */
[----:B------:R-:W-:Y:S01]  /*be50*/  @!P5 IMAD.IADD R10, R10, 0x1, -R2 ;  /* 0x000000010a0ad824 */ /* 0x000fe200078e0a02 */
[----:B------:R-:W-:Y:S01]  /*be60*/  ISETP.GE.AND P5, PT, R24, RZ, PT ;  /* 0x000000ff1800720c */ /* 0x000fe20003fa6270 */
[----:B------:R-:W-:Y:S02]  /*be70*/  IMAD.MOV.U32 R5, RZ, RZ, R0 ;  /* 0x000000ffff057224 */ /* 0x000fe400078e0000 */
[----:B------:R-:W-:Y:S02]  /*be80*/  IMAD.MOV R26, RZ, RZ, -R26 ;  /* 0x000000ffff1a7224 */ /* 0x000fe400078e0a1a */
[----:B------:R-:W-:Y:S01]  /*be90*/  @!P2 IMAD.MOV R4, RZ, RZ, -R4 ;  /* 0x000000ffff04a224 */ /* 0x000fe200078e0a04 */
[C---:B------:R-:W-:Y:S01]  /*bea0*/  ISETP.GT.U32.AND P2, PT, R2.reuse, R14, PT ;  /* 0x0000000e0200720c */ /* 0x040fe20003f44070 */
[----:B------:R-:W-:Y:S01]  /*beb0*/  @!P0 IMAD.MOV R5, RZ, RZ, -R5 ;  /* 0x000000ffff058224 */ /* 0x000fe200078e0a05 */
[C---:B------:R-:W-:Y:S01]  /*bec0*/  ISETP.GT.U32.AND P0, PT, R2.reuse, R10, PT ;  /* 0x0000000a0200720c */ /* 0x040fe20003f04070 */
[----:B------:R-:W-:Y:S01]  /*bed0*/  IMAD R19, R2, R26, R19 ;  /* 0x0000001a02137224 */ /* 0x000fe200078e0213 */
[----:B------:R0:W-:Y:S01]  /*bee0*/  STL [R1+0x154], R4 ;  /* 0x0001540401007387 */ /* 0x0001e20000100800 */
[----:B------:R-:W-:-:S03]  /*bef0*/  IMAD.HI.U32 R26, R23, R25, RZ ;  /* 0x00000019171a7227 */ /* 0x000fc600078e00ff */
[----:B------:R1:W-:Y:S01]  /*bf00*/  STL [R1+0x54], R5 ;  /* 0x0000540501007387 */ /* 0x0003e20000100800 */
[----:B------:R-:W-:Y:S02]  /*bf10*/  IMAD.MOV R26, RZ, RZ, -R26 ;  /* 0x000000ffff1a7224 */ /* 0x000fe400078e0a1a */
[--C-:B------:R-:W-:Y:S01]  /*bf20*/  @!P3 IMAD.IADD R17, R17, 0x1, -R2.reuse ;  /* 0x000000011111b824 */ /* 0x100fe200078e0a02 */
[----:B------:R-:W-:Y:S01]  /*bf30*/  ISETP.GE.AND P3, PT, R22, RZ, PT ;  /* 0x000000ff1600720c */ /* 0x000fe20003f66270 */
[C---:B------:R-:W-:Y:S02]  /*bf40*/  VIADD R22, R3.reuse, 0x1b ;  /* 0x0000001b03167836 */ /* 0x040fe40000000000 */
[----:B------:R-:W-:Y:S02]  /*bf50*/  VIADD R18, R3, 0x1d ;  /* 0x0000001d03127836 */ /* 0x000fe40000000000 */
[----:B------:R-:W-:Y:S01]  /*bf60*/  IMAD R26, R2, R26, R25 ;  /* 0x0000001a021a7224 */ /* 0x000fe200078e0219 */
[----:B------:R-:W-:Y:S01]  /*bf70*/  IABS R0, R22 ;  /* 0x0000001600007213 */ /* 0x000fe20000000000 */
[--C-:B------:R-:W-:Y:S01]  /*bf80*/  @!P6 IMAD.IADD R11, R11, 0x1, -R2.reuse ;  /* 0x000000010b0be824 */ /* 0x100fe200078e0a02 */
[----:B------:R-:W-:Y:S01]  /*bf90*/  ISETP.GE.AND P6, PT, R20, RZ, PT ;  /* 0x000000ff1400720c */ /* 0x000fe20003fc6270 */
[----:B0-----:R-:W-:Y:S01]  /*bfa0*/  IMAD.MOV.U32 R4, RZ, RZ, R15 ;  /* 0x000000ffff047224 */ /* 0x001fe200078e000f */
[----:B------:R-:W-:Y:S01]  /*bfb0*/  IABS R27, R18 ;  /* 0x00000012001b7213 */ /* 0x000fe20000000000 */
[--C-:B------:R-:W-:Y:S01]  /*bfc0*/  @!P2 IMAD.IADD R14, R14, 0x1, -R2.reuse ;  /* 0x000000010e0ea824 */ /* 0x100fe200078e0a02 */
[----:B------:R-:W-:Y:S01]  /*bfd0*/  ISETP.GT.U32.AND P2, PT, R2, R19, PT ;  /* 0x000000130200720c */ /* 0x000fe20003f44070 */
[----:B------:R-:W-:Y:S01]  /*bfe0*/  @!P0 IMAD.IADD R10, R10, 0x1, -R2 ;  /* 0x000000010a0a8824 */ /* 0x000fe200078e0a02 */
[----:B------:R-:W-:Y:S01]  /*bff0*/  ISETP.GT.U32.AND P0, PT, R2, R26, PT ;  /* 0x0000001a0200720c */ /* 0x000fe20003f04070 */
[----:B------:R-:W-:-:S02]  /*c000*/  @!P1 IMAD.MOV R4, RZ, RZ, -R4 ;  /* 0x000000ffff049224 */ /* 0x000fc400078e0a04 */
[----:B-1----:R-:W-:Y:S02]  /*c010*/  IMAD.MOV.U32 R5, RZ, RZ, R11 ;  /* 0x000000ffff057224 */ /* 0x002fe400078e000b */
[----:B------:R-:W-:Y:S01]  /*c020*/  IMAD.MOV.U32 R11, RZ, RZ, R0 ;  /* 0x000000ffff0b7224 */ /* 0x000fe200078e0000 */
[----:B------:R0:W-:Y:S01]  /*c030*/  STL [R1+0x50], R4 ;  /* 0x0000500401007387 */ /* 0x0001e20000100800 */
[----:B------:R-:W-:-:S04]  /*c040*/  IMAD.HI.U32 R20, R23, R27, RZ ;  /* 0x0000001b17147227 */ /* 0x000fc800078e00ff */
[----:B------:R-:W-:Y:S02]  /*c050*/  VIADD R0, R3, 0x1a ;  /* 0x0000001a03007836 */ /* 0x000fe40000000000 */
[----:B------:R-:W-:Y:S02]  /*c060*/  IMAD.MOV R20, RZ, RZ, -R20 ;  /* 0x000000ffff147224 */ /* 0x000fe400078e0a14 */
[----:B------:R-:W-:Y:S01]  /*c070*/  @!P4 IMAD.MOV R5, RZ, RZ, -R5 ;  /* 0x000000ffff05c224 */ /* 0x000fe200078e0a05 */
[----:B------:R-:W-:Y:S01]  /*c080*/  IABS R15, R0 ;  /* 0x00000000000f7213 */ /* 0x000fe20000000000 */
[----:B0-----:R-:W-:Y:S02]  /*c090*/  IMAD.MOV.U32 R4, RZ, RZ, R14 ;  /* 0x000000ffff047224 */ /* 0x001fe400078e000e */
[----:B------:R-:W-:Y:S01]  /*c0a0*/  IMAD.HI.U32 R14, R23, R11, RZ ;  /* 0x0000000b170e7227 */ /* 0x000fe200078e00ff */
[----:B------:R-:W-:Y:S03]  /*c0b0*/  STL [R1+0x4c], R5 ;  /* 0x00004c0501007387 */ /* 0x000fe60000100800 */
[----:B------:R-:W-:Y:S01]  /*c0c0*/  @!P6 IMAD.MOV R4, RZ, RZ, -R4 ;  /* 0x000000ffff04e224 */ /* 0x000fe200078e0a04 */
[----:B------:R-:W-:Y:S01]  /*c0d0*/  ISETP.GE.AND P6, PT, R16, RZ, PT ;  /* 0x000000ff1000720c */ /* 0x000fe20003fc6270 */
[----:B------:R-:W-:-:S02]  /*c0e0*/  IMAD R20, R2, R20, R27 ;  /* 0x0000001402147224 */ /* 0x000fc400078e021b */
[--C-:B------:R-:W-:Y:S01]  /*c0f0*/  @!P2 IMAD.IADD R19, R19, 0x1, -R2.reuse ;  /* 0x000000011313a824 */ /* 0x100fe200078e0a02 */
[----:B------:R-:W-:Y:S01]  /*c100*/  ISETP.GT.U32.AND P2, PT, R2, R17, PT ;  /* 0x000000110200720c */ /* 0x000fe20003f44070 */
[----:B------:R-:W-:Y:S01]  /*c110*/  @!P0 IMAD.IADD R26, R26, 0x1, -R2 ;  /* 0x000000011a1a8824 */ /* 0x000fe200078e0a02 */
[----:B------:R0:W-:Y:S01]  /*c120*/  STL [R1+0x48], R4 ;  /* 0x0000480401007387 */ /* 0x0001e20000100800 */
[----:B------:R-:W-:Y:S01]  /*c130*/  IMAD.MOV R16, RZ, RZ, -R14 ;  /* 0x000000ffff107224 */ /* 0x000fe200078e0a0e */
[C---:B------:R-:W-:Y:S01]  /*c140*/  ISETP.GT.U32.AND P4, PT, R2.reuse, R20, PT ;  /* 0x000000140200720c */ /* 0x040fe20003f84070 */
[----:B------:R-:W-:Y:S01]  /*c150*/  IMAD.MOV.U32 R14, RZ, RZ, R15 ;  /* 0x000000ffff0e7224 */ /* 0x000fe200078e000f */
[C---:B------:R-:W-:Y:S01]  /*c160*/  ISETP.GT.U32.AND P0, PT, R2.reuse, R26, PT ;  /* 0x0000001a0200720c */ /* 0x040fe20003f04070 */
[C---:B------:R-:W-:Y:S01]  /*c170*/  IMAD R11, R2.reuse, R16, R11 ;  /* 0x00000010020b7224 */ /* 0x040fe200078e020b */
[----:B------:R-:W-:Y:S01]  /*c180*/  ISETP.GT.U32.AND P1, PT, R2, R19, PT ;  /* 0x000000130200720c */ /* 0x000fe20003f24070 */
[----:B------:R-:W-:-:S02]  /*c190*/  VIADD R25, R3, 0x16 ;  /* 0x0000001603197836 */ /* 0x000fc40000000000 */
[----:B------:R-:W-:Y:S02]  /*c1a0*/  VIADD R7, R3, 0x4 ;  /* 0x0000000403077836 */ /* 0x000fe40000000000 */
[----:B0-----:R-:W-:Y:S01]  /*c1b0*/  IMAD.MOV.U32 R4, RZ, RZ, R10 ;  /* 0x000000ffff047224 */ /* 0x001fe200078e000a */
[----:B------:R-:W-:Y:S01]  /*c1c0*/  IABS R16, R25 ;  /* 0x0000001900107213 */ /* 0x000fe20000000000 */
[----:B------:R-:W-:-:S04]  /*c1d0*/  IMAD.HI.U32 R10, R23, R14, RZ ;  /* 0x0000000e170a7227 */ /* 0x000fc800078e00ff */
[----:B------:R-:W-:Y:S02]  /*c1e0*/  IMAD.MOV R10, RZ, RZ, -R10 ;  /* 0x000000ffff0a7224 */ /* 0x000fe400078e0a0a */
[----:B------:R-:W-:Y:S01]  /*c1f0*/  @!P2 IMAD.IADD R17, R17, 0x1, -R2 ;  /* 0x000000011111a824 */ /* 0x000fe200078e0a02 */
[----:B------:R-:W-:Y:S01]  /*c200*/  ISETP.GE.AND P2, PT, R18, RZ, PT ;  /* 0x000000ff1200720c */ /* 0x000fe20003f46270 */
[----:B------:R-:W-:Y:S02]  /*c210*/  IMAD R10, R2, R10, R14 ;  /* 0x0000000a020a7224 */ /* 0x000fe400078e020e */
[--C-:B------:R-:W-:Y:S01]  /*c220*/  @!P4 IMAD.IADD R20, R20, 0x1, -R2.reuse ;  /* 0x000000011414c824 */ /* 0x100fe200078e0a02 */
[----:B------:R-:W-:Y:S01]  /*c230*/  ISETP.GE.AND P4, PT, R22, RZ, PT ;  /* 0x000000ff1600720c */ /* 0x000fe20003f86270 */
[----:B------:R-:W-:Y:S02]  /*c240*/  IMAD.MOV.U32 R5, RZ, RZ, R17 ;  /* 0x000000ffff057224 */ /* 0x000fe400078e0011 */
[----:B------:R-:W-:Y:S01]  /*c250*/  @!P0 IMAD.IADD R26, R26, 0x1, -R2 ;  /* 0x000000011a1a8824 */ /* 0x000fe200078e0a02 */
[C---:B------:R-:W-:Y:S01]  /*c260*/  ISETP.GT.U32.AND P0, PT, R2.reuse, R10, PT ;  /* 0x0000000a0200720c */ /* 0x040fe20003f04070 */
[----:B------:R-:W-:Y:S01]  /*c270*/  @!P5 IMAD.MOV R4, RZ, RZ, -R4 ;  /* 0x000000ffff04d224 */ /* 0x000fe200078e0a04 */
[C---:B------:R-:W-:Y:S01]  /*c280*/  ISETP.GT.U32.AND P5, PT, R2.reuse, R20, PT ;  /* 0x000000140200720c */ /* 0x040fe20003fa4070 */
[----:B------:R-:W-:Y:S01]  /*c290*/  @!P3 IMAD.MOV R5, RZ, RZ, -R5 ;  /* 0x000000ffff05b224 */ /* 0x000fe200078e0a05 */
[----:B------:R-:W-:Y:S01]  /*c2a0*/  ISETP.GT.U32.AND P3, PT, R2, R11, PT ;  /* 0x0000000b0200720c */ /* 0x000fe20003f64070 */
[--C-:B------:R-:W-:Y:S01]  /*c2b0*/  @!P1 IMAD.IADD R19, R19, 0x1, -R2.reuse ;  /* 0x0000000113139824 */ /* 0x100fe200078e0a02 */
[----:B------:R0:W-:Y:S01]  /*c2c0*/  STL [R1+0x44], R4 ;  /* 0x0000440401007387 */ /* 0x0001e20000100800 */
[----:B------:R-:W-:Y:S01]  /*c2d0*/  VIADD R14, R3, 0x18 ;  /* 0x00000018030e7836 */ /* 0x000fe20000000000 */
[----:B------:R-:W-:Y:S01]  /*c2e0*/  ISETP.GE.AND P1, PT, R21, RZ, PT ;  /* 0x000000ff1500720c */ /* 0x000fe20003f26270 */
[----:B------:R-:W-:Y:S01]  /*c2f0*/  VIADD R6, R3, 0x3 ;  /* 0x0000000303067836 */ /* 0x000fe20000000000 */
[----:B------:R-:W-:Y:S02]  /*c300*/  STL [R1+0x40], R5 ;  /* 0x0000400501007387 */ /* 0x000fe40000100800 */
[----:B------:R-:W-:Y:S01]  /*c310*/  IABS R18, R14 ;  /* 0x0000000e00127213 */ /* 0x000fe20000000000 */
[----:B------:R-:W-:-:S02]  /*c320*/  @!P0 IMAD.IADD R10, R10, 0x1, -R2 ;  /* 0x000000010a0a8824 */ /* 0x000fc400078e0a02 */
[----:B------:R-:W-:Y:S02]  /*c330*/  @!P5 IMAD.IADD R20, R20, 0x1, -R2 ;  /* 0x000000011414d824 */ /* 0x000fe400078e0a02 */
[----:B0-----:R-:W-:Y:S01]  /*c340*/  IMAD.MOV.U32 R4, RZ, RZ, R19 ;  /* 0x000000ffff047224 */ /* 0x001fe200078e0013 */
[----:B------:R-:W-:Y:S01]  /*c350*/  ISETP.GT.U32.AND P0, PT, R2, R10, PT ;  /* 0x0000000a0200720c */ /* 0x000fe20003f04070 */
[----:B------:R-:W-:Y:S02]  /*c360*/  VIADD R19, R3, 0x19 ;  /* 0x0000001903137836 */ /* 0x000fe40000000000 */
[----:B------:R-:W-:Y:S01]  /*c370*/  @!P6 IMAD.MOV R4, RZ, RZ, -R4 ;  /* 0x000000ffff04e224 */ /* 0x000fe200078e0a04 */
[----:B------:R-:W-:Y:S01]  /*c380*/  ISETP.GE.AND P6, PT, R0, RZ, PT ;  /* 0x000000ff0000720c */ /* 0x000fe20003fc6270 */
[----:B------:R-:W-:Y:S01]  /*c390*/  @!P3 IMAD.IADD R11, R11, 0x1, -R2 ;  /* 0x000000010b0bb824 */ /* 0x000fe200078e0a02 */
[----:B------:R-:W-:Y:S01]  /*c3a0*/  ISETP.GE.AND P5, PT, R19, RZ, PT ;  /* 0x000000ff1300720c */ /* 0x000fe20003fa6270 */
[----:B------:R-:W-:Y:S01]  /*c3b0*/  VIADD R0, R3, 0x17 ;  /* 0x0000001703007836 */ /* 0x000fe20000000000 */
[----:B------:R-:W-:Y:S01]  /*c3c0*/  ISETP.GE.AND P3, PT, R14, RZ, PT ;  /* 0x000000ff0e00720c */ /* 0x000fe20003f66270 */
[----:B------:R-:W-:Y:S01]  /*c3d0*/  IMAD.HI.U32 R14, R23, R18, RZ ;  /* 0x00000012170e7227 */ /* 0x000fe200078e00ff */
[----:B------:R-:W-:Y:S01]  /*c3e0*/  IABS R19, R19 ;  /* 0x0000001300137213 */ /* 0x000fe20000000000 */
[----:B------:R0:W-:Y:S01]  /*c3f0*/  STL [R1+0x3c], R4 ;  /* 0x00003c0401007387 */ /* 0x0001e20000100800 */
[----:B------:R-:W-:Y:S01]  /*c400*/  IABS R15, R0 ;  /* 0x00000000000f7213 */ /* 0x000fe20000000000 */
[----:B------:R-:W-:-:S02]  /*c410*/  IMAD.MOV R14, RZ, RZ, -R14 ;  /* 0x000000ffff0e7224 */ /* 0x000fc400078e0a0e */
[----:B------:R-:W-:-:S04]  /*c420*/  IMAD.HI.U32 R17, R23, R19, RZ ;  /* 0x0000001317117227 */ /* 0x000fc800078e00ff */
[C---:B------:R-:W-:Y:S02]  /*c430*/  IMAD R18, R2.reuse, R14, R18 ;  /* 0x0000000e02127224 */ /* 0x040fe400078e0212 */
[----:B0-----:R-:W-:Y:S02]  /*c440*/  IMAD.MOV.U32 R4, RZ, RZ, R20 ;  /* 0x000000ffff047224 */ /* 0x001fe400078e0014 */
[----:B------:R-:W-:Y:S02]  /*c450*/  IMAD.MOV R17, RZ, RZ, -R17 ;  /* 0x000000ffff117224 */ /* 0x000fe400078e0a11 */
[----:B------:R-:W-:Y:S01]  /*c460*/  @!P2 IMAD.MOV R4, RZ, RZ, -R4 ;  /* 0x000000ffff04a224 */ /* 0x000fe200078e0a04 */
[----:B------:R-:W-:Y:S01]  /*c470*/  ISETP.GT.U32.AND P2, PT, R2, R11, PT ;  /* 0x0000000b0200720c */ /* 0x000fe20003f44070 */
[----:B------:R-:W-:Y:S01]  /*c480*/  @!P0 IMAD.IADD R10, R10, 0x1, -R2 ;  /* 0x000000010a0a8824 */ /* 0x000fe200078e0a02 */
[C---:B------:R-:W-:Y:S01]  /*c490*/  ISETP.GT.U32.AND P0, PT, R2.reuse, R18, PT ;  /* 0x000000120200720c */ /* 0x040fe20003f04070 */
[----:B------:R-:W-:Y:S01]  /*c4a0*/  IMAD R19, R2, R17, R19 ;  /* 0x0000001102137224 */ /* 0x000fe200078e0213 */
[----:B------:R0:W-:Y:S01]  /*c4b0*/  STL [R1+0x38], R4 ;  /* 0x0000380401007387 */ /* 0x0001e20000100800 */
[----:B------:R-:W-:-:S04]  /*c4c0*/  IMAD.HI.U32 R17, R23, R15, RZ ;  /* 0x0000000f17117227 */ /* 0x000fc800078e00ff */
[----:B------:R-:W-:Y:S02]  /*c4d0*/  IMAD.MOV R17, RZ, RZ, -R17 ;  /* 0x000000ffff117224 */ /* 0x000fe400078e0a11 */
[----:B------:R-:W-:-:S04]  /*c4e0*/  IMAD.HI.U32 R20, R23, R16, RZ ;  /* 0x0000001017147227 */ /* 0x000fc800078e00ff */
[----:B0-----:R-:W-:Y:S02]  /*c4f0*/  IMAD.MOV.U32 R4, RZ, RZ, R26 ;  /* 0x000000ffff047224 */ /* 0x001fe400078e001a */
[----:B------:R-:W-:Y:S01]  /*c500*/  @!P2 IMAD.IADD R11, R11, 0x1, -R2 ;  /* 0x000000010b0ba824 */ /* 0x000fe200078e0a02 */
[----:B------:R-:W-:Y:S01]  /*c510*/  ISETP.GE.AND P2, PT, R0, RZ, PT ;  /* 0x000000ff0000720c */ /* 0x000fe20003f46270 */
[----:B------:R-:W-:Y:S01]  /*c520*/  @!P1 IMAD.MOV R4, RZ, RZ, -R4 ;  /* 0x000000ffff049224 */ /* 0x000fe200078e0a04 */
[C---:B------:R-:W-:Y:S01]  /*c530*/  ISETP.GT.U32.AND P1, PT, R2.reuse, R19, PT ;  /* 0x000000130200720c */ /* 0x040fe20003f24070 */
[----:B------:R-:W-:Y:S02]  /*c540*/  IMAD R15, R2, R17, R15 ;  /* 0x00000011020f7224 */ /* 0x000fe400078e020f */
[----:B------:R-:W-:Y:S01]  /*c550*/  @!P0 IMAD.IADD R18, R18, 0x1, -R2 ;  /* 0x0000000112128824 */ /* 0x000fe200078e0a02 */
[----:B------:R0:W-:Y:S01]  /*c560*/  STL [R1+0x34], R4 ;  /* 0x0000340401007387 */ /* 0x0001e20000100800 */
[----:B------:R-:W-:Y:S01]  /*c570*/  IMAD.MOV R20, RZ, RZ, -R20 ;  /* 0x000000ffff147224 */ /* 0x000fe200078e0a14 */
[----:B------:R-:W-:Y:S01]  /*c580*/  ISETP.GT.U32.AND P0, PT, R2, R15, PT ;  /* 0x0000000f0200720c */ /* 0x000fe20003f04070 */
[----:B------:R-:W-:-:S02]  /*c590*/  VIADD R0, R3, 0x14 ;  /* 0x0000001403007836 */ /* 0x000fc40000000000 */
[C---:B------:R-:W-:Y:S01]  /*c5a0*/  IMAD R16, R2.reuse, R20, R16 ;  /* 0x0000001402107224 */ /* 0x040fe200078e0210 */
[----:B------:R-:W-:Y:S01]  /*c5b0*/  IABS R20, R12 ;  /* 0x0000000c00147213 */ /* 0x000fe20000000000 */
[----:B------:R-:W-:Y:S01]  /*c5c0*/  VIADD R14, R3, 0x15 ;  /* 0x00000015030e7836 */ /* 0x000fe20000000000 */
[----:B------:R-:W-:Y:S01]  /*c5d0*/  IABS R21, R0 ;  /* 0x0000000000157213 */ /* 0x000fe20000000000 */
[----:B------:R-:W-:Y:S02]  /*c5e0*/  @!P1 IMAD.IADD R19, R19, 0x1, -R2 ;  /* 0x0000000113139824 */ /* 0x000fe400078e0a02 */
[----:B0-----:R-:W-:Y:S01]  /*c5f0*/  IMAD.MOV.U32 R4, RZ, RZ, R11 ;  /* 0x000000ffff047224 */ /* 0x001fe200078e000b */
[----:B------:R-:W-:Y:S01]  /*c600*/  IABS R22, R14 ;  /* 0x0000000e00167213 */ /* 0x000fe20000000000 */
[----:B------:R-:W-:Y:S01]  /*c610*/  VIADD R17, R3, 0x13 ;  /* 0x0000001303117836 */ /* 0x000fe20000000000 */
[C---:B------:R-:W-:Y:S01]  /*c620*/  ISETP.GT.U32.AND P1, PT, R2.reuse, R19, PT ;  /* 0x000000130200720c */ /* 0x040fe20003f24070 */
[----:B------:R-:W-:Y:S01]  /*c630*/  @!P4 IMAD.MOV R4, RZ, RZ, -R4 ;  /* 0x000000ffff04c224 */ /* 0x000fe200078e0a04 */
[C---:B------:R-:W-:Y:S01]  /*c640*/  ISETP.GT.U32.AND P4, PT, R2.reuse, R18, PT ;  /* 0x000000120200720c */ /* 0x040fe20003f84070 */
[----:B------:R-:W-:Y:S01]  /*c650*/  @!P0 IMAD.IADD R15, R15, 0x1, -R2 ;  /* 0x000000010f0f8824 */ /* 0x000fe200078e0a02 */
[----:B------:R-:W0:Y:S01]  /*c660*/  I2F.RP R11, R20 ;  /* 0x00000014000b7306 */ /* 0x000e220000209400 */
[----:B------:R-:W-:Y:S01]  /*c670*/  IMAD.HI.U32 R24, R23, R22, RZ ;  /* 0x0000001617187227 */ /* 0x000fe200078e00ff */
[----:B------:R1:W-:Y:S02]  /*c680*/  STL [R1+0x98], R4 ;  /* 0x0000980401007387 */ /* 0x0003e40000100800 */
[----:B------:R-:W-:Y:S01]  /*c690*/  ISETP.GT.U32.AND P0, PT, R2, R15, PT ;  /* 0x0000000f0200720c */ /* 0x000fe20003f04070 */
[----:B------:R-:W-:-:S04]  /*c6a0*/  IMAD.MOV R24, RZ, RZ, -R24 ;  /* 0x000000ffff187224 */ /* 0x000fc800078e0a18 */
[--C-:B------:R-:W-:Y:S01]  /*c6b0*/  @!P1 IMAD.IADD R19, R19, 0x1, -R2.reuse ;  /* 0x0000000113139824 */ /* 0x100fe200078e0a02 */
[----:B------:R-:W-:Y:S01]  /*c6c0*/  ISETP.GE.AND P1, PT, R25, RZ, PT ;  /* 0x000000ff1900720c */ /* 0x000fe20003f26270 */
[----:B------:R-:W-:Y:S01]  /*c6d0*/  @!P4 IMAD.IADD R18, R18, 0x1, -R2 ;  /* 0x000000011212c824 */ /* 0x000fe200078e0a02 */
[----:B------:R-:W-:Y:S01]  /*c6e0*/  IABS R25, R17 ;  /* 0x0000001100197213 */ /* 0x000fe20000000000 */
[----:B-1----:R-:W-:Y:S01]  /*c6f0*/  IMAD.MOV.U32 R4, RZ, RZ, R10 ;  /* 0x000000ffff047224 */ /* 0x002fe200078e000a */
[----:B------:R-:W-:Y:S01]  /*c700*/  ISETP.GE.AND P4, PT, R14, RZ, PT ;  /* 0x000000ff0e00720c */ /* 0x000fe20003f86270 */
[----:B------:R-:W-:Y:S01]  /*c710*/  IMAD.HI.U32 R10, R23, R21, RZ ;  /* 0x00000015170a7227 */ /* 0x000fe200078e00ff */
[----:B0-----:R-:W0:Y:S03]  /*c720*/  MUFU.RCP R11, R11 ;  /* 0x0000000b000b7308 */ /* 0x001e260000001000 */
[----:B------:R-:W-:Y:S01]  /*c730*/  @!P6 IMAD.MOV R4, RZ, RZ, -R4 ;  /* 0x000000ffff04e224 */ /* 0x000fe200078e0a04 */
[----:B------:R-:W-:Y:S01]  /*c740*/  ISETP.GT.U32.AND P6, PT, R2, R16, PT ;  /* 0x000000100200720c */ /* 0x000fe20003fc4070 */
[----:B------:R-:W-:-:S02]  /*c750*/  IMAD.MOV R10, RZ, RZ, -R10 ;  /* 0x000000ffff0a7224 */ /* 0x000fc400078e0a0a */
[----:B------:R-:W-:Y:S01]  /*c760*/  @!P0 IMAD.IADD R15, R15, 0x1, -R2 ;  /* 0x000000010f0f8824 */ /* 0x000fe200078e0a02 */
[----:B------:R1:W-:Y:S01]  /*c770*/  STL [R1+0x10c], R4 ;  /* 0x00010c0401007387 */ /* 0x0003e20000100800 */
[C---:B------:R-:W-:Y:S02]  /*c780*/  IMAD R21, R2.reuse, R10, R21 ;  /* 0x0000000a02157224 */ /* 0x040fe400078e0215 */
[----:B------:R-:W-:Y:S02]  /*c790*/  IMAD.MOV.U32 R14, RZ, RZ, R25 ;  /* 0x000000ffff0e7224 */ /* 0x000fe400078e0019 */
[----:B------:R-:W-:Y:S01]  /*c7a0*/  IMAD.MOV.U32 R5, RZ, RZ, R19 ;  /* 0x000000ffff057224 */ /* 0x000fe200078e0013 */
[----:B------:R-:W-:Y:S01]  /*c7b0*/  ISETP.GT.U32.AND P0, PT, R2, R21, PT ;  /* 0x000000150200720c */ /* 0x000fe20003f04070 */
[----:B------:R-:W-:-:S04]  /*c7c0*/  IMAD.HI.U32 R10, R23, R14, RZ ;  /* 0x0000000e170a7227 */ /* 0x000fc800078e00ff */
[----:B------:R-:W-:Y:S02]  /*c7d0*/  @!P6 IMAD.IADD R16, R16, 0x1, -R2 ;  /* 0x000000011010e824 */ /* 0x000fe400078e0a02 */
[----:B-1----:R-:W-:Y:S02]  /*c7e0*/  IMAD.MOV.U32 R4, RZ, RZ, R18 ;  /* 0x000000ffff047224 */ /* 0x002fe400078e0012 */
[C---:B------:R-:W-:Y:S01]  /*c7f0*/  IMAD R22, R2.reuse, R24, R22 ;  /* 0x0000001802167224 */ /* 0x040fe200078e0216 */
[----:B------:R-:W-:Y:S01]  /*c800*/  ISETP.GT.U32.AND P6, PT, R2, R16, PT ;  /* 0x000000100200720c */ /* 0x000fe20003fc4070 */
[----:B------:R-:W-:Y:S01]  /*c810*/  @!P3 IMAD.MOV R4, RZ, RZ, -R4 ;  /* 0x000000ffff04b224 */ /* 0x000fe200078e0a04 */
[----:B------:R-:W-:Y:S01]  /*c820*/  ISETP.GE.AND P3, PT, R0, RZ, PT ;  /* 0x000000ff0000720c */ /* 0x000fe20003f66270 */
[----:B------:R-:W-:Y:S01]  /*c830*/  IMAD.MOV R18, RZ, RZ, -R10 ;  /* 0x000000ffff127224 */ /* 0x000fe200078e0a0a */
[----:B------:R-:W-:Y:S01]  /*c840*/  IABS R24, R3 ;  /* 0x0000000300187213 */ /* 0x000fe20000000000 */
[----:B------:R-:W-:-:S02]  /*c850*/  VIADD R0, R3, 0x11 ;  /* 0x0000001103007836 */ /* 0x000fc40000000000 */
[----:B------:R-:W-:Y:S02]  /*c860*/  VIADD R10, R3, 0x12 ;  /* 0x00000012030a7836 */ /* 0x000fe40000000000 */
[----:B------:R-:W-:Y:S01]  /*c870*/  @!P5 IMAD.MOV R5, RZ, RZ, -R5 ;  /* 0x000000ffff05d224 */ /* 0x000fe200078e0a05 */
[C---:B------:R-:W-:Y:S01]  /*c880*/  ISETP.GT.U32.AND P5, PT, R2.reuse, R22, PT ;  /* 0x000000160200720c */ /* 0x040fe20003fa4070 */
[----:B------:R-:W-:Y:S01]  /*c890*/  IMAD R14, R2, R18, R14 ;  /* 0x00000012020e7224 */ /* 0x000fe200078e020e */
[----:B------:R-:W-:Y:S01]  /*c8a0*/  IABS R18, R10 ;  /* 0x0000000a00127213 */ /* 0x000fe20000000000 */
[--C-:B------:R-:W-:Y:S01]  /*c8b0*/  @!P6 IMAD.IADD R16, R16, 0x1, -R2.reuse ;  /* 0x000000011010e824 */ /* 0x100fe200078e0a02 */
[----:B------:R-:W-:Y:S01]  /*c8c0*/  ISETP.GE.AND P6, PT, R17, RZ, PT ;  /* 0x000000ff1100720c */ /* 0x000fe20003fc6270 */
[----:B------:R-:W-:Y:S01]  /*c8d0*/  @!P0 IMAD.IADD R21, R21, 0x1, -R2 ;  /* 0x0000000115158824 */ /* 0x000fe200078e0a02 */
[----:B------:R-:W-:Y:S01]  /*c8e0*/  IABS R17, R0 ;  /* 0x0000000000117213 */ /* 0x000fe20000000000 */
[----:B------:R-:W-:Y:S01]  /*c8f0*/  STL [R1+0xac], R5 ;  /* 0x0000ac0501007387 */ /* 0x000fe20000100800 */
[----:B0-----:R-:W-:-:S02]  /*c900*/  VIADD R11, R11, 0xffffffe ;  /* 0x0ffffffe0b0b7836 */ /* 0x001fc40000000000 */
[----:B------:R-:W-:Y:S01]  /*c910*/  ISETP.GT.U32.AND P0, PT, R2, R21, PT ;  /* 0x000000150200720c */ /* 0x000fe20003f04070 */
[----:B------:R0:W-:Y:S01]  /*c920*/  STL [R1+0xc4], R4 ;  /* 0x0000c40401007387 */ /* 0x0001e20000100800 */
[----:B------:R-:W-:Y:S02]  /*c930*/  IMAD.HI.U32 R19, R23, R24, RZ ;  /* 0x0000001817137227 */ /* 0x000fe400078e00ff */
[----:B------:R-:W1:Y:S02]  /*c940*/  F2I.FTZ.U32.TRUNC.NTZ R11, R11 ;  /* 0x0000000b000b7305 */ /* 0x000e64000021f000 */
[----:B------:R-:W-:Y:S01]  /*c950*/  @!P5 IMAD.IADD R22, R22, 0x1, -R2 ;  /* 0x000000011616d824 */ /* 0x000fe200078e0a02 */
[----:B------:R-:W-:Y:S01]  /*c960*/  ISETP.GT.U32.AND P5, PT, R2, R14, PT ;  /* 0x0000000e0200720c */ /* 0x000fe20003fa4070 */
[----:B------:R-:W-:Y:S02]  /*c970*/  IMAD.MOV R19, RZ, RZ, -R19 ;  /* 0x000000ffff137224 */ /* 0x000fe400078e0a13 */
[----:B0-----:R-:W-:-:S02]  /*c980*/  IMAD.MOV.U32 R4, RZ, RZ, R15 ;  /* 0x000000ffff047224 */ /* 0x001fc400078e000f */
[----:B------:R-:W-:Y:S02]  /*c990*/  IMAD.MOV.U32 R15, RZ, RZ, R17 ;  /* 0x000000ffff0f7224 */ /* 0x000fe400078e0011 */
[----:B------:R-:W-:-:S04]  /*c9a0*/  IMAD.HI.U32 R17, R23, R18, RZ ;  /* 0x0000001217117227 */ /* 0x000fc800078e00ff */
[----:B------:R-:W-:Y:S02]  /*c9b0*/  IMAD.MOV R17, RZ, RZ, -R17 ;  /* 0x000000ffff117224 */ /* 0x000fe400078e0a11 */
[----:B------:R-:W-:Y:S01]  /*c9c0*/  @!P2 IMAD.MOV R4, RZ, RZ, -R4 ;  /* 0x000000ffff04a224 */ /* 0x000fe200078e0a04 */
[C---:B------:R-:W-:Y:S01]  /*c9d0*/  ISETP.GT.U32.AND P2, PT, R2.reuse, R22, PT ;  /* 0x000000160200720c */ /* 0x040fe20003f44070 */
[----:B------:R-:W-:Y:S01]  /*c9e0*/  IMAD R18, R2, R17, R18 ;  /* 0x0000001102127224 */ /* 0x000fe200078e0212 */
[----:B------:R-:W-:Y:S01]  /*c9f0*/  IABS R17, R28 ;  /* 0x0000001c00117213 */ /* 0x000fe20000000000 */
[--C-:B------:R-:W-:Y:S01]  /*ca00*/  @!P0 IMAD.IADD R21, R21, 0x1, -R2.reuse ;  /* 0x0000000115158824 */ /* 0x100fe200078e0a02 */
[----:B------:R0:W-:Y:S01]  /*ca10*/  STL [R1+0xdc], R4 ;  /* 0x0000dc0401007387 */ /* 0x0001e20000100800 */
[----:B------:R-:W-:Y:S01]  /*ca20*/  @!P5 IMAD.IADD R14, R14, 0x1, -R2 ;  /* 0x000000010e0ed824 */ /* 0x000fe200078e0a02 */
[----:B------:R-:W-:Y:S01]  /*ca30*/  ISETP.GT.U32.AND P0, PT, R2, R18, PT ;  /* 0x000000120200720c */ /* 0x000fe20003f04070 */
[----:B-1----:R-:W-:-:S02]  /*ca40*/  IMAD.MOV R25, RZ, RZ, -R11 ;  /* 0x000000ffff197224 */ /* 0x002fc400078e0a0b */
[C---:B------:R-:W-:Y:S01]  /*ca50*/  IMAD R24, R2.reuse, R19, R24 ;  /* 0x0000001302187224 */ /* 0x040fe200078e0218 */
[----:B------:R-:W-:Y:S01]  /*ca60*/  ISETP.GT.U32.AND P5, PT, R2, R14, PT ;  /* 0x0000000e0200720c */ /* 0x000fe20003fa4070 */
[----:B------:R-:W-:Y:S02]  /*ca70*/  IMAD R25, R25, R20, RZ ;  /* 0x0000001419197224 */ /* 0x000fe400078e02ff */
[----:B------:R-:W-:Y:S01]  /*ca80*/  @!P2 IMAD.IADD R22, R22, 0x1, -R2 ;  /* 0x000000011616a824 */ /* 0x000fe200078e0a02 */
[----:B------:R-:W-:Y:S01]  /*ca90*/  ISETP.GE.AND P2, PT, R0, RZ, PT ;  /* 0x000000ff0000720c */ /* 0x000fe20003f46270 */
[----:B0-----:R-:W-:Y:S02]  /*caa0*/  IMAD.MOV.U32 R4, RZ, RZ, R16 ;  /* 0x000000ffff047224 */ /* 0x001fe400078e0010 */
[----:B------:R-:W-:-:S04]  /*cab0*/  IMAD.HI.U32 R16, R23, R15, RZ ;  /* 0x0000000f17107227 */ /* 0x000fc800078e00ff */
[----:B------:R-:W-:Y:S02]  /*cac0*/  IMAD.MOV R16, RZ, RZ, -R16 ;  /* 0x000000ffff107224 */ /* 0x000fe400078e0a10 */
[----:B------:R-:W-:Y:S02]  /*cad0*/  @!P0 IMAD.IADD R18, R18, 0x1, -R2 ;  /* 0x0000000112128824 */ /* 0x000fe400078e0a02 */
[----:B------:R-:W-:Y:S02]  /*cae0*/  IMAD R15, R2, R16, R15 ;  /* 0x00000010020f7224 */ /* 0x000fe400078e020f */
[----:B------:R-:W-:Y:S01]  /*caf0*/  @!P1 IMAD.MOV R4, RZ, RZ, -R4 ;  /* 0x000000ffff049224 */ /* 0x000fe200078e0a04 */
[----:B------:R-:W-:Y:S01]  /*cb00*/  ISETP.GE.AND P1, PT, R10, RZ, PT ;  /* 0x000000ff0a00720c */ /* 0x000fe20003f26270 */
[C---:B------:R-:W-:Y:S01]  /*cb10*/  VIADD R0, R3.reuse, 0xf ;  /* 0x0000000f03007836 */ /* 0x040fe20000000000 */
[----:B------:R-:W-:Y:S01]  /*cb20*/  ISETP.GT.U32.AND P0, PT, R2, R15, PT ;  /* 0x0000000f0200720c */ /* 0x000fe20003f04070 */
[----:B------:R-:W-:Y:S01]  /*cb30*/  IMAD.MOV.U32 R10, RZ, RZ, RZ ;  /* 0x000000ffff0a7224 */ /* 0x000fe200078e00ff */
[----:B------:R0:W-:Y:S01]  /*cb40*/  STL [R1+0xd8], R4 ;  /* 0x0000d80401007387 */ /* 0x0001e20000100800 */
[----:B------:R-:W-:-:S02]  /*cb50*/  VIADD R16, R3, 0x10 ;  /* 0x0000001003107836 */ /* 0x000fc40000000000 */
[----:B------:R-:W-:Y:S01]  /*cb60*/  IMAD.HI.U32 R11, R11, R25, R10 ;  /* 0x000000190b0b7227 */ /* 0x000fe200078e000a */
[----:B------:R-:W-:-:S03]  /*cb70*/  IABS R10, R0 ;  /* 0x00000000000a7213 */ /* 0x000fc60000000000 */
[----:B------:R-:W-:Y:S01]  /*cb80*/  @!P5 IMAD.IADD R14, R14, 0x1, -R2 ;  /* 0x000000010e0ed824 */ /* 0x000fe200078e0a02 */
[----:B------:R-:W-:Y:S01]  /*cb90*/  ISETP.GE.AND P5, PT, R16, RZ, PT ;  /* 0x000000ff1000720c */ /* 0x000fe20003fa6270 */
[----:B------:R-:W-:Y:S01]  /*cba0*/  IMAD.MOV.U32 R19, RZ, RZ, R10 ;  /* 0x000000ffff137224 */ /* 0x000fe200078e000a */
[----:B------:R-:W-:Y:S01]  /*cbb0*/  IABS R16, R16 ;  /* 0x0000001000107213 */ /* 0x000fe20000000000 */
[----:B------:R-:W-:Y:S02]  /*cbc0*/  IMAD.MOV.U32 R10, RZ, RZ, R22 ;  /* 0x000000ffff0a7224 */ /* 0x000fe400078e0016 */
[----:B------:R-:W-:Y:S01]  /*cbd0*/  @!P0 IMAD.IADD R15, R15, 0x1, -R2 ;  /* 0x000000010f0f8824 */ /* 0x000fe200078e0a02 */
[----:B------:R-:W-:Y:S01]  /*cbe0*/  ISETP.GT.U32.AND P0, PT, R2, R18, PT ;  /* 0x000000120200720c */ /* 0x000fe20003f04070 */
[----:B------:R-:W-:-:S04]  /*cbf0*/  IMAD.HI.U32 R22, R11, R17, RZ ;  /* 0x000000110b167227 */ /* 0x000fc800078e00ff */
[----:B------:R-:W-:Y:S01]  /*cc00*/  @!P4 IMAD.MOV R10, RZ, RZ, -R10 ;  /* 0x000000ffff0ac224 */ /* 0x000fe200078e0a0a */
[C---:B------:R-:W-:Y:S01]  /*cc10*/  ISETP.GT.U32.AND P4, PT, R2.reuse, R15, PT ;  /* 0x0000000f0200720c */ /* 0x040fe20003f84070 */
[----:B------:R-:W-:Y:S02]  /*cc20*/  IMAD.MOV.U32 R11, RZ, RZ, R21 ;  /* 0x000000ffff0b7224 */ /* 0x000fe400078e0015 */
[----:B------:R-:W-:Y:S01]  /*cc30*/  IMAD.HI.U32 R25, R23, R16, RZ ;  /* 0x0000001017197227 */ /* 0x000fe200078e00ff */
[----:B------:R-:W-:Y:S03]  /*cc40*/  STL [R1+0xdbc], R10 ;  /* 0x000dbc0a01007387 */ /* 0x000fe60000100800 */
[----:B------:R-:W-:Y:S01]  /*cc50*/  @!P3 IMAD.MOV R11, RZ, RZ, -R11 ;  /* 0x000000ffff0bb224 */ /* 0x000fe200078e0a0b */
[----:B------:R-:W-:Y:S01]  /*cc60*/  ISETP.GT.U32.AND P3, PT, R2, R24, PT ;  /* 0x000000180200720c */ /* 0x000fe20003f64070 */
[----:B------:R-:W-:-:S02]  /*cc70*/  IMAD.MOV R25, RZ, RZ, -R25 ;  /* 0x000000ffff197224 */ /* 0x000fc400078e0a19 */
[----:B------:R-:W-:Y:S01]  /*cc80*/  IMAD.MOV R22, RZ, RZ, -R22 ;  /* 0x000000ffff167224 */ /* 0x000fe200078e0a16 */
[----:B------:R-:W-:Y:S01]  /*cc90*/  STL [R1+0xdc0], R11 ;  /* 0x000dc00b01007387 */ /* 0x000fe20000100800 */
[----:B------:R-:W-:Y:S01]  /*cca0*/  @!P6 IMAD.MOV R14, RZ, RZ, -R14 ;  /* 0x000000ffff0ee224 */ /* 0x000fe200078e0a0e */
[----:B------:R-:W-:Y:S01]  /*ccb0*/  ISETP.GE.AND P6, PT, R0, RZ, PT ;  /* 0x000000ff0000720c */ /* 0x000fe20003fc6270 */
[----:B------:R-:W-:Y:S02]  /*ccc0*/  IMAD R0, R2, R25, R16 ;  /* 0x0000001902007224 */ /* 0x000fe400078e0210 */
[----:B------:R-:W-:Y:S01]  /*ccd0*/  IMAD R16, R20, R22, R17 ;  /* 0x0000001614107224 */ /* 0x000fe200078e0211 */
[----:B------:R-:W-:Y:S01]  /*cce0*/  STL [R1+0xdc4], R14 ;  /* 0x000dc40e01007387 */ /* 0x000fe20000100800 */
[--C-:B------:R-:W-:Y:S02]  /*ccf0*/  @!P4 IMAD.IADD R15, R15, 0x1, -R2.reuse ;  /* 0x000000010f0fc824 */ /* 0x100fe400078e0a02 */
[--C-:B------:R-:W-:Y:S01]  /*cd00*/  @!P0 IMAD.IADD R18, R18, 0x1, -R2.reuse ;  /* 0x0000000112128824 */ /* 0x100fe200078e0a02 */
[----:B------:R-:W-:Y:S01]  /*cd10*/  ISETP.GT.U32.AND P4, PT, R20, R16, PT ;  /* 0x000000101400720c */ /* 0x000fe20003f84070 */
[----:B------:R-:W-:Y:S01]  /*cd20*/  @!P3 IMAD.IADD R24, R24, 0x1, -R2 ;  /* 0x000000011818b824 */ /* 0x000fe200078e0a02 */
[----:B------:R-:W-:Y:S01]  /*cd30*/  ISETP.GT.U32.AND P0, PT, R2, R0, PT ;  /* 0x000000000200720c */ /* 0x000fe20003f04070 */
[----:B------:R-:W-:-:S03]  /*cd40*/  IMAD.HI.U32 R21, R23, R19, RZ ;  /* 0x0000001317157227 */ /* 0x000fc600078e00ff */
[----:B------:R-:W-:Y:S01]  /*cd50*/  ISETP.GT.U32.AND P3, PT, R2, R24, PT ;  /* 0x000000180200720c */ /* 0x000fe20003f64070 */
[C---:B------:R-:W-:Y:S02]  /*cd60*/  VIADD R17, R3.reuse, 0xe ;  /* 0x0000000e03117836 */ /* 0x040fe40000000000 */
[----:B------:R-:W-:Y:S02]  /*cd70*/  IMAD.MOV R21, RZ, RZ, -R21 ;  /* 0x000000ffff157224 */ /* 0x000fe400078e0a15 */
[----:B0-----:R-:W-:Y:S01]  /*cd80*/  IMAD.MOV.U32 R4, RZ, RZ, R18 ;  /* 0x000000ffff047224 */ /* 0x001fe200078e0012 */
[----:B------:R-:W-:Y:S01]  /*cd90*/  IABS R22, R17 ;  /* 0x0000001100167213 */ /* 0x000fe20000000000 */
[----:B------:R-:W-:Y:S02]  /*cda0*/  @!P4 IMAD.IADD R16, R16, 0x1, -R20 ;  /* 0x000000011010c824 */ /* 0x000fe400078e0a14 */
[----:B------:R-:W-:Y:S01]  /*cdb0*/  @!P0 IMAD.IADD R0, R0, 0x1, -R2 ;  /* 0x0000000100008824 */ /* 0x000fe200078e0a02 */
[C---:B------:R-:W-:Y:S01]  /*cdc0*/  ISETP.GE.AND P0, PT, R3.reuse, RZ, PT ;  /* 0x000000ff0300720c */ /* 0x040fe20003f06270 */
[----:B------:R-:W-:Y:S01]  /*cdd0*/  VIADD R25, R3, 0xd ;  /* 0x0000000d03197836 */ /* 0x000fe20000000000 */
[----:B------:R-:W-:Y:S01]  /*cde0*/  ISETP.GT.U32.AND P4, PT, R20, R16, PT ;  /* 0x000000101400720c */ /* 0x000fe20003f84070 */
[----:B------:R-:W-:-:S02]  /*cdf0*/  IMAD R19, R2, R21, R19 ;  /* 0x0000001502137224 */ /* 0x000fc400078e0213 */
[----:B------:R-:W-:Y:S01]  /*ce00*/  @!P1 IMAD.MOV R4, RZ, RZ, -R4 ;  /* 0x000000ffff049224 */ /* 0x000fe200078e0a04 */
[----:B------:R-:W-:Y:S01]  /*ce10*/  IABS R21, R25 ;  /* 0x0000001900157213 */ /* 0x000fe20000000000 */
[----:B------:R-:W-:Y:S01]  /*ce20*/  @!P3 IMAD.IADD R24, R24, 0x1, -R2 ;  /* 0x000000011818b824 */ /* 0x000fe200078e0a02 */
[C---:B------:R-:W-:Y:S01]  /*ce30*/  ISETP.GT.U32.AND P1, PT, R2.reuse, R0, PT ;  /* 0x000000000200720c */ /* 0x040fe20003f24070 */
[----:B------:R-:W-:Y:S01]  /*ce40*/  IMAD.MOV.U32 R18, RZ, RZ, R22 ;  /* 0x000000ffff127224 */ /* 0x000fe200078e0016 */
[----:B------:R0:W-:Y:S01]  /*ce50*/  STL [R1+0x58], R4 ;  /* 0x0000580401007387 */ /* 0x0001e20000100800 */
[----:B------:R-:W-:Y:S01]  /*ce60*/  @!P2 IMAD.MOV R15, RZ, RZ, -R15 ;  /* 0x000000ffff0fa224 */ /* 0x000fe200078e0a0f */
[----:B------:R-:W-:Y:S01]  /*ce70*/  ISETP.GT.U32.AND P2, PT, R2, R19, PT ;  /* 0x000000130200720c */ /* 0x000fe20003f44070 */
[C---:B------:R-:W-:Y:S01]  /*ce80*/  IMAD.HI.U32 R26, R23.reuse, R18, RZ ;  /* 0x00000012171a7227 */ /* 0x040fe200078e00ff */
[----:B------:R-:W-:Y:S02]  /*ce90*/  ISETP.GE.AND P3, PT, R28, RZ, PT ;  /* 0x000000ff1c00720c */ /* 0x000fe40003f66270 */
[----:B------:R-:W-:Y:S01]  /*cea0*/  STL [R1+0xdc8], R15 ;  /* 0x000dc80f01007387 */ /* 0x000fe20000100800 */
[----:B------:R-:W-:-:S04]  /*ceb0*/  IMAD.HI.U32 R22, R23, R21, RZ ;  /* 0x0000001517167227 */ /* 0x000fc800078e00ff */
        /* <DEDUP_REMOVED lines=8> */
[----:B------:R-:W-:Y:S01]  /*cf40*/  ISETP.NE.AND P4, PT, R12, RZ, PT ;  /* 0x000000ff0c00720c */ /* 0x000fe20003f85270 */
[----:B------:R-:W-:-:S02]  /*cf50*/  IMAD R17, R2, R22, R21 ;  /* 0x0000001602117224 */ /* 0x000fc400078e0215 */
[--C-:B------:R-:W-:Y:S02]  /*cf60*/  @!P2 IMAD.IADD R19, R19, 0x1, -R2.reuse ;  /* 0x000000011313a824 */ /* 0x100fe400078e0a02 */
[----:B------:R-:W-:Y:S01]  /*cf70*/  @!P1 IMAD.IADD R0, R0, 0x1, -R2 ;  /* 0x0000000100009824 */ /* 0x000fe200078e0a02 */
[C---:B------:R-:W-:Y:S01]  /*cf80*/  ISETP.GT.U32.AND P1, PT, R2.reuse, R18, PT ;  /* 0x000000120200720c */ /* 0x040fe20003f24070 */
[C---:B------:R-:W-:Y:S01]  /*cf90*/  VIADD R20, R3.reuse, 0xc ;  /* 0x0000000c03147836 */ /* 0x040fe20000000000 */
[C---:B------:R-:W-:Y:S01]  /*cfa0*/  ISETP.GT.U32.AND P2, PT, R2.reuse, R19, PT ;  /* 0x000000130200720c */ /* 0x040fe20003f44070 */
[----:B0-----:R-:W-:Y:S02]  /*cfb0*/  IMAD.MOV.U32 R4, RZ, RZ, R16 ;  /* 0x000000ffff047224 */ /* 0x001fe400078e0010 */
[C---:B------:R-:W-:Y:S01]  /*cfc0*/  VIADD R16, R3.reuse, 0xa ;  /* 0x0000000a03107836 */ /* 0x040fe20000000000 */
[----:B------:R-:W-:Y:S01]  /*cfd0*/  IABS R24, R20 ;  /* 0x0000001400187213 */ /* 0x000fe20000000000 */
[----:B------:R-:W-:Y:S01]  /*cfe0*/  @!P3 IMAD.MOV R4, RZ, RZ, -R4 ;  /* 0x000000ffff04b224 */ /* 0x000fe200078e0a04 */
[----:B------:R-:W-:Y:S01]  /*cff0*/  ISETP.GT.U32.AND P3, PT, R2, R17, PT ;  /* 0x000000110200720c */ /* 0x000fe20003f64070 */
[----:B------:R-:W-:Y:S01]  /*d000*/  VIADD R22, R3, 0xb ;  /* 0x0000000b03167836 */ /* 0x000fe20000000000 */
[----:B------:R-:W-:Y:S01]  /*d010*/  @!P4 LOP3.LUT R4, RZ, R12, RZ, 0x33, !PT ;  /* 0x0000000cff04c212 */ /* 0x000fe200078e33ff */
[----:B------:R-:W-:Y:S01]  /*d020*/  IMAD.HI.U32 R12, R23, R24, RZ ;  /* 0x00000018170c7227 */ /* 0x000fe200078e00ff */
[----:B------:R-:W-:-:S02]  /*d030*/  ISETP.GE.AND P4, PT, R25, RZ, PT ;  /* 0x000000ff1900720c */ /* 0x000fc40003f86270 */
[----:B------:R-:W-:Y:S01]  /*d040*/  IABS R25, R16 ;  /* 0x0000001000197213 */ /* 0x000fe20000000000 */
[--C-:B------:R-:W-:Y:S01]  /*d050*/  @!P1 IMAD.IADD R18, R18, 0x1, -R2.reuse ;  /* 0x0000000112129824 */ /* 0x100fe200078e0a02 */
[----:B------:R-:W-:Y:S01]  /*d060*/  IABS R21, R22 ;  /* 0x0000001600157213 */ /* 0x000fe20000000000 */
[--C-:B------:R-:W-:Y:S01]  /*d070*/  @!P2 IMAD.IADD R19, R19, 0x1, -R2.reuse ;  /* 0x000000011313a824 */ /* 0x100fe200078e0a02 */
[----:B------:R-:W-:Y:S01]  /*d080*/  ISETP.GE.AND P2, PT, R20, RZ, PT ;  /* 0x000000ff1400720c */ /* 0x000fe20003f46270 */
[----:B------:R-:W-:Y:S01]  /*d090*/  IMAD.MOV.U32 R20, RZ, RZ, R25 ;  /* 0x000000ffff147224 */ /* 0x000fe200078e0019 */
[C---:B------:R-:W-:Y:S01]  /*d0a0*/  ISETP.GT.U32.AND P1, PT, R2.reuse, R18, PT ;  /* 0x000000120200720c */ /* 0x040fe20003f24070 */
[----:B------:R-:W-:Y:S01]  /*d0b0*/  @!P3 IMAD.IADD R17, R17, 0x1, -R2 ;  /* 0x000000011111b824 */ /* 0x000fe200078e0a02 */
[----:B------:R0:W-:Y:S01]  /*d0c0*/  STL [R1+0x20], R4 ;  /* 0x0000200401007387 */ /* 0x0001e20000100800 */
[----:B------:R-:W-:Y:S02]  /*d0d0*/  IMAD.MOV R25, RZ, RZ, -R12 ;  /* 0x000000ffff197224 */ /* 0x000fe400078e0a0c */
[----:B------:R-:W-:Y:S01]  /*d0e0*/  IMAD.HI.U32 R12, R23, R21, RZ ;  /* 0x00000015170c7227 */ /* 0x000fe200078e00ff */
[----:B------:R-:W-:-:S03]  /*d0f0*/  ISETP.GT.U32.AND P3, PT, R2, R17, PT ;  /* 0x000000110200720c */ /* 0x000fc60003f64070 */
[----:B------:R-:W-:Y:S02]  /*d100*/  IMAD.MOV.U32 R5, RZ, RZ, R19 ;  /* 0x000000ffff057224 */ /* 0x000fe400078e0013 */
[----:B------:R-:W-:Y:S02]  /*d110*/  IMAD.MOV R19, RZ, RZ, -R12 ;  /* 0x000000ffff137224 */ /* 0x000fe400078e0a0c */
[----:B------:R-:W-:Y:S01]  /*d120*/  @!P1 IMAD.IADD R18, R18, 0x1, -R2 ;  /* 0x0000000112129824 */ /* 0x000fe200078e0a02 */
[----:B------:R-:W-:Y:S01]  /*d130*/  ISETP.GE.AND P1, PT, R22, RZ, PT ;  /* 0x000000ff1600720c */ /* 0x000fe20003f26270 */
[C---:B------:R-:W-:Y:S02]  /*d140*/  IMAD R21, R2.reuse, R19, R21 ;  /* 0x0000001302157224 */ /* 0x040fe400078e0215 */
[C---:B------:R-:W-:Y:S01]  /*d150*/  IMAD R22, R2.reuse, R25, R24 ;  /* 0x0000001902167224 */ /* 0x040fe200078e0218 */
[----:B------:R-:W-:Y:S01]  /*d160*/  IABS R25, R8 ;  /* 0x0000000800197213 */ /* 0x000fe20000000000 */
[----:B------:R-:W-:Y:S01]  /*d170*/  @!P3 IMAD.IADD R17, R17, 0x1, -R2 ;  /* 0x000000011111b824 */ /* 0x000fe200078e0a02 */
[----:B------:R-:W-:Y:S01]  /*d180*/  ISETP.GT.U32.AND P3, PT, R2, R21, PT ;  /* 0x000000150200720c */ /* 0x000fe20003f64070 */
[----:B0-----:R-:W-:-:S02]  /*d190*/  IMAD.MOV.U32 R4, RZ, RZ, R18 ;  /* 0x000000ffff047224 */ /* 0x001fc400078e0012 */
[----:B------:R-:W-:Y:S01]  /*d1a0*/  @!P6 IMAD.MOV R5, RZ, RZ, -R5 ;  /* 0x000000ffff05e224 */ /* 0x000fe200078e0a05 */
[----:B------:R-:W-:Y:S01]  /*d1b0*/  ISETP.GT.U32.AND P6, PT, R2, R22, PT ;  /* 0x000000160200720c */ /* 0x000fe20003fc4070 */
[----:B------:R-:W-:Y:S01]  /*d1c0*/  @!P0 IMAD.MOV R4, RZ, RZ, -R4 ;  /* 0x000000ffff048224 */ /* 0x000fe200078e0a04 */
[----:B------:R-:W-:Y:S01]  /*d1d0*/  ISETP.GE.AND P0, PT, R16, RZ, PT ;  /* 0x000000ff1000720c */ /* 0x000fe20003f06270 */
[C---:B------:R-:W-:Y:S01]  /*d1e0*/  VIADD R16, R3.reuse, 0x9 ;  /* 0x0000000903107836 */ /* 0x040fe20000000000 */
[----:B------:R-:W-:Y:S01]  /*d1f0*/  STL [R1+0x24], R5 ;  /* 0x0000240501007387 */ /* 0x000fe20000100800 */
[----:B------:R-:W-:Y:S02]  /*d200*/  VIADD R18, R3, 0x8 ;  /* 0x0000000803127836 */ /* 0x000fe40000000000 */
[----:B------:R-:W-:Y:S01]  /*d210*/  IMAD.HI.U32 R12, R23, R20, RZ ;  /* 0x00000014170c7227 */ /* 0x000fe200078e00ff */
[----:B------:R-:W-:Y:S01]  /*d220*/  IABS R19, R16 ;  /* 0x0000001000137213 */ /* 0x000fe20000000000 */
[----:B------:R0:W-:Y:S01]  /*d230*/  STL [R1+0x28], R4 ;  /* 0x0000280401007387 */ /* 0x0001e20000100800 */
[----:B------:R-:W-:Y:S01]  /*d240*/  IABS R27, R18 ;  /* 0x00000012001b7213 */ /* 0x000fe20000000000 */
[----:B------:R-:W-:-:S02]  /*d250*/  @!P3 IMAD.IADD R21, R21, 0x1, -R2 ;  /* 0x000000011515b824 */ /* 0x000fc400078e0a02 */
[----:B------:R-:W-:-:S03]  /*d260*/  IMAD.HI.U32 R26, R23, R19, RZ ;  /* 0x00000013171a7227 */ /* 0x000fc600078e00ff */
[----:B------:R-:W-:Y:S01]  /*d270*/  ISETP.GT.U32.AND P3, PT, R2, R21, PT ;  /* 0x000000150200720c */ /* 0x000fe20003f64070 */
[----:B------:R-:W-:Y:S02]  /*d280*/  @!P6 IMAD.IADD R22, R22, 0x1, -R2 ;  /* 0x000000011616e824 */ /* 0x000fe400078e0a02 */
[----:B0-----:R-:W-:Y:S02]  /*d290*/  IMAD.MOV.U32 R4, RZ, RZ, R17 ;  /* 0x000000ffff047224 */ /* 0x001fe400078e0011 */
[----:B------:R-:W-:Y:S01]  /*d2a0*/  IMAD.MOV R12, RZ, RZ, -R12 ;  /* 0x000000ffff0c7224 */ /* 0x000fe200078e0a0c */
[----:B------:R-:W-:Y:S01]  /*d2b0*/  ISETP.GT.U32.AND P6, PT, R2, R22, PT ;  /* 0x000000160200720c */ /* 0x000fe20003fc4070 */
[----:B------:R-:W-:Y:S02]  /*d2c0*/  IMAD.MOV R17, RZ, RZ, -R26 ;  /* 0x000000ffff117224 */ /* 0x000fe400078e0a1a */
[----:B------:R-:W-:-:S04]  /*d2d0*/  IMAD.HI.U32 R26, R23, R27, RZ ;  /* 0x0000001b171a7227 */ /* 0x000fc800078e00ff */
[C---:B------:R-:W-:Y:S02]  /*d2e0*/  IMAD R20, R2.reuse, R12, R20 ;  /* 0x0000000c02147224 */ /* 0x040fe400078e0214 */
[C---:B------:R-:W-:Y:S02]  /*d2f0*/  IMAD R19, R2.reuse, R17, R19 ;  /* 0x0000001102137224 */ /* 0x040fe400078e0213 */
[----:B------:R-:W-:Y:S02]  /*d300*/  IMAD.MOV R26, RZ, RZ, -R26 ;  /* 0x000000ffff1a7224 */ /* 0x000fe400078e0a1a */
[----:B------:R-:W-:Y:S01]  /*d310*/  @!P4 IMAD.MOV R4, RZ, RZ, -R4 ;  /* 0x000000ffff04c224 */ /* 0x000fe200078e0a04 */
[C---:B------:R-:W-:Y:S01]  /*d320*/  ISETP.GT.U32.AND P4, PT, R2.reuse, R20, PT ;  /* 0x000000140200720c */ /* 0x040fe20003f84070 */
[----:B------:R-:W-:Y:S01]  /*d330*/  @!P3 IMAD.IADD R21, R21, 0x1, -R2 ;  /* 0x000000011515b824 */ /* 0x000fe200078e0a02 */
[C---:B------:R-:W-:Y:S01]  /*d340*/  ISETP.GT.U32.AND P3, PT, R2.reuse, R19, PT ;  /* 0x000000130200720c */ /* 0x040fe20003f64070 */
[----:B------:R-:W-:Y:S01]  /*d350*/  IMAD R27, R2, R26, R27 ;  /* 0x0000001a021b7224 */ /* 0x000fe200078e021b */
[----:B------:R0:W-:Y:S01]  /*d360*/  STL [R1+0x1c], R4 ;  /* 0x00001c0401007387 */ /* 0x0001e20000100800 */
[----:B------:R-:W-:-:S02]  /*d370*/  VIADD R28, R3, 0x5 ;  /* 0x00000005031c7836 */ /* 0x000fc40000000000 */
[----:B------:R-:W-:Y:S01]  /*d380*/  @!P1 IMAD.MOV R21, RZ, RZ, -R21 ;  /* 0x000000ffff159224 */ /* 0x000fe200078e0a15 */
[----:B------:R-:W-:Y:S01]  /*d390*/  ISETP.GT.U32.AND P1, PT, R2, R27, PT ;  /* 0x0000001b0200720c */ /* 0x000fe20003f24070 */
[----:B------:R-:W-:Y:S01]  /*d3a0*/  @!P6 IMAD.IADD R22, R22, 0x1, -R2 ;  /* 0x000000011616e824 */ /* 0x000fe200078e0a02 */
[----:B------:R-:W-:Y:S01]  /*d3b0*/  ISETP.GE.AND P6, PT, R16, RZ, PT ;  /* 0x000000ff1000720c */ /* 0x000fe20003fc6270 */
[----:B------:R-:W-:Y:S01]  /*d3c0*/  IMAD.HI.U32 R16, R23, R25, RZ ;  /* 0x0000001917107227 */ /* 0x000fe200078e00ff */
[----:B------:R-:W-:-:S03]  /*d3d0*/  IABS R26, R28 ;  /* 0x0000001c001a7213 */ /* 0x000fc60000000000 */
[C---:B------:R-:W-:Y:S02]  /*d3e0*/  VIADD R12, R3.reuse, 0x7 ;  /* 0x00000007030c7836 */ /* 0x040fe40000000000 */
[----:B------:R-:W-:Y:S02]  /*d3f0*/  IMAD.MOV R16, RZ, RZ, -R16 ;  /* 0x000000ffff107224 */ /* 0x000fe400078e0a10 */
[----:B0-----:R-:W-:Y:S01]  /*d400*/  VIADD R4, R3, 0x2 ;  /* 0x0000000203047836 */ /* 0x001fe20000000000 */
[----:B------:R-:W-:Y:S01]  /*d410*/  IABS R24, R12 ;  /* 0x0000000c00187213 */ /* 0x000fe20000000000 */
[--C-:B------:R-:W-:Y:S01]  /*d420*/  @!P4 IMAD.IADD R20, R20, 0x1, -R2.reuse ;  /* 0x000000011414c824 */ /* 0x100fe200078e0a02 */
[----:B------:R-:W-:Y:S01]  /*d430*/  ISETP.GE.AND P4, PT, R18, RZ, PT ;  /* 0x000000ff1200720c */ /* 0x000fe20003f86270 */
[----:B------:R-:W-:Y:S01]  /*d440*/  @!P3 IMAD.IADD R19, R19, 0x1, -R2 ;  /* 0x000000011313b824 */ /* 0x000fe200078e0a02 */
[----:B------:R-:W-:Y:S01]  /*d450*/  IABS R18, R7 ;  /* 0x0000000700127213 */ /* 0x000fe20000000000 */
[----:B------:R-:W-:Y:S01]  /*d460*/  IMAD.HI.U32 R29, R23, R26, RZ ;  /* 0x0000001a171d7227 */ /* 0x000fe200078e00ff */
[----:B------:R-:W-:-:S03]  /*d470*/  ISETP.GT.U32.AND P3, PT, R2, R20, PT ;  /* 0x000000140200720c */ /* 0x000fc60003f64070 */
[C---:B------:R-:W-:Y:S01]  /*d480*/  IMAD R25, R2.reuse, R16, R25 ;  /* 0x0000001002197224 */ /* 0x040fe200078e0219 */
[----:B------:R-:W-:Y:S01]  /*d490*/  IABS R16, R4 ;  /* 0x0000000400107213 */ /* 0x000fe20000000000 */
[----:B------:R-:W-:Y:S01]  /*d4a0*/  @!P2 IMAD.MOV R22, RZ, RZ, -R22 ;  /* 0x000000ffff16a224 */ /* 0x000fe200078e0a16 */
[----:B------:R-:W-:Y:S01]  /*d4b0*/  ISETP.GT.U32.AND P2, PT, R2, R19, PT ;  /* 0x000000130200720c */ /* 0x000fe20003f44070 */
[----:B------:R-:W-:Y:S02]  /*d4c0*/  IMAD.MOV R29, RZ, RZ, -R29 ;  /* 0x000000ffff1d7224 */ /* 0x000fe400078e0a1d */
[----:B------:R-:W-:Y:S01]  /*d4d0*/  IMAD.HI.U32 R17, R23, R24, RZ ;  /* 0x0000001817117227 */ /* 0x000fe200078e00ff */
[----:B------:R-:W-:Y:S03]  /*d4e0*/  STL [R1+0xdcc], R22 ;  /* 0x000dcc1601007387 */ /* 0x000fe60000100800 */
[----:B------:R-:W-:Y:S01]  /*d4f0*/  @!P1 IMAD.IADD R27, R27, 0x1, -R2 ;  /* 0x000000011b1b9824 */ /* 0x000fe200078e0a02 */
[----:B------:R-:W-:Y:S01]  /*d500*/  ISETP.GE.AND P1, PT, R12, RZ, PT ;  /* 0x000000ff0c00720c */ /* 0x000fe20003f26270 */
[----:B------:R-:W-:Y:S01]  /*d510*/  IMAD R12, R2, R29, R26 ;  /* 0x0000001d020c7224 */ /* 0x000fe200078e021a */
[----:B------:R-:W-:Y:S01]  /*d520*/  STL [R1+0xdd0], R21 ;  /* 0x000dd01501007387 */ /* 0x000fe20000100800 */
[----:B------:R-:W-:-:S04]  /*d530*/  IMAD.HI.U32 R29, R23, R16, RZ ;  /* 0x00000010171d7227 */ /* 0x000fc800078e00ff */
[----:B------:R-:W-:Y:S02]  /*d540*/  IMAD.MOV R17, RZ, RZ, -R17 ;  /* 0x000000ffff117224 */ /* 0x000fe400078e0a11 */
[----:B------:R-:W-:Y:S02]  /*d550*/  IMAD.MOV R29, RZ, RZ, -R29 ;  /* 0x000000ffff1d7224 */ /* 0x000fe400078e0a1d */
[C---:B------:R-:W-:Y:S01]  /*d560*/  IMAD R24, R2.reuse, R17, R24 ;  /* 0x0000001102187224 */ /* 0x040fe200078e0218 */
[----:B------:R-:W-:Y:S01]  /*d570*/  IABS R17, R6 ;  /* 0x0000000600117213 */ /* 0x000fe20000000000 */
[----:B------:R-:W-:Y:S02]  /*d580*/  IMAD R16, R2, R29, R16 ;  /* 0x0000001d02107224 */ /* 0x000fe400078e0210 */
[--C-:B------:R-:W-:Y:S01]  /*d590*/  @!P3 IMAD.IADD R20, R20, 0x1, -R2.reuse ;  /* 0x000000011414b824 */ /* 0x100fe200078e0a02 */
[C---:B------:R-:W-:Y:S01]  /*d5a0*/  ISETP.GT.U32.AND P3, PT, R2.reuse, R24, PT ;  /* 0x000000180200720c */ /* 0x040fe20003f64070 */
[----:B------:R-:W-:Y:S01]  /*d5b0*/  @!P2 IMAD.IADD R19, R19, 0x1, -R2 ;  /* 0x000000011313a824 */ /* 0x000fe200078e0a02 */
[----:B------:R-:W-:Y:S01]  /*d5c0*/  ISETP.GT.U32.AND P2, PT, R2, R25, PT ;  /* 0x000000190200720c */ /* 0x000fe20003f44070 */
[----:B------:R-:W-:-:S02]  /*d5d0*/  VIADD R29, R3, 0x1 ;  /* 0x00000001031d7836 */ /* 0x000fc40000000000 */
[----:B------:R-:W0:Y:S01]  /*d5e0*/  S2R R3, SR_TID.X ;  /* 0x0000000000037919 */ /* 0x000e220000002100 */
[----:B------:R-:W-:-:S04]  /*d5f0*/  IMAD.HI.U32 R10, R23, R18, RZ ;  /* 0x00000012170a7227 */ /* 0x000fc800078e00ff */
[----:B------:R-:W-:Y:S02]  /*d600*/  IMAD.MOV R26, RZ, RZ, -R10 ;  /* 0x000000ffff1a7224 */ /* 0x000fe400078e0a0a */
[----:B------:R-:W-:Y:S02]  /*d610*/  @!P0 IMAD.MOV R20, RZ, RZ, -R20 ;  /* 0x000000ffff148224 */ /* 0x000fe400078e0a14 */
[--C-:B------:R-:W-:Y:S01]  /*d620*/  @!P3 IMAD.IADD R24, R24, 0x1, -R2.reuse ;  /* 0x000000011818b824 */ /* 0x100fe200078e0a02 */
[C---:B------:R-:W-:Y:S01]  /*d630*/  ISETP.GT.U32.AND P3, PT, R2.reuse, R27, PT ;  /* 0x0000001b0200720c */ /* 0x040fe20003f64070 */
[----:B------:R-:W-:Y:S01]  /*d640*/  @!P2 IMAD.IADD R25, R25, 0x1, -R2 ;  /* 0x000000011919a824 */ /* 0x000fe200078e0a02 */
[----:B------:R-:W-:Y:S01]  /*d650*/  STL [R1+0xdd4], R20 ;  /* 0x000dd41401007387 */ /* 0x000fe20000100800 */
[----:B------:R-:W-:Y:S01]  /*d660*/  IMAD.HI.U32 R5, R23, R17, RZ ;  /* 0x0000001117057227 */ /* 0x000fe200078e00ff */
[C---:B------:R-:W-:Y:S02]  /*d670*/  ISETP.GT.U32.AND P0, PT, R2.reuse, R24, PT ;  /* 0x000000180200720c */ /* 0x040fe40003f04070 */
[C---:B------:R-:W-:Y:S01]  /*d680*/  ISETP.GT.U32.AND P2, PT, R2.reuse, R25, PT ;  /* 0x000000190200720c */ /* 0x040fe20003f44070 */
[----:B------:R-:W-:Y:S01]  /*d690*/  IMAD R18, R2, R26, R18 ;  /* 0x0000001a02127224 */ /* 0x000fe200078e0212 */
[----:B------:R-:W-:Y:S01]  /*d6a0*/  IABS R26, R29 ;  /* 0x0000001d001a7213 */ /* 0x000fe20000000000 */
[----:B------:R-:W-:-:S02]  /*d6b0*/  IMAD.MOV R5, RZ, RZ, -R5 ;  /* 0x000000ffff057224 */ /* 0x000fc400078e0a05 */
[----:B------:R-:W-:Y:S01]  /*d6c0*/  @!P6 IMAD.MOV R19, RZ, RZ, -R19 ;  /* 0x000000ffff13e224 */ /* 0x000fe200078e0a13 */
[C---:B------:R-:W-:Y:S01]  /*d6d0*/  ISETP.GT.U32.AND P6, PT, R2.reuse, R12, PT ;  /* 0x0000000c0200720c */ /* 0x040fe20003fc4070 */
[--C-:B------:R-:W-:Y:S01]  /*d6e0*/  @!P3 IMAD.IADD R27, R27, 0x1, -R2.reuse ;  /* 0x000000011b1bb824 */ /* 0x100fe200078e0a02 */
[C---:B------:R-:W-:Y:S01]  /*d6f0*/  ISETP.GT.U32.AND P3, PT, R2.reuse, R18, PT ;  /* 0x000000120200720c */ /* 0x040fe20003f64070 */
[----:B------:R-:W-:Y:S01]  /*d700*/  IMAD R17, R2, R5, R17 ;  /* 0x0000000502117224 */ /* 0x000fe200078e0211 */
[----:B------:R-:W-:Y:S01]  /*d710*/  STL [R1+0xdd8], R19 ;  /* 0x000dd81301007387 */ /* 0x000fe20000100800 */
[--C-:B------:R-:W-:Y:S02]  /*d720*/  @!P0 IMAD.IADD R24, R24, 0x1, -R2.reuse ;  /* 0x0000000118188824 */ /* 0x100fe400078e0a02 */
[----:B------:R-:W-:Y:S01]  /*d730*/  @!P2 IMAD.IADD R25, R25, 0x1, -R2 ;  /* 0x000000011919a824 */ /* 0x000fe200078e0a02 */
[C---:B------:R-:W-:Y:S01]  /*d740*/  ISETP.GT.U32.AND P2, PT, R2.reuse, R16, PT ;  /* 0x000000100200720c */ /* 0x040fe20003f44070 */
[----:B------:R-:W-:Y:S01]  /*d750*/  IMAD R5, RZ, RZ, -UR6 ;  /* 0x80000006ff057e24 */ /* 0x000fe2000f8e02ff */
[----:B0-----:R-:W-:Y:S01]  /*d760*/  SHF.R.U32.HI R3, RZ, 0x5, R3 ;  /* 0x00000005ff037819 */ /* 0x001fe20000011603 */
[----:B------:R-:W-:Y:S01]  /*d770*/  @!P1 IMAD.MOV R24, RZ, RZ, -R24 ;  /* 0x000000ffff189224 */ /* 0x000fe200078e0a18 */
[----:B------:R-:W-:Y:S01]  /*d780*/  ISETP.GT.U32.AND P0, PT, R2, R17, PT ;  /* 0x000000110200720c */ /* 0x000fe20003f04070 */
[--C-:B------:R-:W-:Y:S01]  /*d790*/  @!P6 IMAD.IADD R12, R12, 0x1, -R2.reuse ;  /* 0x000000010c0ce824 */ /* 0x100fe200078e0a02 */
[----:B------:R-:W-:Y:S01]  /*d7a0*/  SGXT.U32 R3, R3, 0x2 ;  /* 0x000000020303781a */ /* 0x000fe20000000000 */
[----:B------:R-:W-:Y:S01]  /*d7b0*/  @!P3 IMAD.IADD R18, R18, 0x1, -R2 ;  /* 0x000000011212b824 */ /* 0x000fe200078e0a02 */
[----:B------:R-:W-:-:S02]  /*d7c0*/  ISETP.GE.AND P6, PT, R8, RZ, PT ;  /* 0x000000ff0800720c */ /* 0x000fc40003fc6270 */
[----:B------:R-:W-:Y:S02]  /*d7d0*/  LOP3.LUT R3, R3, 0x7c, RZ, 0xfc, !PT ;  /* 0x0000007c03037812 */ /* 0x000fe400078efcff */
[----:B------:R-:W-:Y:S01]  /*d7e0*/  ISETP.GE.AND P3, PT, R28, RZ, PT ;  /* 0x000000ff1c00720c */ /* 0x000fe20003f66270 */
[--C-:B------:R-:W-:Y:S01]  /*d7f0*/  @!P2 IMAD.IADD R16, R16, 0x1, -R2.reuse ;  /* 0x000000011010a824 */ /* 0x100fe200078e0a02 */
[C---:B------:R-:W-:Y:S01]  /*d800*/  ISETP.GT.U32.AND P2, PT, R2.reuse, R18, PT ;  /* 0x000000120200720c */ /* 0x040fe20003f44070 */
[----:B------:R-:W-:Y:S02]  /*d810*/  IMAD R3, R3, UR6, RZ ;  /* 0x0000000603037c24 */ /* 0x000fe4000f8e02ff */
[----:B------:R-:W-:Y:S01]  /*d820*/  @!P0 IMAD.IADD R17, R17, 0x1, -R2 ;  /* 0x0000000111118824 */ /* 0x000fe200078e0a02 */
[C---:B------:R-:W-:Y:S01]  /*d830*/  ISETP.GT.U32.AND P0, PT, R2.reuse, R12, PT ;  /* 0x0000000c0200720c */ /* 0x040fe20003f04070 */
[----:B------:R-:W-:Y:S01]  /*d840*/  IMAD R3, R5, 0x4, R3 ;  /* 0x0000000405037824 */ /* 0x000fe200078e0203 */
[----:B------:R-:W-:Y:S01]  /*d850*/  ISETP.GT.U32.AND P1, PT, R2, R16, PT ;  /* 0x000000100200720c */ /* 0x000fe20003f24070 */
[----:B------:R-:W-:-:S03]  /*d860*/  IMAD.HI.U32 R28, R23, R26, RZ ;  /* 0x0000001a171c7227 */ /* 0x000fc600078e00ff */
[----:B------:R0:W-:Y:S01]  /*d870*/  STL [R1+0xcb0], R3 ;  /* 0x000cb00301007387 */ /* 0x0001e20000100800 */
[----:B------:R-:W-:Y:S02]  /*d880*/  IMAD.MOV.U32 R23, RZ, RZ, R27 ;  /* 0x000000ffff177224 */ /* 0x000fe400078e001b */
[--C-:B------:R-:W-:Y:S01]  /*d890*/  @!P2 IMAD.IADD R18, R18, 0x1, -R2.reuse ;  /* 0x000000011212a824 */ /* 0x100fe200078e0a02 */
[----:B------:R-:W-:Y:S01]  /*d8a0*/  ISETP.GE.AND P2, PT, R4, RZ, PT ;  /* 0x000000ff0400720c */ /* 0x000fe20003f46270 */
[----:B------:R-:W-:Y:S01]  /*d8b0*/  @!P4 IMAD.MOV R23, RZ, RZ, -R23 ;  /* 0x000000ffff17c224 */ /* 0x000fe200078e0a17 */
[----:B------:R-:W1:Y:S01]  /*d8c0*/  S2R R4, SR_TID.X ;  /* 0x0000000000047919 */ /* 0x000e620000002100 */
[----:B------:R-:W-:Y:S01]  /*d8d0*/  @!P0 IMAD.IADD R12, R12, 0x1, -R2 ;  /* 0x000000010c0c8824 */ /* 0x000fe200078e0a02 */
[----:B------:R-:W-:Y:S01]  /*d8e0*/  ISETP.GE.AND P0, PT, R6, RZ, PT ;  /* 0x000000ff0600720c */ /* 0x000fe20003f06270 */
[----:B------:R-:W-:Y:S01]  /*d8f0*/  @!P6 IMAD.MOV R25, RZ, RZ, -R25 ;  /* 0x000000ffff19e224 */ /* 0x000fe200078e0a19 */
[----:B------:R-:W2:Y:S01]  /*d900*/  LDC R6, c[0x0][0x230] ;  /* 0x00008c00ff067b82 */ /* 0x000ea20000000800 */
[----:B0-----:R-:W-:Y:S01]  /*d910*/  IMAD R3, R5, 0x4, R3 ;  /* 0x0000000405037824 */ /* 0x001fe200078e0203 */
[----:B------:R-:W-:Y:S01]  /*d920*/  ISETP.GT.U32.AND P4, PT, R2, R17, PT ;  /* 0x000000110200720c */ /* 0x000fe20003f84070 */
[----:B------:R-:W-:Y:S01]  /*d930*/  IMAD.MOV R28, RZ, RZ, -R28 ;  /* 0x000000ffff1c7224 */ /* 0x000fe200078e0a1c */
[----:B------:R-:W-:Y:S01]  /*d940*/  ISETP.GE.AND P6, PT, R7, RZ, PT ;  /* 0x000000ff0700720c */ /* 0x000fe20003fc6270 */
[----:B------:R-:W-:Y:S01]  /*d950*/  @!P1 IMAD.IADD R16, R16, 0x1, -R2 ;  /* 0x0000000110109824 */ /* 0x000fe200078e0a02 */
[----:B------:R0:W-:Y:S01]  /*d960*/  STL [R1+0xcb4], R3 ;  /* 0x000cb40301007387 */ /* 0x0001e20000100800 */
[----:B------:R-:W-:Y:S01]  /*d970*/  IMAD R26, R2, R28, R26 ;  /* 0x0000001c021a7224 */ /* 0x000fe200078e021a */
[----:B------:R-:W-:Y:S01]  /*d980*/  ISETP.GE.AND P1, PT, R29, RZ, PT ;  /* 0x000000ff1d00720c */ /* 0x000fe20003f26270 */
[----:B------:R-:W-:Y:S01]  /*d990*/  @!P3 IMAD.MOV R12, RZ, RZ, -R12 ;  /* 0x000000ffff0cb224 */ /* 0x000fe200078e0a0c */
[----:B------:R-:W-:Y:S01]  /*d9a0*/  STL [R1+0xddc], R23 ;  /* 0x000ddc1701007387 */ /* 0x000fe20000100800 */
[----:B------:R-:W-:-:S04]  /*d9b0*/  ISETP.NE.AND P3, PT, R13, RZ, PT ;  /* 0x000000ff0d00720c */ /* 0x000fc80003f65270 */
[----:B------:R-:W-:Y:S01]  /*d9c0*/  @!P4 IMAD.IADD R17, R17, 0x1, -R2 ;  /* 0x000000011111c824 */ /* 0x000fe200078e0a02 */
[----:B------:R-:W-:Y:S01]  /*d9d0*/  STL [R1+0xde0], R24 ;  /* 0x000de01801007387 */ /* 0x000fe20000100800 */
[----:B0-----:R-:W-:Y:S01]  /*d9e0*/  IMAD R3, R5, 0x4, R3 ;  /* 0x0000000405037824 */ /* 0x001fe200078e0203 */
[----:B------:R-:W-:Y:S01]  /*d9f0*/  ISETP.GT.U32.AND P4, PT, R2, R26, PT ;  /* 0x0000001a0200720c */ /* 0x000fe20003f84070 */
[----:B--2---:R-:W-:-:S03]  /*da00*/  VIADD R6, R6, 0x7f ;  /* 0x0000007f06067836 */ /* 0x004fc60000000000 */
[----:B------:R0:W-:Y:S01]  /*da10*/  STL [R1+0xc04], R3 ;  /* 0x000c040301007387 */ /* 0x0001e20000100800 */
[----:B-1----:R-:W-:-:S03]  /*da20*/  IMAD.SHL.U32 R7, R4, 0x2, RZ ;  /* 0x0000000204077824 */ /* 0x002fc600078e00ff */
[----:B------:R-:W-:Y:S01]  /*da30*/  STL [R1+0xde4], R25 ;  /* 0x000de41901007387 */ /* 0x000fe20000100800 */
[----:B------:R-:W-:Y:S01]  /*da40*/  SHF.R.S32.HI R27, RZ, 0x1f, R6 ;  /* 0x0000001fff1b7819 */ /* 0x000fe20000011406 */
[C---:B------:R-:W-:Y:S01]  /*da50*/  IMAD.SHL.U32 R28, R4.reuse, 0x8, RZ ;  /* 0x00000008041c7824 */ /* 0x040fe200078e00ff */
[----:B------:R-:W-:Y:S02]  /*da60*/  LOP3.LUT R29, R4, 0x60, RZ, 0xc0, !PT ;  /* 0x00000060041d7812 */ /* 0x000fe400078ec0ff */
[----:B------:R-:W-:Y:S01]  /*da70*/  @!P4 IMAD.IADD R26, R26, 0x1, -R2 ;  /* 0x000000011a1ac824 */ /* 0x000fe200078e0a02 */
[----:B------:R-:W-:Y:S01]  /*da80*/  LEA.HI R6, R27, R6, RZ, 0x7 ;  /* 0x000000061b067211 */ /* 0x000fe200078f38ff */
[----:B0-----:R-:W-:Y:S01]  /*da90*/  IMAD R3, R5, 0x4, R3 ;  /* 0x0000000405037824 */ /* 0x001fe200078e0203 */
[----:B------:R-:W-:Y:S02]  /*daa0*/  LOP3.LUT R27, R4, 0x7, RZ, 0xc0, !PT ;  /* 0x00000007041b7812 */ /* 0x000fe400078ec0ff */
[----:B------:R-:W-:-:S02]  /*dab0*/  SHF.R.S32.HI R6, RZ, 0x6, R4 ;  /* 0x00000006ff067819 */ /* 0x000fc40000011404 */
[----:B------:R0:W-:Y:S01]  /*dac0*/  STL [R1+0xc00], R3 ;  /* 0x000c000301007387 */ /* 0x0001e20000100800 */
[----:B------:R-:W-:Y:S01]  /*dad0*/  LOP3.LUT R28, R28, 0x30, RZ, 0xc0, !PT ;  /* 0x000000301c1c7812 */ /* 0x000fe200078ec0ff */
[C---:B------:R-:W-:Y:S01]  /*dae0*/  IMAD R29, R27.reuse, 0x4, R29 ;  /* 0x000000041b1d7824 */ /* 0x040fe200078e021d */
[----:B------:R-:W-:Y:S01]  /*daf0*/  SGXT R8, R6, 0x1 ;  /* 0x000000010608781a */ /* 0x000fe20000000200 */
[C---:B------:R-:W-:Y:S01]  /*db00*/  IMAD.SHL.U32 R6, R27.reuse, 0x10, RZ ;  /* 0x000000101b067824 */ /* 0x040fe200078e00ff */
[----:B------:R-:W-:Y:S01]  /*db10*/  ISETP.GT.U32.AND P4, PT, R2, R26, PT ;  /* 0x0000001a0200720c */ /* 0x000fe20003f84070 */
[----:B------:R-:W-:Y:S01]  /*db20*/  IMAD R27, R27, 0x40, R28 ;  /* 0x000000401b1b7824 */ /* 0x000fe200078e021c */
[----:B------:R-:W-:Y:S02]  /*db30*/  LOP3.LUT R28, R8, 0x90, RZ, 0xc0, !PT ;  /* 0x00000090081c7812 */ /* 0x000fe400078ec0ff */
[----:B------:R-:W-:Y:S01]  /*db40*/  LOP3.LUT R6, R6, 0x30, R7, 0x78, !PT ;  /* 0x0000003006067812 */ /* 0x000fe200078e7807 */
[----:B0-----:R-:W-:Y:S01]  /*db50*/  IMAD R3, R5, 0x4, R3 ;  /* 0x0000000405037824 */ /* 0x001fe200078e0203 */
[----:B------:R-:W-:-:S02]  /*db60*/  LOP3.LUT R8, R27, 0x10, R7, 0x78, !PT ;  /* 0x000000101b087812 */ /* 0x000fc400078e7807 */
[----:B------:R-:W-:Y:S01]  /*db70*/  LOP3.LUT R4, R4, 0x7f, RZ, 0xc0, !PT ;  /* 0x0000007f04047812 */ /* 0x000fe200078ec0ff */
[----:B------:R-:W-:Y:S01]  /*db80*/  IMAD.U32 R6, R29, 0x40, R6 ;  /* 0x000000401d067824 */ /* 0x000fe200078e0006 */
[----:B------:R0:W-:Y:S01]  /*db90*/  STL [R1+0xbf8], R3 ;  /* 0x000bf80301007387 */ /* 0x0001e20000100800 */
[----:B------:R-:W-:Y:S02]  /*dba0*/  LOP3.LUT R7, R28, 0x7e, R7, 0x78, !PT ;  /* 0x0000007e1c077812 */ /* 0x000fe400078e7807 */
[----:B------:R-:W-:Y:S01]  /*dbb0*/  @!P4 IMAD.IADD R26, R26, 0x1, -R2 ;  /* 0x000000011a1ac824 */ /* 0x000fe200078e0a02 */
[----:B------:R-:W-:Y:S01]  /*dbc0*/  LOP3.LUT R13, RZ, R13, RZ, 0x33, !PT ;  /* 0x0000000dff0d7212 */ /* 0x000fe200078e33ff */
[----:B------:R-:W-:Y:S02]  /*dbd0*/  IMAD R2, R4, UR7, RZ ;  /* 0x0000000704027c24 */ /* 0x000fe4000f8e02ff */
[----:B0-----:R-:W-:-:S03]  /*dbe0*/  IMAD R3, R5, 0x4, R3 ;  /* 0x0000000405037824 */ /* 0x001fc600078e0203 */
[----:B------:R-:W-:Y:S01]  /*dbf0*/  LEA R2, P4, R2, UR8, 0x1 ;  /* 0x0000000802027c11 */ /* 0x000fe2000f8808ff */
[----:B------:R-:W-:Y:S01]  /*dc00*/  @!P6 IMAD.MOV R18, RZ, RZ, -R18 ;  /* 0x000000ffff12e224 */ /* 0x000fe200078e0a12 */
[----:B------:R-:W-:Y:S01]  /*dc10*/  ULDC UR8, c[0x0][0x234] ;  /* 0x00008d0000087ab9 */ /* 0x000fe20000000800 */
[----:B------:R0:W-:Y:S02]  /*dc20*/  STL [R1+0xbfc], R3 ;  /* 0x000bfc0301007387 */ /* 0x0001e40000100800 */
[----:B0-----:R-:W-:-:S05]  /*dc30*/  IMAD R3, R5, 0x4, R3 ;  /* 0x0000000405037824 */ /* 0x001fca00078e0203 */
[----:B------:R0:W-:Y:S02]  /*dc40*/  STL [R1+0xc08], R3 ;  /* 0x000c080301007387 */ /* 0x0001e40000100800 */
[----:B0-----:R-:W-:-:S05]  /*dc50*/  IMAD R3, R5, 0x4, R3 ;  /* 0x0000000405037824 */ /* 0x001fca00078e0203 */
[----:B------:R0:W-:Y:S02]  /*dc60*/  STL [R1+0xc0c], R3 ;  /* 0x000c0c0301007387 */ /* 0x0001e40000100800 */
[----:B0-----:R-:W-:-:S05]  /*dc70*/  IMAD R3, R5, 0x4, R3 ;  /* 0x0000000405037824 */ /* 0x001fca00078e0203 */
[----:B------:R0:W-:Y:S02]  /*dc80*/  STL [R1+0xc10], R3 ;  /* 0x000c100301007387 */ /* 0x0001e40000100800 */
[----:B0-----:R-:W-:-:S05]  /*dc90*/  IMAD R3, R5, 0x4, R3 ;  /* 0x0000000405037824 */ /* 0x001fca00078e0203 */
[----:B------:R0:W-:Y:S04]  /*dca0*/  STL [R1+0xc14], R3 ;  /* 0x000c140301007387 */ /* 0x0001e80000100800 */
[----:B------:R-:W-:Y:S01]  /*dcb0*/  STL [R1+0xcbc], R8 ;  /* 0x000cbc0801007387 */ /* 0x000fe20000100800 */
[----:B0-----:R-:W-:-:S05]  /*dcc0*/  IMAD R3, R5, 0x4, R3 ;  /* 0x0000000405037824 */ /* 0x001fca00078e0203 */
[----:B------:R0:W-:Y:S04]  /*dcd0*/  STL [R1+0xc9c], R3 ;  /* 0x000c9c0301007387 */ /* 0x0001e80000100800 */
[----:B------:R-:W-:Y:S01]  /*dce0*/  STL [R1+0x204], R6 ;  /* 0x0002040601007387 */ /* 0x000fe20000100800 */
[----:B0-----:R-:W-:-:S05]  /*dcf0*/  IMAD R3, R5, 0x4, R3 ;  /* 0x0000000405037824 */ /* 0x001fca00078e0203 */
[----:B------:R0:W-:Y:S04]  /*dd00*/  STL [R1+0xc48], R3 ;  /* 0x000c480301007387 */ /* 0x0001e80000100800 */
[----:B------:R-:W-:Y:S01]  /*dd10*/  STL [R1+0xde8], R12 ;  /* 0x000de80c01007387 */ /* 0x000fe20000100800 */
[----:B0-----:R-:W-:-:S05]  /*dd20*/  IMAD R3, R5, 0x4, R3 ;  /* 0x0000000405037824 */ /* 0x001fca00078e0203 */
[----:B------:R0:W-:Y:S02]  /*dd30*/  STL [R1+0xc4c], R3 ;  /* 0x000c4c0301007387 */ /* 0x0001e40000100800 */
[----:B0-----:R-:W-:-:S04]  /*dd40*/  IMAD R3, R5, 0x4, R3 ;  /* 0x0000000405037824 */ /* 0x001fc800078e0203 */
[C---:B------:R-:W-:Y:S01]  /*dd50*/  IMAD R6, R5.reuse, 0x4, R3 ;  /* 0x0000000405067824 */ /* 0x040fe200078e0203 */
[----:B------:R0:W-:Y:S04]  /*dd60*/  STL [R1+0xca4], R3 ;  /* 0x000ca40301007387 */ /* 0x0001e80000100800 */
[----:B------:R1:W-:Y:S04]  /*dd70*/  STL [R1+0xd0c], R2 ;  /* 0x000d0c0201007387 */ /* 0x0003e80000100800 */
[----:B------:R-:W2:Y:S04]  /*dd80*/  LDL.LU R4, [R1+0xd4] ;  /* 0x0000d40001047983 */ /* 0x000ea80000300800 */
[----:B0-----:R-:W3:Y:S04]  /*dd90*/  LDL.LU R3, [R1+0x100] ;  /* 0x0001000001037983 */ /* 0x001ee80000300800 */
[----:B------:R-:W4:Y:S04]  /*dda0*/  LDL.LU R27, [R1+0x104] ;  /* 0x00010400011b7983 */ /* 0x000f280000300800 */
[----:B------:R0:W-:Y:S04]  /*ddb0*/  STL [R1+0xca8], R6 ;  /* 0x000ca80601007387 */ /* 0x0001e80000100800 */
[----:B------:R-:W5:Y:S04]  /*ddc0*/  LDL.LU R25, [R1+0x108] ;  /* 0x0001080001197983 */ /* 0x000f680000300800 */
        /* <DEDUP_REMOVED lines=10> */
[----:B------:R-:W5:Y:S01]  /*de70*/  LDL.LU R7, [R1+0x14c] ;  /* 0x00014c0001077983 */ /* 0x000f620000300800 */
[----:B-1----:R-:W-:-:S03]  /*de80*/  IMAD R2, R5, 0x4, R6 ;  /* 0x0000000405027824 */ /* 0x002fc600078e0206 */
[----:B0-----:R-:W5:Y:S04]  /*de90*/  LDL.LU R6, [R1+0x150] ;  /* 0x0001500001067983 */ /* 0x001f680000300800 */
[----:B------:R-:W5:Y:S01]  /*dea0*/  LDL.LU R5, [R1+0x158] ;  /* 0x0001580001057983 */ /* 0x000f620000300800 */
[----:B------:R-:W-:Y:S02]  /*deb0*/  @!P0 IMAD.MOV R17, RZ, RZ, -R17 ;  /* 0x000000ffff118224 */ /* 0x000fe400078e0a11 */
[----:B------:R-:W-:Y:S01]  /*dec0*/  @!P2 IMAD.MOV R16, RZ, RZ, -R16 ;  /* 0x000000ffff10a224 */ /* 0x000fe200078e0a10 */
[----:B------:R3:W-:Y:S01]  /*ded0*/  STL [R1+0xca0], R2 ;  /* 0x000ca00201007387 */ /* 0x0007e20000100800 */
[----:B------:R-:W-:Y:S02]  /*dee0*/  @!P1 IMAD.MOV R26, RZ, RZ, -R26 ;  /* 0x000000ffff1a9224 */ /* 0x000fe400078e0a1a */
[----:B------:R-:W-:Y:S01]  /*def0*/  @!P5 IMAD.MOV R0, RZ, RZ, -R0 ;  /* 0x000000ffff00d224 */ /* 0x000fe200078e0a00 */
[----:B------:R-:W-:Y:S04]  /*df00*/  STL [R1+0xdec], R18 ;  /* 0x000dec1201007387 */ /* 0x000fe80000100800 */
[----:B------:R-:W-:Y:S04]  /*df10*/  STL [R1+0xdf0], R17 ;  /* 0x000df01101007387 */ /* 0x000fe80000100800 */
[----:B------:R-:W-:Y:S01]  /*df20*/  STL [R1+0xdf4], R16 ;  /* 0x000df41001007387 */ /* 0x000fe20000100800 */
[----:B--2---:R-:W-:-:S03]  /*df30*/  SEL R11, R13, R4, !P3 ;  /* 0x000000040d0b7207 */ /* 0x004fc60005800000 */
[----:B------:R-:W2:Y:S01]  /*df40*/  LDL.LU R4, [R1+0x15c] ;  /* 0x00015c0001047983 */ /* 0x000ea20000300800 */
[----:B---3--:R-:W-:-:S03]  /*df50*/  SEL R2, R13, R3, !P3 ;  /* 0x000000030d027207 */ /* 0x008fc60005800000 */
[----:B------:R0:W-:Y:S04]  /*df60*/  STL [R1+0xd4], R11 ;  /* 0x0000d40b01007387 */ /* 0x0001e80000100800 */
[----:B0-----:R-:W3:Y:S04]  /*df70*/  LDL.LU R11, [R1+0x160] ;  /* 0x00016000010b7983 */ /* 0x001ee80000300800 */
[----:B------:R-:W3:Y:S01]  /*df80*/  LDL.LU R3, [R1+0x168] ;  /* 0x0001680001037983 */ /* 0x000ee20000300800 */
[C---:B----4-:R-:W-:Y:S02]  /*df90*/  SEL R12, R13.reuse, R27, !P3 ;  /* 0x0000001b0d0c7207 */ /* 0x050fe40005800000 */
[C---:B-----5:R-:W-:Y:S01]  /*dfa0*/  SEL R16, R13.reuse, R24, !P3 ;  /* 0x000000180d107207 */ /* 0x060fe20005800000 */
[----:B------:R0:W-:Y:S04]  /*dfb0*/  STL [R1+0x100], R2 ;  /* 0x0001000201007387 */ /* 0x0001e80000100800 */
[----:B------:R1:W-:Y:S01]  /*dfc0*/  STL [R1+0x104], R12 ;  /* 0x0001040c01007387 */ /* 0x0003e20000100800 */
[----:B0-----:R-:W-:-:S02]  /*dfd0*/  SEL R2, R13, R25, !P3 ;  /* 0x000000190d027207 */ /* 0x001fc40005800000 */
[----:B-1----:R-:W-:-:S03]  /*dfe0*/  SEL R12, R13, R23, !P3 ;  /* 0x000000170d0c7207 */ /* 0x002fc60005800000 */
[----:B------:R0:W-:Y:S04]  /*dff0*/  STL [R1+0x108], R2 ;  /* 0x0001080201007387 */ /* 0x0001e80000100800 */
[----:B------:R1:W-:Y:S01]  /*e000*/  STL [R1+0x11c], R16 ;  /* 0x00011c1001007387 */ /* 0x0003e20000100800 */
[----:B------:R-:W-:-:S03]  /*e010*/  SEL R15, R13, R15, !P3 ;  /* 0x0000000f0d0f7207 */ /* 0x000fc60005800000 */
[----:B------:R4:W-:Y:S01]  /*e020*/  STL [R1+0x120], R12 ;  /* 0x0001200c01007387 */ /* 0x0009e20000100800 */
[C---:B0-----:R-:W-:Y:S02]  /*e030*/  SEL R2, R13.reuse, R19, !P3 ;  /* 0x000000130d027207 */ /* 0x041fe40005800000 */
[----:B-1----:R-:W-:-:S03]  /*e040*/  SEL R16, R13, R20, !P3 ;  /* 0x000000140d107207 */ /* 0x002fc60005800000 */
[----:B------:R0:W-:Y:S01]  /*e050*/  STL [R1+0x124], R2 ;  /* 0x0001240201007387 */ /* 0x0001e20000100800 */
[----:B----4-:R-:W-:-:S03]  /*e060*/  SEL R12, R13, R21, !P3 ;  /* 0x000000150d0c7207 */ /* 0x010fc60005800000 */
[----:B------:R-:W-:Y:S04]  /*e070*/  STL [R1+0x128], R16 ;  /* 0x0001281001007387 */ /* 0x000fe80000100800 */
[----:B------:R1:W-:Y:S01]  /*e080*/  STL [R1+0x12c], R12 ;  /* 0x00012c0c01007387 */ /* 0x0003e20000100800 */
[----:B0-----:R-:W-:-:S05]  /*e090*/  SEL R2, R13, R22, !P3 ;  /* 0x000000160d027207 */ /* 0x001fca0005800000 */
[----:B------:R0:W-:Y:S01]  /*e0a0*/  STL [R1+0x134], R2 ;  /* 0x0001340201007387 */ /* 0x0001e20000100800 */
[----:B-1----:R-:W-:-:S03]  /*e0b0*/  SEL R12, R13, R14, !P3 ;  /* 0x0000000e0d0c7207 */ /* 0x002fc60005800000 */
[----:B------:R-:W-:Y:S04]  /*e0c0*/  STL [R1+0x13c], R15 ;  /* 0x00013c0f01007387 */ /* 0x000fe80000100800 */
[----:B------:R-:W-:Y:S01]  /*e0d0*/  STL [R1+0x140], R12 ;  /* 0x0001400c01007387 */ /* 0x000fe20000100800 */
[C---:B0-----:R-:W-:Y:S02]  /*e0e0*/  SEL R2, R13.reuse, R10, !P3 ;  /* 0x0000000a0d027207 */ /* 0x041fe40005800000 */
[C---:B------:R-:W-:Y:S02]  /*e0f0*/  SEL R10, R13.reuse, R8, !P3 ;  /* 0x000000080d0a7207 */ /* 0x040fe40005800000 */
[----:B------:R-:W4:Y:S04]  /*e100*/  LDL.LU R8, [R1+0x174] ;  /* 0x0001740001087983 */ /* 0x000f280000300800 */
[----:B------:R0:W-:Y:S04]  /*e110*/  STL [R1+0x144], R2 ;  /* 0x0001440201007387 */ /* 0x0001e80000100800 */
[----:B------:R-:W-:Y:S04]  /*e120*/  STL [R1+0x148], R10 ;  /* 0x0001480a01007387 */ /* 0x000fe80000100800 */
[----:B------:R-:W5:Y:S01]  /*e130*/  LDL.LU R16, [R1+0x178] ;  /* 0x0001780001107983 */ /* 0x000f620000300800 */
[----:B0-----:R-:W-:-:S03]  /*e140*/  SEL R2, R13, R7, !P3 ;  /* 0x000000070d027207 */ /* 0x001fc60005800000 */
[----:B------:R-:W5:Y:S04]  /*e150*/  LDL.LU R17, [R1+0x17c] ;  /* 0x00017c0001117983 */ /* 0x000f680000300800 */
[----:B------:R0:W-:Y:S04]  /*e160*/  STL [R1+0x14c], R2 ;  /* 0x00014c0201007387 */ /* 0x0001e80000100800 */
[----:B------:R-:W5:Y:S01]  /*e170*/  LDL.LU R7, [R1+0x188] ;  /* 0x0001880001077983 */ /* 0x000f620000300800 */
[C---:B------:R-:W-:Y:S02]  /*e180*/  SEL R5, R13.reuse, R5, !P3 ;  /* 0x000000050d057207 */ /* 0x040fe40005800000 */
[----:B0-----:R-:W-:-:S02]  /*e190*/  SEL R2, R13, R6, !P3 ;  /* 0x000000060d027207 */ /* 0x001fc40005800000 */
[----:B------:R-:W5:Y:S04]  /*e1a0*/  LDL.LU R6, [R1+0x18c] ;  /* 0x00018c0001067983 */ /* 0x000f680000300800 */
[----:B------:R0:W-:Y:S04]  /*e1b0*/  STL [R1+0x150], R2 ;  /* 0x0001500201007387 */ /* 0x0001e80000100800 */
[----:B------:R-:W5:Y:S04]  /*e1c0*/  LDL.LU R18, [R1+0x190] ;  /* 0x0001900001127983 */ /* 0x000f680000300800 */
[----:B0-----:R-:W5:Y:S04]  /*e1d0*/  LDL.LU R2, [R1+0x19c] ;  /* 0x00019c0001027983 */ /* 0x001f680000300800 */
[----:B------:R0:W-:Y:S04]  /*e1e0*/  STL [R1+0x158], R5 ;  /* 0x0001580501007387 */ /* 0x0001e80000100800 */
[----:B------:R-:W5:Y:S04]  /*e1f0*/  LDL.LU R12, [R1+0x1a0] ;  /* 0x0001a000010c7983 */ /* 0x000f680000300800 */
[----:B------:R-:W5:Y:S04]  /*e200*/  LDL.LU R29, [R1+0x1a4] ;  /* 0x0001a400011d7983 */ /* 0x000f680000300800 */
[----:B------:R-:W5:Y:S04]  /*e210*/  LDL.LU R28, [R1+0x1a8] ;  /* 0x0001a800011c7983 */ /* 0x000f680000300800 */
[----:B------:R-:W5:Y:S04]  /*e220*/  LDL.LU R10, [R1+0x1ac] ;  /* 0x0001ac00010a7983 */ /* 0x000f680000300800 */
[----:B0-----:R-:W5:Y:S01]  /*e230*/  LDL.LU R5, [R1+0x1b0] ;  /* 0x0001b00001057983 */ /* 0x001f620000300800 */
[----:B--2---:R-:W-:-:S03]  /*e240*/  SEL R14, R13, R4, !P3 ;  /* 0x000000040d0e7207 */ /* 0x004fc60005800000 */
[----:B------:R-:W2:Y:S04]  /*e250*/  LDL.LU R4, [R1+0x1b4] ;  /* 0x0001b40001047983 */ /* 0x000ea80000300800 */
[----:B------:R0:W-:Y:S04]  /*e260*/  STL [R1+0x15c], R14 ;  /* 0x00015c0e01007387 */ /* 0x0001e80000100800 */
[----:B------:R-:W2:Y:S01]  /*e270*/  LDL.LU R27, [R1+0x1b8] ;  /* 0x0001b800011b7983 */ /* 0x000ea20000300800 */
[C---:B---3--:R-:W-:Y:S02]  /*e280*/  SEL R11, R13.reuse, R11, !P3 ;  /* 0x0000000b0d0b7207 */ /* 0x048fe40005800000 */
[----:B------:R-:W-:-:S03]  /*e290*/  SEL R3, R13, R3, !P3 ;  /* 0x000000030d037207 */ /* 0x000fc60005800000 */
[----:B------:R1:W-:Y:S04]  /*e2a0*/  STL [R1+0x160], R11 ;  /* 0x0001600b01007387 */ /* 0x0003e80000100800 */
[----:B------:R-:W3:Y:S04]  /*e2b0*/  LDL.LU R25, [R1+0x1bc] ;  /* 0x0001bc0001197983 */ /* 0x000ee80000300800 */
[----:B------:R1:W-:Y:S04]  /*e2c0*/  STL [R1+0x168], R3 ;  /* 0x0001680301007387 */ /* 0x0003e80000100800 */
[----:B------:R-:W3:Y:S04]  /*e2d0*/  LDL.LU R24, [R1+0x1c0] ;  /* 0x0001c00001187983 */ /* 0x000ee80000300800 */
[----:B------:R-:W3:Y:S04]  /*e2e0*/  LDL.LU R23, [R1+0x1c4] ;  /* 0x0001c40001177983 */ /* 0x000ee80000300800 */
[----:B------:R-:W3:Y:S04]  /*e2f0*/  LDL.LU R19, [R1+0x1c8] ;  /* 0x0001c80001137983 */ /* 0x000ee80000300800 */
[----:B------:R-:W3:Y:S04]  /*e300*/  LDL.LU R20, [R1+0x1cc] ;  /* 0x0001cc0001147983 */ /* 0x000ee80000300800 */
[----:B------:R-:W3:Y:S04]  /*e310*/  LDL.LU R21, [R1+0x1d0] ;  /* 0x0001d00001157983 */ /* 0x000ee80000300800 */
[----:B------:R-:W3:Y:S04]  /*e320*/  LDL.LU R22, [R1+0x1d8] ;  /* 0x0001d80001167983 */ /* 0x000ee80000300800 */
[----:B------:R-:W3:Y:S04]  /*e330*/  LDL.LU R15, [R1+0x1dc] ;  /* 0x0001dc00010f7983 */ /* 0x000ee80000300800 */
[----:B0-----:R-:W3:Y:S04]  /*e340*/  LDL.LU R14, [R1+0x1e0] ;  /* 0x0001e000010e7983 */ /* 0x001ee80000300800 */
[----:B-1----:R-:W3:Y:S04]  /*e350*/  LDL.LU R11, [R1+0x1e4] ;  /* 0x0001e400010b7983 */ /* 0x002ee80000300800 */
[----:B------:R-:W3:Y:S01]  /*e360*/  LDL.LU R3, [R1+0x1e8] ;  /* 0x0001e80001037983 */ /* 0x000ee20000300800 */
[----:B----4-:R-:W-:-:S05]  /*e370*/  SEL R8, R13, R8, !P3 ;  /* 0x000000080d087207 */ /* 0x010fca0005800000 */
[----:B------:R0:W-:Y:S01]  /*e380*/  STL [R1+0x174], R8 ;  /* 0x0001740801007387 */ /* 0x0001e20000100800 */
[----:B-----5:R-:W-:-:S03]  /*e390*/  SEL R16, R13, R16, !P3 ;  /* 0x000000100d107207 */ /* 0x020fc60005800000 */
[----:B0-----:R-:W4:Y:S01]  /*e3a0*/  LDL.LU R8, [R1+0x1ec] ;  /* 0x0001ec0001087983 */ /* 0x001f220000300800 */
[----:B------:R-:W-:-:S03]  /*e3b0*/  SEL R17, R13, R17, !P3 ;  /* 0x000000110d117207 */ /* 0x000fc60005800000 */
[----:B------:R0:W-:Y:S02]  /*e3c0*/  STL [R1+0x178], R16 ;  /* 0x0001781001007387 */ /* 0x0001e40000100800 */
[C---:B0-----:R-:W-:Y:S02]  /*e3d0*/  SEL R16, R13.reuse, R7, !P3 ;  /* 0x000000070d107207 */ /* 0x041fe40005800000 */
[----:B------:R-:W5:Y:S04]  /*e3e0*/  LDL.LU R7, [R1+0x1f0] ;  /* 0x0001f00001077983 */ /* 0x000f680000300800 */
[----:B------:R0:W-:Y:S04]  /*e3f0*/  STL [R1+0x17c], R17 ;  /* 0x00017c1101007387 */ /* 0x0001e80000100800 */
[----:B------:R1:W-:Y:S01]  /*e400*/  STL [R1+0x188], R16 ;  /* 0x0001881001007387 */ /* 0x0003e20000100800 */
[----:B0-----:R-:W-:-:S03]  /*e410*/  SEL R17, R13, R6, !P3 ;  /* 0x000000060d117207 */ /* 0x001fc60005800000 */
[----:B------:R-:W5:Y:S01]  /*e420*/  LDL.LU R6, [R1+0x1f4] ;  /* 0x0001f40001067983 */ /* 0x000f620000300800 */
[----:B-1----:R-:W-:-:S03]  /*e430*/  SEL R16, R13, R18, !P3 ;  /* 0x000000120d107207 */ /* 0x002fc60005800000 */
[----:B------:R0:W-:Y:S04]  /*e440*/  STL [R1+0x18c], R17 ;  /* 0x00018c1101007387 */ /* 0x0001e80000100800 */
[----:B------:R1:W-:Y:S01]  /*e450*/  STL [R1+0x190], R16 ;  /* 0x0001901001007387 */ /* 0x0003e20000100800 */
[C---:B0-----:R-:W-:Y:S02]  /*e460*/  SEL R17, R13.reuse, R2, !P3 ;  /* 0x000000020d117207 */ /* 0x041fe40005800000 */
[C---:B------:R-:W-:Y:S02]  /*e470*/  SEL R2, R13.reuse, R12, !P3 ;  /* 0x0000000c0d027207 */ /* 0x040fe40005800000 */
[C---:B-1----:R-:W-:Y:S01]  /*e480*/  SEL R16, R13.reuse, R29, !P3 ;  /* 0x0000001d0d107207 */ /* 0x042fe20005800000 */
[----:B------:R-:W-:Y:S01]  /*e490*/  STL [R1+0x19c], R17 ;  /* 0x00019c1101007387 */ /* 0x000fe20000100800 */
[----:B------:R-:W-:-:S03]  /*e4a0*/  SEL R12, R13, R28, !P3 ;  /* 0x0000001c0d0c7207 */ /* 0x000fc60005800000 */
[----:B------:R0:W-:Y:S04]  /*e4b0*/  STL [R1+0x1a0], R2 ;  /* 0x0001a00201007387 */ /* 0x0001e80000100800 */
[----:B------:R-:W-:Y:S01]  /*e4c0*/  STL [R1+0x1a4], R16 ;  /* 0x0001a41001007387 */ /* 0x000fe20000100800 */
[C---:B0-----:R-:W-:Y:S02]  /*e4d0*/  SEL R2, R13.reuse, R10, !P3 ;  /* 0x0000000a0d027207 */ /* 0x041fe40005800000 */
[C---:B------:R-:W-:Y:S01]  /*e4e0*/  SEL R10, R13.reuse, R5, !P3 ;  /* 0x000000050d0a7207 */ /* 0x040fe20005800000 */
[----:B------:R-:W-:Y:S04]  /*e4f0*/  STL [R1+0x1a8], R12 ;  /* 0x0001a80c01007387 */ /* 0x000fe80000100800 */
[----:B------:R-:W5:Y:S04]  /*e500*/  LDL.LU R5, [R1+0x1f8] ;  /* 0x0001f80001057983 */ /* 0x000f680000300800 */
[----:B------:R-:W-:Y:S04]  /*e510*/  STL [R1+0x1ac], R2 ;  /* 0x0001ac0201007387 */ /* 0x000fe80000100800 */
[----:B------:R0:W-:Y:S04]  /*e520*/  STL [R1+0x1b0], R10 ;  /* 0x0001b00a01007387 */ /* 0x0001e80000100800 */
[----:B0-----:R-:W5:Y:S01]  /*e530*/  LDL.LU R10, [R1+0x214] ;  /* 0x00021400010a7983 */ /* 0x001f620000300800 */
[----:B--2---:R-:W-:-:S03]  /*e540*/  SEL R2, R13, R4, !P3 ;  /* 0x000000040d027207 */ /* 0x004fc60005800000 */
[----:B------:R-:W2:Y:S01]  /*e550*/  LDL.LU R4, [R1+0x218] ;  /* 0x0002180001047983 */ /* 0x000ea20000300800 */
[----:B------:R-:W-:-:S03]  /*e560*/  SEL R12, R13, R27, !P3 ;  /* 0x0000001b0d0c7207 */ /* 0x000fc60005800000 */
[----:B------:R3:W-:Y:S04]  /*e570*/  STL [R1+0x1b4], R2 ;  /* 0x0001b40201007387 */ /* 0x0007e80000100800 */
[----:B------:R0:W-:Y:S01]  /*e580*/  STL [R1+0x1b8], R12 ;  /* 0x0001b80c01007387 */ /* 0x0001e20000100800 */
[C---:B---3--:R-:W-:Y:S02]  /*e590*/  SEL R2, R13.reuse, R25, !P3 ;  /* 0x000000190d027207 */ /* 0x048fe40005800000 */
[----:B------:R-:W-:-:S03]  /*e5a0*/  SEL R16, R13, R24, !P3 ;  /* 0x000000180d107207 */ /* 0x000fc60005800000 */
[----:B------:R1:W-:Y:S01]  /*e5b0*/  STL [R1+0x1bc], R2 ;  /* 0x0001bc0201007387 */ /* 0x0003e20000100800 */
[----:B0-----:R-:W-:-:S03]  /*e5c0*/  SEL R12, R13, R23, !P3 ;  /* 0x000000170d0c7207 */ /* 0x001fc60005800000 */
[----:B------:R0:W-:Y:S04]  /*e5d0*/  STL [R1+0x1c0], R16 ;  /* 0x0001c01001007387 */ /* 0x0001e80000100800 */
[----:B------:R3:W-:Y:S01]  /*e5e0*/  STL [R1+0x1c4], R12 ;  /* 0x0001c40c01007387 */ /* 0x0007e20000100800 */
[C---:B-1----:R-:W-:Y:S02]  /*e5f0*/  SEL R2, R13.reuse, R19, !P3 ;  /* 0x000000130d027207 */ /* 0x042fe40005800000 */
[----:B0-----:R-:W-:-:S03]  /*e600*/  SEL R16, R13, R20, !P3 ;  /* 0x000000140d107207 */ /* 0x001fc60005800000 */
[----:B------:R0:W-:Y:S01]  /*e610*/  STL [R1+0x1c8], R2 ;  /* 0x0001c80201007387 */ /* 0x0001e20000100800 */
[----:B---3--:R-:W-:-:S03]  /*e620*/  SEL R12, R13, R21, !P3 ;  /* 0x000000150d0c7207 */ /* 0x008fc60005800000 */
[----:B------:R-:W-:Y:S01]  /*e630*/  STL [R1+0x1cc], R16 ;  /* 0x0001cc1001007387 */ /* 0x000fe20000100800 */
[----:B------:R-:W-:-:S03]  /*e640*/  SEL R15, R13, R15, !P3 ;  /* 0x0000000f0d0f7207 */ /* 0x000fc60005800000 */
        /* <DEDUP_REMOVED lines=8> */
[----:B------:R-:W3:Y:S04]  /*e6d0*/  LDL.LU R3, [R1+0x21c] ;  /* 0x00021c0001037983 */ /* 0x000ee80000300800 */
[----:B------:R4:W-:Y:S04]  /*e6e0*/  STL [R1+0x1e4], R2 ;  /* 0x0001e40201007387 */ /* 0x0009e80000100800 */
[----:B------:R-:W-:Y:S04]  /*e6f0*/  STL [R1+0x1e8], R11 ;  /* 0x0001e80b01007387 */ /* 0x000fe80000100800 */
[----:B------:R-:W3:Y:S04]  /*e700*/  LDL.LU R16, [R1+0x220] ;  /* 0x0002200001107983 */ /* 0x000ee80000300800 */
[----:B------:R-:W3:Y:S01]  /*e710*/  LDL.LU R17, [R1+0x224] ;  /* 0x0002240001117983 */ /* 0x000ee20000300800 */
[----:B----4-:R-:W-:-:S05]  /*e720*/  SEL R2, R13, R8, !P3 ;  /* 0x000000080d027207 */ /* 0x010fca0005800000 */
[----:B------:R5:W-:Y:S04]  /*e730*/  STL [R1+0x1ec], R2 ;  /* 0x0001ec0201007387 */ /* 0x000be80000100800 */
[----:B------:R-:W4:Y:S01]  /*e740*/  LDL.LU R8, [R1+0x228] ;  /* 0x0002280001087983 */ /* 0x000f220000300800 */
[----:B-----5:R-:W-:-:S03]  /*e750*/  SEL R2, R13, R7, !P3 ;  /* 0x000000070d027207 */ /* 0x020fc60005800000 */
[----:B------:R-:W5:Y:S04]  /*e760*/  LDL.LU R7, [R1+0x260] ;  /* 0x0002600001077983 */ /* 0x000f680000300800 */
[----:B------:R0:W-:Y:S04]  /*e770*/  STL [R1+0x1f0], R2 ;  /* 0x0001f00201007387 */ /* 0x0001e80000100800 */
[----:B------:R-:W5:Y:S01]  /*e780*/  LDL.LU R18, [R1+0x264] ;  /* 0x0002640001127983 */ /* 0x000f620000300800 */
[----:B------:R-:W-:-:S03]  /*e790*/  SEL R6, R13, R6, !P3 ;  /* 0x000000060d067207 */ /* 0x000fc60005800000 */
[----:B0-----:R-:W5:Y:S04]  /*e7a0*/  LDL.LU R2, [R1+0x268] ;  /* 0x0002680001027983 */ /* 0x001f680000300800 */
[----:B------:R0:W-:Y:S04]  /*e7b0*/  STL [R1+0x1f4], R6 ;  /* 0x0001f40601007387 */ /* 0x0001e80000100800 */
[----:B------:R-:W5:Y:S04]  /*e7c0*/  LDL.LU R12, [R1+0x26c] ;  /* 0x00026c00010c7983 */ /* 0x000f680000300800 */
[----:B------:R-:W5:Y:S04]  /*e7d0*/  LDL.LU R29, [R1+0x270] ;  /* 0x00027000011d7983 */ /* 0x000f680000300800 */
[----:B------:R-:W5:Y:S04]  /*e7e0*/  LDL.LU R28, [R1+0x274] ;  /* 0x00027400011c7983 */ /* 0x000f680000300800 */
[----:B------:R-:W5:Y:S04]  /*e7f0*/  LDL.LU R11, [R1+0x278] ;  /* 0x00027800010b7983 */ /* 0x000f680000300800 */
[----:B0-----:R-:W5:Y:S01]  /*e800*/  LDL.LU R6, [R1+0x27c] ;  /* 0x00027c0001067983 */ /* 0x001f620000300800 */
[----:B------:R-:W-:-:S03]  /*e810*/  SEL R14, R13, R5, !P3 ;  /* 0x000000050d0e7207 */ /* 0x000fc60005800000 */
[----:B------:R-:W5:Y:S04]  /*e820*/  LDL.LU R5, [R1+0x280] ;  /* 0x0002800001057983 */ /* 0x000f680000300800 */
[----:B------:R0:W-:Y:S04]  /*e830*/  STL [R1+0x1f8], R14 ;  /* 0x0001f80e01007387 */ /* 0x0001e80000100800 */
[----:B------:R-:W5:Y:S01]  /*e840*/  LDL.LU R27, [R1+0x284] ;  /* 0x00028400011b7983 */ /* 0x000f620000300800 */
[----:B------:R-:W-:-:S05]  /*e850*/  SEL R10, R13, R10, !P3 ;  /* 0x0000000a0d0a7207 */ /* 0x000fca0005800000 */
[----:B------:R1:W-:Y:S04]  /*e860*/  STL [R1+0x214], R10 ;  /* 0x0002140a01007387 */ /* 0x0003e80000100800 */
[----:B------:R-:W5:Y:S01]  /*e870*/  LDL.LU R25, [R1+0x288] ;  /* 0x0002880001197983 */ /* 0x000f620000300800 */
[----:B--2---:R-:W-:-:S05]  /*e880*/  SEL R4, R13, R4, !P3 ;  /* 0x000000040d047207 */ /* 0x004fca0005800000 */
        /* <DEDUP_REMOVED lines=8> */
[----:B0-----:R-:W5:Y:S04]  /*e910*/  LDL.LU R14, [R1+0x2b8] ;  /* 0x0002b800010e7983 */ /* 0x001f680000300800 */
[----:B-1----:R-:W5:Y:S04]  /*e920*/  LDL.LU R10, [R1+0x2bc] ;  /* 0x0002bc00010a7983 */ /* 0x002f680000300800 */
[----:B--2---:R-:W2:Y:S01]  /*e930*/  LDL.LU R4, [R1+0x2c4] ;  /* 0x0002c40001047983 */ /* 0x004ea20000300800 */
[----:B---3--:R-:W-:-:S05]  /*e940*/  SEL R3, R13, R3, !P3 ;  /* 0x000000030d037207 */ /* 0x008fca0005800000 */
[----:B------:R0:W-:Y:S04]  /*e950*/  STL [R1+0x21c], R3 ;  /* 0x00021c0301007387 */ /* 0x0001e80000100800 */
[----:B0-----:R-:W3:Y:S01]  /*e960*/  LDL.LU R3, [R1+0x2c8] ;  /* 0x0002c80001037983 */ /* 0x001ee20000300800 */
[C---:B------:R-:W-:Y:S02]  /*e970*/  SEL R16, R13.reuse, R16, !P3 ;  /* 0x000000100d107207 */ /* 0x040fe40005800000 */
[----:B------:R-:W-:-:S03]  /*e980*/  SEL R17, R13, R17, !P3 ;  /* 0x000000110d117207 */ /* 0x000fc60005800000 */
[----:B------:R4:W-:Y:S02]  /*e990*/  STL [R1+0x220], R16 ;  /* 0x0002201001007387 */ /* 0x0009e40000100800 */
[C---:B----4-:R-:W-:Y:S02]  /*e9a0*/  SEL R16, R13.reuse, R8, !P3 ;  /* 0x000000080d107207 */ /* 0x050fe40005800000 */
[----:B------:R-:W4:Y:S04]  /*e9b0*/  LDL.LU R8, [R1+0x2d8] ;  /* 0x0002d80001087983 */ /* 0x000f280000300800 */
[----:B------:R5:W-:Y:S04]  /*e9c0*/  STL [R1+0x224], R17 ;  /* 0x0002241101007387 */ /* 0x000be80000100800 */
[----:B------:R0:W-:Y:S01]  /*e9d0*/  STL [R1+0x228], R16 ;  /* 0x0002281001007387 */ /* 0x0001e20000100800 */
[----:B-----5:R-:W-:-:S03]  /*e9e0*/  SEL R17, R13, R7, !P3 ;  /* 0x000000070d117207 */ /* 0x020fc60005800000 */
[----:B------:R-:W5:Y:S01]  /*e9f0*/  LDL.LU R7, [R1+0x2d4] ;  /* 0x0002d40001077983 */ /* 0x000f620000300800 */
[----:B0-----:R-:W-:-:S03]  /*ea00*/  SEL R16, R13, R18, !P3 ;  /* 0x000000120d107207 */ /* 0x001fc60005800000 */
        /* <DEDUP_REMOVED lines=13> */
[----:B------:R0:W-:Y:S04]  /*eae0*/  STL [R1+0x278], R2 ;  /* 0x0002780201007387 */ /* 0x0001e80000100800 */
[----:B------:R1:W-:Y:S01]  /*eaf0*/  STL [R1+0x27c], R11 ;  /* 0x00027c0b01007387 */ /* 0x0003e20000100800 */
[----:B0-----:R-:W-:-:S02]  /*eb00*/  SEL R2, R13, R5, !P3 ;  /* 0x000000050d027207 */ /* 0x001fc40005800000 */
[C---:B------:R-:W-:Y:S01]  /*eb10*/  SEL R12, R13.reuse, R27, !P3 ;  /* 0x0000001b0d0c7207 */ /* 0x040fe20005800000 */
[----:B-1----:R-:W5:Y:S04]  /*eb20*/  LDL.LU R11, [R1+0x2f0] ;  /* 0x0002f000010b7983 */ /* 0x002f680000300800 */
[----:B------:R-:W5:Y:S04]  /*eb30*/  LDL.LU R5, [R1+0x2e8] ;  /* 0x0002e80001057983 */ /* 0x000f680000300800 */
[----:B------:R0:W-:Y:S04]  /*eb40*/  STL [R1+0x280], R2 ;  /* 0x0002800201007387 */ /* 0x0001e80000100800 */
[----:B------:R1:W-:Y:S01]  /*eb50*/  STL [R1+0x284], R12 ;  /* 0x0002840c01007387 */ /* 0x0003e20000100800 */
[----:B0-----:R-:W-:-:S05]  /*eb60*/  SEL R2, R13, R25, !P3 ;  /* 0x000000190d027207 */ /* 0x001fca0005800000 */
[----:B------:R0:W-:Y:S01]  /*eb70*/  STL [R1+0x288], R2 ;  /* 0x0002880201007387 */ /* 0x0001e20000100800 */
[C---:B------:R-:W-:Y:S02]  /*eb80*/  SEL R16, R13.reuse, R24, !P3 ;  /* 0x000000180d107207 */ /* 0x040fe40005800000 */
[----:B-1----:R-:W-:-:S03]  /*eb90*/  SEL R12, R13, R23, !P3 ;  /* 0x000000170d0c7207 */ /* 0x002fc60005800000 */
[----:B------:R1:W-:Y:S01]  /*eba0*/  STL [R1+0x28c], R16 ;  /* 0x00028c1001007387 */ /* 0x0003e20000100800 */
[----:B0-----:R-:W-:-:S03]  /*ebb0*/  SEL R2, R13, R19, !P3 ;  /* 0x000000130d027207 */ /* 0x001fc60005800000 */
[----:B------:R0:W-:Y:S01]  /*ebc0*/  STL [R1+0x294], R12 ;  /* 0x0002940c01007387 */ /* 0x0001e20000100800 */
[----:B-1----:R-:W-:-:S03]  /*ebd0*/  SEL R16, R13, R20, !P3 ;  /* 0x000000140d107207 */ /* 0x002fc60005800000 */
[----:B------:R1:W-:Y:S01]  /*ebe0*/  STL [R1+0x298], R2 ;  /* 0x0002980201007387 */ /* 0x0003e20000100800 */
[----:B0-----:R-:W-:-:S03]  /*ebf0*/  SEL R12, R13, R21, !P3 ;  /* 0x000000150d0c7207 */ /* 0x001fc60005800000 */
[----:B------:R-:W-:Y:S01]  /*ec00*/  STL [R1+0x2a4], R16 ;  /* 0x0002a41001007387 */ /* 0x000fe20000100800 */
[----:B------:R-:W-:-:S03]  /*ec10*/  SEL R15, R13, R15, !P3 ;  /* 0x0000000f0d0f7207 */ /* 0x000fc60005800000 */
[----:B------:R0:W-:Y:S01]  /*ec20*/  STL [R1+0x2a8], R12 ;  /* 0x0002a80c01007387 */ /* 0x0001e20000100800 */
[----:B-1----:R-:W-:-:S05]  /*ec30*/  SEL R2, R13, R22, !P3 ;  /* 0x000000160d027207 */ /* 0x002fca0005800000 */
[----:B------:R1:W-:Y:S01]  /*ec40*/  STL [R1+0x2ac], R2 ;  /* 0x0002ac0201007387 */ /* 0x0003e20000100800 */
[----:B0-----:R-:W-:-:S03]  /*ec50*/  SEL R12, R13, R14, !P3 ;  /* 0x0000000e0d0c7207 */ /* 0x001fc60005800000 */
[----:B------:R-:W-:Y:S04]  /*ec60*/  STL [R1+0x2b4], R15 ;  /* 0x0002b40f01007387 */ /* 0x000fe80000100800 */
[----:B------:R-:W-:Y:S01]  /*ec70*/  STL [R1+0x2b8], R12 ;  /* 0x0002b80c01007387 */ /* 0x000fe20000100800 */
[C---:B-1----:R-:W-:Y:S02]  /*ec80*/  SEL R2, R13.reuse, R10, !P3 ;  /* 0x0000000a0d027207 */ /* 0x042fe40005800000 */
[C---:B--2---:R-:W-:Y:S02]  /*ec90*/  SEL R10, R13.reuse, R4, !P3 ;  /* 0x000000040d0a7207 */ /* 0x044fe40005800000 */
[----:B------:R-:W2:Y:S04]  /*eca0*/  LDL.LU R4, [R1+0x31c] ;  /* 0x00031c0001047983 */ /* 0x000ea80000300800 */
[----:B------:R3:W-:Y:S04]  /*ecb0*/  STL [R1+0x2bc], R2 ;  /* 0x0002bc0201007387 */ /* 0x0007e80000100800 */
[----:B------:R0:W-:Y:S04]  /*ecc0*/  STL [R1+0x2c4], R10 ;  /* 0x0002c40a01007387 */ /* 0x0001e80000100800 */
[----:B------:R-:W2:Y:S04]  /*ecd0*/  LDL.LU R16, [R1+0x380] ;  /* 0x0003800001107983 */ /* 0x000ea80000300800 */
[----:B------:R-:W2:Y:S01]  /*ece0*/  LDL.LU R17, [R1+0x37c] ;  /* 0x00037c0001117983 */ /* 0x000ea20000300800 */
[----:B---3--:R-:W-:-:S05]  /*ecf0*/  SEL R2, R13, R3, !P3 ;  /* 0x000000030d027207 */ /* 0x008fca0005800000 */
[----:B------:R4:W-:Y:S04]  /*ed00*/  STL [R1+0x2c8], R2 ;  /* 0x0002c80201007387 */ /* 0x0009e80000100800 */
[----:B------:R-:W3:Y:S04]  /*ed10*/  LDL.LU R3, [R1+0x378] ;  /* 0x0003780001037983 */ /* 0x000ee80000300800 */
[----:B0-----:R-:W3:Y:S01]  /*ed20*/  LDL.LU R10, [R1+0x374] ;  /* 0x00037400010a7983 */ /* 0x001ee20000300800 */
[----:B----4-:R-:W-:-:S05]  /*ed30*/  SEL R2, R13, R8, !P3 ;  /* 0x000000080d027207 */ /* 0x010fca0005800000 */
[----:B------:R0:W-:Y:S04]  /*ed40*/  STL [R1+0x2d8], R2 ;  /* 0x0002d80201007387 */ /* 0x0001e80000100800 */
[----:B------:R-:W4:Y:S04]  /*ed50*/  LDL.LU R18, [R1+0x38c] ;  /* 0x00038c0001127983 */ /* 0x000f280000300800 */
[----:B0-----:R-:W4:Y:S01]  /*ed60*/  LDL.LU R2, [R1+0x390] ;  /* 0x0003900001027983 */ /* 0x001f220000300800 */
[----:B-----5:R-:W-:-:S05]  /*ed70*/  SEL R7, R13, R7, !P3 ;  /* 0x000000070d077207 */ /* 0x020fca0005800000 */
        /* <DEDUP_REMOVED lines=10> */
[C---:B------:R-:W-:Y:S02]  /*ee20*/  SEL R11, R13.reuse, R11, !P3 ;  /* 0x0000000b0d0b7207 */ /* 0x040fe40005800000 */
[----:B------:R-:W-:-:S03]  /*ee30*/  SEL R5, R13, R5, !P3 ;  /* 0x000000050d057207 */ /* 0x000fc60005800000 */
[----:B------:R1:W-:Y:S04]  /*ee40*/  STL [R1+0x2f0], R11 ;  /* 0x0002f00b01007387 */ /* 0x0003e80000100800 */
[----:B------:R-:W5:Y:S04]  /*ee50*/  LDL.LU R25, [R1+0x39c] ;  /* 0x00039c0001197983 */ /* 0x000f680000300800 */
        /* <DEDUP_REMOVED lines=10> */
[----:B------:R-:W5:Y:S01]  /*ef00*/  LDL.LU R5, [R1+0x368] ;  /* 0x0003680001057983 */ /* 0x000f620000300800 */
[----:B--2---:R-:W-:-:S05]  /*ef10*/  SEL R4, R13, R4, !P3 ;  /* 0x000000040d047207 */ /* 0x004fca0005800000 */
[----:B------:R0:W-:Y:S01]  /*ef20*/  STL [R1+0x31c], R4 ;  /* 0x00031c0401007387 */ /* 0x0001e20000100800 */
[----:B------:R-:W-:-:S03]  /*ef30*/  SEL R16, R13, R16, !P3 ;  /* 0x000000100d107207 */ /* 0x000fc60005800000 */
[----:B0-----:R-:W2:Y:S04]  /*ef40*/  LDL.LU R4, [R1+0x364] ;  /* 0x0003640001047983 */ /* 0x001ea80000300800 */
[----:B------:R3:W-:Y:S02]  /*ef50*/  STL [R1+0x380], R16 ;  /* 0x0003801001007387 */ /* 0x0007e40000100800 */
[C---:B---3--:R-:W-:Y:S02]  /*ef60*/  SEL R16, R13.reuse, R3, !P3 ;  /* 0x000000030d107207 */ /* 0x048fe40005800000 */
[----:B------:R-:W3:Y:S01]  /*ef70*/  LDL.LU R3, [R1+0x360] ;  /* 0x0003600001037983 */ /* 0x000ee20000300800 */
[----:B------:R-:W-:-:S05]  /*ef80*/  SEL R17, R13, R17, !P3 ;  /* 0x000000110d117207 */ /* 0x000fca0005800000 */
[----:B------:R0:W-:Y:S04]  /*ef90*/  STL [R1+0x37c], R17 ;  /* 0x00037c1101007387 */ /* 0x0001e80000100800 */
[----:B------:R4:W-:Y:S01]  /*efa0*/  STL [R1+0x378], R16 ;  /* 0x0003781001007387 */ /* 0x0009e20000100800 */
[----:B0-----:R-:W-:-:S03]  /*efb0*/  SEL R17, R13, R10, !P3 ;  /* 0x0000000a0d117207 */ /* 0x001fc60005800000 */
[----:B------:R-:W3:Y:S01]  /*efc0*/  LDL.LU R10, [R1+0x35c] ;  /* 0x00035c00010a7983 */ /* 0x000ee20000300800 */
[----:B----4-:R-:W-:-:S03]  /*efd0*/  SEL R16, R13, R18, !P3 ;  /* 0x000000120d107207 */ /* 0x010fc60005800000 */
[----:B------:R0:W-:Y:S04]  /*efe0*/  STL [R1+0x374], R17 ;  /* 0x0003741101007387 */ /* 0x0001e80000100800 */
[----:B------:R1:W-:Y:S01]  /*eff0*/  STL [R1+0x38c], R16 ;  /* 0x00038c1001007387 */ /* 0x0003e20000100800 */
[C---:B0-----:R-:W-:Y:S02]  /*f000*/  SEL R17, R13.reuse, R2, !P3 ;  /* 0x000000020d117207 */ /* 0x041fe40005800000 */
[C---:B-----5:R-:W-:Y:S02]  /*f010*/  SEL R2, R13.reuse, R12, !P3 ;  /* 0x0000000c0d027207 */ /* 0x060fe40005800000 */
[C---:B-1----:R-:W-:Y:S01]  /*f020*/  SEL R16, R13.reuse, R29, !P3 ;  /* 0x0000001d0d107207 */ /* 0x042fe20005800000 */
[----:B------:R-:W-:Y:S01]  /*f030*/  STL [R1+0x390], R17 ;  /* 0x0003901101007387 */ /* 0x000fe20000100800 */
[----:B------:R-:W-:-:S03]  /*f040*/  SEL R12, R13, R28, !P3 ;  /* 0x0000001c0d0c7207 */ /* 0x000fc60005800000 */
[----:B------:R0:W-:Y:S04]  /*f050*/  STL [R1+0x388], R2 ;  /* 0x0003880201007387 */ /* 0x0001e80000100800 */
[----:B------:R-:W-:Y:S01]  /*f060*/  STL [R1+0x3b0], R16 ;  /* 0x0003b01001007387 */ /* 0x000fe20000100800 */
[C---:B------:R-:W-:Y:S02]  /*f070*/  SEL R7, R13.reuse, R7, !P3 ;  /* 0x000000070d077207 */ /* 0x040fe40005800000 */
[C---:B0-----:R-:W-:Y:S01]  /*f080*/  SEL R2, R13.reuse, R8, !P3 ;  /* 0x000000080d027207 */ /* 0x041fe20005800000 */
[----:B------:R-:W-:Y:S04]  /*f090*/  STL [R1+0x3ac], R12 ;  /* 0x0003ac0c01007387 */ /* 0x000fe80000100800 */
[----:B------:R-:W4:Y:S04]  /*f0a0*/  LDL.LU R8, [R1+0x358] ;  /* 0x0003580001087983 */ /* 0x000f280000300800 */
        /* <DEDUP_REMOVED lines=8> */
[----:B0-----:R-:W-:-:S02]  /*f130*/  SEL R2, R13, R25, !P3 ;  /* 0x000000190d027207 */ /* 0x001fc40005800000 */
[----:B------:R-:W-:-:S03]  /*f140*/  SEL R16, R13, R24, !P3 ;  /* 0x000000180d107207 */ /* 0x000fc60005800000 */
[----:B------:R0:W-:Y:S01]  /*f150*/  STL [R1+0x39c], R2 ;  /* 0x00039c0201007387 */ /* 0x0001e20000100800 */
        /* <DEDUP_REMOVED lines=8> */
[----:B-1----:R-:W-:-:S03]  /*f1e0*/  SEL R2, R13, R22, !P3 ;  /* 0x000000160d027207 */ /* 0x002fc60005800000 */
[----:B------:R0:W-:Y:S01]  /*f1f0*/  STL [R1+0x3ec], R12 ;  /* 0x0003ec0c01007387 */ /* 0x0001e20000100800 */
[----:B------:R-:W-:-:S03]  /*f200*/  SEL R15, R13, R15, !P3 ;  /* 0x0000000f0d0f7207 */ /* 0x000fc60005800000 */
[----:B------:R1:W-:Y:S01]  /*f210*/  STL [R1+0x3f0], R2 ;  /* 0x0003f00201007387 */ /* 0x0003e20000100800 */
[----:B0-----:R-:W-:-:S03]  /*f220*/  SEL R12, R13, R14, !P3 ;  /* 0x0000000e0d0c7207 */ /* 0x001fc60005800000 */
[----:B------:R-:W-:Y:S01]  /*f230*/  STL [R1+0x400], R15 ;  /* 0x0004000f01007387 */ /* 0x000fe20000100800 */
[C---:B-1----:R-:W-:Y:S02]  /*f240*/  SEL R2, R13.reuse, R11, !P3 ;  /* 0x0000000b0d027207 */ /* 0x042fe40005800000 */
[C---:B------:R-:W-:Y:S01]  /*f250*/  SEL R11, R13.reuse, R5, !P3 ;  /* 0x000000050d0b7207 */ /* 0x040fe20005800000 */
[----:B------:R-:W-:Y:S04]  /*f260*/  STL [R1+0x3fc], R12 ;  /* 0x0003fc0c01007387 */ /* 0x000fe80000100800 */
[----:B------:R-:W5:Y:S04]  /*f270*/  LDL.LU R5, [R1+0x34c] ;  /* 0x00034c0001057983 */ /* 0x000f680000300800 */
[----:B------:R2:W-:Y:S04]  /*f280*/  STL [R1+0x3f8], R2 ;  /* 0x0003f80201007387 */ /* 0x0005e80000100800 */
[----:B------:R-:W-:Y:S04]  /*f290*/  STL [R1+0x3f4], R11 ;  /* 0x0003f40b01007387 */ /* 0x000fe80000100800 */
[----:B------:R-:W5:Y:S04]  /*f2a0*/  LDL.LU R16, [R1+0x348] ;  /* 0x0003480001107983 */ /* 0x000f680000300800 */
[----:B------:R-:W5:Y:S01]  /*f2b0*/  LDL.LU R17, [R1+0x344] ;  /* 0x0003440001117983 */ /* 0x000f620000300800 */
[----:B--2---:R-:W-:-:S05]  /*f2c0*/  SEL R2, R13, R4, !P3 ;  /* 0x000000040d027207 */ /* 0x004fca0005800000 */
[----:B------:R3:W-:Y:S04]  /*f2d0*/  STL [R1+0x3e8], R2 ;  /* 0x0003e80201007387 */ /* 0x0007e80000100800 */
[----:B------:R-:W2:Y:S01]  /*f2e0*/  LDL.LU R4, [R1+0x340] ;  /* 0x0003400001047983 */ /* 0x000ea20000300800 */
[----:B---3--:R-:W-:-:S03]  /*f2f0*/  SEL R2, R13, R3, !P3 ;  /* 0x000000030d027207 */ /* 0x008fc60005800000 */
[----:B------:R-:W3:Y:S04]  /*f300*/  LDL.LU R3, [R1+0x33c] ;  /* 0x00033c0001037983 */ /* 0x000ee80000300800 */
[----:B------:R0:W-:Y:S04]  /*f310*/  STL [R1+0x3e0], R2 ;  /* 0x0003e00201007387 */ /* 0x0001e80000100800 */
[----:B------:R-:W3:Y:S04]  /*f320*/  LDL.LU R18, [R1+0x338] ;  /* 0x0003380001127983 */ /* 0x000ee80000300800 */
[----:B0-----:R-:W3:Y:S01]  /*f330*/  LDL.LU R2, [R1+0x334] ;  /* 0x0003340001027983 */ /* 0x001ee20000300800 */
[----:B------:R-:W-:-:S05]  /*f340*/  SEL R10, R13, R10, !P3 ;  /* 0x0000000a0d0a7207 */ /* 0x000fca0005800000 */
[----:B------:R0:W-:Y:S04]  /*f350*/  STL [R1+0x3dc], R10 ;  /* 0x0003dc0a01007387 */ /* 0x0001e80000100800 */
[----:B------:R-:W3:Y:S04]  /*f360*/  LDL.LU R12, [R1+0x330] ;  /* 0x00033000010c7983 */ /* 0x000ee80000300800 */
[----:B------:R-:W3:Y:S04]  /*f370*/  LDL.LU R29, [R1+0x32c] ;  /* 0x00032c00011d7983 */ /* 0x000ee80000300800 */
[----:B------:R-:W3:Y:S04]  /*f380*/  LDL.LU R28, [R1+0x328] ;  /* 0x00032800011c7983 */ /* 0x000ee80000300800 */
[----:B------:R-:W3:Y:S04]  /*f390*/  LDL.LU R21, [R1+0x324] ;  /* 0x0003240001157983 */ /* 0x000ee80000300800 */
[----:B------:R-:W3:Y:S04]  /*f3a0*/  LDL.LU R22, [R1+0x320] ;  /* 0x0003200001167983 */ /* 0x000ee80000300800 */
[----:B------:R-:W3:Y:S01]  /*f3b0*/  LDL.LU R15, [R1+0x318] ;  /* 0x00031800010f7983 */ /* 0x000ee20000300800 */
[----:B----4-:R-:W-:-:S05]  /*f3c0*/  SEL R8, R13, R8, !P3 ;  /* 0x000000080d087207 */ /* 0x010fca0005800000 */
[----:B------:R1:W-:Y:S04]  /*f3d0*/  STL [R1+0x3d8], R8 ;  /* 0x0003d80801007387 */ /* 0x0003e80000100800 */
[----:B------:R-:W4:Y:S01]  /*f3e0*/  LDL.LU R27, [R1+0x314] ;  /* 0x00031400011b7983 */ /* 0x000f220000300800 */
[C---:B-----5:R-:W-:Y:S02]  /*f3f0*/  SEL R7, R13.reuse, R7, !P3 ;  /* 0x000000070d077207 */ /* 0x060fe40005800000 */
[----:B------:R-:W-:-:S03]  /*f400*/  SEL R6, R13, R6, !P3 ;  /* 0x000000060d067207 */ /* 0x000fc60005800000 */
[----:B------:R5:W-:Y:S04]  /*f410*/  STL [R1+0x3d4], R7 ;  /* 0x0003d40701007387 */ /* 0x000be80000100800 */
[----:B------:R-:W4:Y:S04]  /*f420*/  LDL.LU R25, [R1+0x310] ;  /* 0x0003100001197983 */ /* 0x000f280000300800 */
[----:B------:R5:W-:Y:S04]  /*f430*/  STL [R1+0x3d0], R6 ;  /* 0x0003d00601007387 */ /* 0x000be80000100800 */
[----:B------:R-:W4:Y:S04]  /*f440*/  LDL.LU R24, [R1+0x30c] ;  /* 0x00030c0001187983 */ /* 0x000f280000300800 */
[----:B------:R-:W4:Y:S04]  /*f450*/  LDL.LU R23, [R1+0x308] ;  /* 0x0003080001177983 */ /* 0x000f280000300800 */
[----:B------:R-:W4:Y:S04]  /*f460*/  LDL.LU R19, [R1+0x304] ;  /* 0x0003040001137983 */ /* 0x000f280000300800 */
[----:B------:R-:W4:Y:S04]  /*f470*/  LDL.LU R20, [R1+0x300] ;  /* 0x0003000001147983 */ /* 0x000f280000300800 */
[----:B------:R-:W4:Y:S04]  /*f480*/  LDL.LU R14, [R1+0x2fc] ;  /* 0x0002fc00010e7983 */ /* 0x000f280000300800 */
[----:B------:R-:W4:Y:S04]  /*f490*/  LDL.LU R11, [R1+0x2f8] ;  /* 0x0002f800010b7983 */ /* 0x000f280000300800 */
[----:B0-----:R-:W4:Y:S04]  /*f4a0*/  LDL.LU R10, [R1+0x2f4] ;  /* 0x0002f400010a7983 */ /* 0x001f280000300800 */
[----:B-1----:R-:W4:Y:S04]  /*f4b0*/  LDL.LU R8, [R1+0x2e4] ;  /* 0x0002e40001087983 */ /* 0x002f280000300800 */
[----:B-----5:R-:W5:Y:S04]  /*f4c0*/  LDL.LU R7, [R1+0x2e0] ;  /* 0x0002e00001077983 */ /* 0x020f680000300800 */
[----:B------:R-:W5:Y:S01]  /*f4d0*/  LDL.LU R6, [R1+0x2dc] ;  /* 0x0002dc0001067983 */ /* 0x000f620000300800 */
[----:B------:R-:W-:-:S05]  /*f4e0*/  SEL R5, R13, R5, !P3 ;  /* 0x000000050d057207 */ /* 0x000fca0005800000 */
[----:B------:R0:W-:Y:S01]  /*f4f0*/  STL [R1+0x404], R5 ;  /* 0x0004040501007387 */ /* 0x0001e20000100800 */
[----:B------:R-:W-:-:S03]  /*f500*/  SEL R16, R13, R16, !P3 ;  /* 0x000000100d107207 */ /* 0x000fc60005800000 */
[----:B0-----:R-:W5:Y:S04]  /*f510*/  LDL.LU R5, [R1+0x2d0] ;  /* 0x0002d00001057983 */ /* 0x001f680000300800 */
[----:B------:R0:W-:Y:S02]  /*f520*/  STL [R1+0x3cc], R16 ;  /* 0x0003cc1001007387 */ /* 0x0001e40000100800 */
[C---:B0-----:R-:W-:Y:S02]  /*f530*/  SEL R16, R13.reuse, R17, !P3 ;  /* 0x000000110d107207 */ /* 0x041fe40005800000 */
[C---:B--2---:R-:W-:Y:S02]  /*f540*/  SEL R17, R13.reuse, R4, !P3 ;  /* 0x000000040d117207 */ /* 0x044fe40005800000 */
[----:B------:R-:W2:Y:S04]  /*f550*/  LDL.LU R4, [R1+0x2cc] ;  /* 0x0002cc0001047983 */ /* 0x000ea80000300800 */
[----:B------:R3:W-:Y:S04]  /*f560*/  STL [R1+0x3c8], R16 ;  /* 0x0003c81001007387 */ /* 0x0007e80000100800 */
[----:B------:R0:W-:Y:S01]  /*f570*/  STL [R1+0x3c4], R17 ;  /* 0x0003c41101007387 */ /* 0x0001e20000100800 */
[----:B---3--:R-:W-:-:S03]  /*f580*/  SEL R16, R13, R3, !P3 ;  /* 0x000000030d107207 */ /* 0x008fc60005800000 */
[----:B------:R-:W3:Y:S04]  /*f590*/  LDL.LU R3, [R1+0x2c0] ;  /* 0x0002c00001037983 */ /* 0x000ee80000300800 */
[----:B------:R1:W-:Y:S01]  /*f5a0*/  STL [R1+0x3c0], R16 ;  /* 0x0003c01001007387 */ /* 0x0003e20000100800 */
[C---:B0-----:R-:W-:Y:S02]  /*f5b0*/  SEL R17, R13.reuse, R18, !P3 ;  /* 0x000000120d117207 */ /* 0x041fe40005800000 */
[----:B-1----:R-:W-:-:S03]  /*f5c0*/  SEL R16, R13, R2, !P3 ;  /* 0x000000020d107207 */ /* 0x002fc60005800000 */
[----:B------:R-:W-:Y:S04]  /*f5d0*/  STL [R1+0x3bc], R17 ;  /* 0x0003bc1101007387 */ /* 0x000fe80000100800 */
[----:B------:R0:W-:Y:S01]  /*f5e0*/  STL [R1+0x36c], R16 ;  /* 0x00036c1001007387 */ /* 0x0001e20000100800 */
[C---:B------:R-:W-:Y:S02]  /*f5f0*/  SEL R2, R13.reuse, R12, !P3 ;  /* 0x0000000c0d027207 */ /* 0x040fe40005800000 */
[----:B------:R-:W-:-:S03]  /*f600*/  SEL R12, R13, R29, !P3 ;  /* 0x0000001d0d0c7207 */ /* 0x000fc60005800000 */
[----:B------:R1:W-:Y:S01]  /*f610*/  STL [R1+0x368], R2 ;  /* 0x0003680201007387 */ /* 0x0003e20000100800 */
[----:B0-----:R-:W-:-:S03]  /*f620*/  SEL R16, R13, R28, !P3 ;  /* 0x0000001c0d107207 */ /* 0x001fc60005800000 */
[----:B------:R0:W-:Y:S01]  /*f630*/  STL [R1+0x364], R12 ;  /* 0x0003640c01007387 */ /* 0x0001e20000100800 */
[----:B-1----:R-:W-:-:S03]  /*f640*/  SEL R2, R13, R21, !P3 ;  /* 0x000000150d027207 */ /* 0x002fc60005800000 */
[----:B------:R-:W-:Y:S01]  /*f650*/  STL [R1+0x360], R16 ;  /* 0x0003601001007387 */ /* 0x000fe20000100800 */
[----:B0-----:R-:W-:-:S03]  /*f660*/  SEL R12, R13, R22, !P3 ;  /* 0x000000160d0c7207 */ /* 0x001fc60005800000 */
[----:B------:R-:W3:Y:S04]  /*f670*/  LDL.LU R21, [R1+0x2b0] ;  /* 0x0002b00001157983 */ /* 0x000ee80000300800 */
[----:B------:R0:W-:Y:S04]  /*f680*/  STL [R1+0x35c], R2 ;  /* 0x00035c0201007387 */ /* 0x0001e80000100800 */
[----:B------:R4:W-:Y:S04]  /*f690*/  STL [R1+0x358], R12 ;  /* 0x0003580c01007387 */ /* 0x0009e80000100800 */
[----:B------:R-:W3:Y:S01]  /*f6a0*/  LDL.LU R22, [R1+0x2a0] ;  /* 0x0002a00001167983 */ /* 0x000ee20000300800 */
[----:B0-----:R-:W-:-:S03]  /*f6b0*/  SEL R2, R13, R15, !P3 ;  /* 0x0000000f0d027207 */ /* 0x001fc60005800000 */
[----:B------:R-:W3:Y:S01]  /*f6c0*/  LDL.LU R15, [R1+0x29c] ;  /* 0x00029c00010f7983 */ /* 0x000ee20000300800 */
[----:B----4-:R-:W-:-:S03]  /*f6d0*/  SEL R12, R13, R27, !P3 ;  /* 0x0000001b0d0c7207 */ /* 0x010fc60005800000 */
        /* <DEDUP_REMOVED lines=8> */
[----:B------:R0:W-:Y:S04]  /*f760*/  STL [R1+0x344], R12 ;  /* 0x0003440c01007387 */ /* 0x0001e80000100800 */
[----:B------:R4:W-:Y:S01]  /*f770*/  STL [R1+0x340], R2 ;  /* 0x0003400201007387 */ /* 0x0009e20000100800 */
[C---:B-1----:R-:W-:Y:S02]  /*f780*/  SEL R16, R13.reuse, R20, !P3 ;  /* 0x000000140d107207 */ /* 0x042fe40005800000 */
[----:B0-----:R-:W-:-:S03]  /*f790*/  SEL R12, R13, R14, !P3 ;  /* 0x0000000e0d0c7207 */ /* 0x001fc60005800000 */
[----:B------:R-:W-:Y:S01]  /*f7a0*/  STL [R1+0x33c], R16 ;  /* 0x00033c1001007387 */ /* 0x000fe20000100800 */
[----:B----4-:R-:W-:-:S03]  /*f7b0*/  SEL R2, R13, R11, !P3 ;  /* 0x0000000b0d027207 */ /* 0x010fc60005800000 */
[----:B------:R-:W-:Y:S01]  /*f7c0*/  STL [R1+0x338], R12 ;  /* 0x0003380c01007387 */ /* 0x000fe20000100800 */
[C---:B------:R-:W-:Y:S02]  /*f7d0*/  SEL R10, R13.reuse, R10, !P3 ;  /* 0x0000000a0d0a7207 */ /* 0x040fe40005800000 */
[C---:B------:R-:W-:Y:S01]  /*f7e0*/  SEL R8, R13.reuse, R8, !P3 ;  /* 0x000000080d087207 */ /* 0x040fe20005800000 */
[----:B------:R0:W-:Y:S04]  /*f7f0*/  STL [R1+0x334], R2 ;  /* 0x0003340201007387 */ /* 0x0001e80000100800 */
[----:B------:R-:W-:Y:S01]  /*f800*/  STL [R1+0x330], R10 ;  /* 0x0003300a01007387 */ /* 0x000fe20000100800 */
[C---:B-----5:R-:W-:Y:S02]  /*f810*/  SEL R6, R13.reuse, R6, !P3 ;  /* 0x000000060d067207 */ /* 0x060fe40005800000 */
[C---:B0-----:R-:W-:Y:S01]  /*f820*/  SEL R2, R13.reuse, R7, !P3 ;  /* 0x000000070d027207 */ /* 0x041fe20005800000 */
[----:B------:R0:W-:Y:S04]  /*f830*/  STL [R1+0x32c], R8 ;  /* 0x00032c0801007387 */ /* 0x0001e80000100800 */
[----:B------:R-:W4:Y:S04]  /*f840*/  LDL.LU R14, [R1+0x25c] ;  /* 0x00025c00010e7983 */ /* 0x000f280000300800 */
[----:B------:R1:W-:Y:S04]  /*f850*/  STL [R1+0x328], R2 ;  /* 0x0003280201007387 */ /* 0x0003e80000100800 */
[----:B------:R5:W-:Y:S04]  /*f860*/  STL [R1+0x324], R6 ;  /* 0x0003240601007387 */ /* 0x000be80000100800 */
[----:B0-----:R-:W4:Y:S04]  /*f870*/  LDL.LU R8, [R1+0x290] ;  /* 0x0002900001087983 */ /* 0x001f280000300800 */
[----:B------:R-:W4:Y:S01]  /*f880*/  LDL.LU R7, [R1+0x258] ;  /* 0x0002580001077983 */ /* 0x000f220000300800 */
[----:B-1----:R-:W-:-:S05]  /*f890*/  SEL R2, R13, R5, !P3 ;  /* 0x000000050d027207 */ /* 0x002fca0005800000 */
[----:B------:R3:W-:Y:S04]  /*f8a0*/  STL [R1+0x320], R2 ;  /* 0x0003200201007387 */ /* 0x0007e80000100800 */
[----:B------:R-:W4:Y:S04]  /*f8b0*/  LDL.LU R11, [R1+0x254] ;  /* 0x00025400010b7983 */ /* 0x000f280000300800 */
[----:B------:R-:W4:Y:S01]  /*f8c0*/  LDL.LU R10, [R1+0x250] ;  /* 0x00025000010a7983 */ /* 0x000f220000300800 */
[----:B--2---:R-:W-:-:S05]  /*f8d0*/  SEL R4, R13, R4, !P3 ;  /* 0x000000040d047207 */ /* 0x004fca0005800000 */
[----:B------:R0:W-:Y:S04]  /*f8e0*/  STL [R1+0x318], R4 ;  /* 0x0003180401007387 */ /* 0x0001e80000100800 */
[----:B-----5:R-:W2:Y:S04]  /*f8f0*/  LDL.LU R6, [R1+0x24c] ;  /* 0x00024c0001067983 */ /* 0x020ea80000300800 */
[----:B------:R-:W5:Y:S01]  /*f900*/  LDL.LU R5, [R1+0x248] ;  /* 0x0002480001057983 */ /* 0x000f620000300800 */
[----:B---3--:R-:W-:-:S05]  /*f910*/  SEL R2, R13, R3, !P3 ;  /* 0x000000030d027207 */ /* 0x008fca0005800000 */
[----:B------:R1:W-:Y:S04]  /*f920*/  STL [R1+0x314], R2 ;  /* 0x0003140201007387 */ /* 0x0003e80000100800 */
[----:B0-----:R-:W3:Y:S04]  /*f930*/  LDL.LU R4, [R1+0x244] ;  /* 0x0002440001047983 */ /* 0x001ee80000300800 */
[----:B------:R-:W3:Y:S04]  /*f940*/  LDL.LU R3, [R1+0x240] ;  /* 0x0002400001037983 */ /* 0x000ee80000300800 */
[----:B------:R-:W3:Y:S04]  /*f950*/  LDL.LU R16, [R1+0x23c] ;  /* 0x00023c0001107983 */ /* 0x000ee80000300800 */
[----:B------:R-:W3:Y:S04]  /*f960*/  LDL.LU R17, [R1+0x30] ;  /* 0x0000300001117983 */ /* 0x000ee80000300800 */
[----:B------:R-:W3:Y:S04]  /*f970*/  LDL.LU R18, [R1+0x4] ;  /* 0x0000040001127983 */ /* 0x000ee80000300800 */
[----:B-1----:R-:W3:Y:S01]  /*f980*/  LDL.LU R2, [R1+0x238] ;  /* 0x0002380001027983 */ /* 0x002ee20000300800 */
[----:B------:R-:W-:-:S05]  /*f990*/  SEL R12, R13, R21, !P3 ;  /* 0x000000150d0c7207 */ /* 0x000fca0005800000 */
[----:B------:R0:W-:Y:S01]  /*f9a0*/  STL [R1+0x310], R12 ;  /* 0x0003100c01007387 */ /* 0x0001e20000100800 */
[----:B------:R-:W-:-:S03]  /*f9b0*/  SEL R19, R13, R22, !P3 ;  /* 0x000000160d137207 */ /* 0x000fc60005800000 */
[----:B0-----:R-:W3:Y:S01]  /*f9c0*/  LDL.LU R12, [R1+0x234] ;  /* 0x00023400010c7983 */ /* 0x001ee20000300800 */
        /* <DEDUP_REMOVED lines=9> */
[----:B0-----:R-:W3:Y:S04]  /*fa60*/  LDL.LU R19, [R1+0x114] ;  /* 0x0001140001137983 */ /* 0x001ee80000300800 */
[----:B------:R-:W3:Y:S04]  /*fa70*/  LDL.LU R20, [R1+0x118] ;  /* 0x0001180001147983 */ /* 0x000ee80000300800 */
[----:B------:R-:W3:Y:S04]  /*fa80*/  LDL.LU R21, [R1+0x130] ;  /* 0x0001300001157983 */ /* 0x000ee80000300800 */
[----:B------:R-:W3:Y:S04]  /*fa90*/  LDL.LU R22, [R1+0x138] ;  /* 0x0001380001167983 */ /* 0x000ee80000300800 */
[----:B-1----:R-:W3:Y:S01]  /*faa0*/  LDL.LU R15, [R1+0x184] ;  /* 0x00018400010f7983 */ /* 0x002ee20000300800 */
[----:B----4-:R-:W-:-:S05]  /*fab0*/  SEL R14, R13, R14, !P3 ;  /* 0x0000000e0d0e7207 */ /* 0x010fca0005800000 */
[----:B------:R0:W-:Y:S01]  /*fac0*/  STL [R1+0x304], R14 ;  /* 0x0003040e01007387 */ /* 0x0001e20000100800 */
[----:B------:R-:W-:-:S03]  /*fad0*/  SEL R8, R13, R8, !P3 ;  /* 0x000000080d087207 */ /* 0x000fc60005800000 */
[----:B0-----:R-:W4:Y:S01]  /*fae0*/  LDL.LU R14, [R1+0x194] ;  /* 0x00019400010e7983 */ /* 0x001f220000300800 */
[----:B------:R-:W-:-:S03]  /*faf0*/  SEL R7, R13, R7, !P3 ;  /* 0x000000070d077207 */ /* 0x000fc60005800000 */
[----:B------:R0:W-:Y:S04]  /*fb00*/  STL [R1+0x300], R8 ;  /* 0x0003000801007387 */ /* 0x0001e80000100800 */
[----:B0-----:R-:W4:Y:S01]  /*fb10*/  LDL.LU R8, [R1+0xe0c] ;  /* 0x000e0c0001087983 */ /* 0x001f220000300800 */
[----:B------:R-:W-:-:S03]  /*fb20*/  SEL R11, R13, R11, !P3 ;  /* 0x0000000b0d0b7207 */ /* 0x000fc60005800000 */
[----:B------:R0:W-:Y:S01]  /*fb30*/  STL [R1+0x2fc], R7 ;  /* 0x0002fc0701007387 */ /* 0x0001e20000100800 */
[----:B------:R-:W-:-:S03]  /*fb40*/  SEL R10, R13, R10, !P3 ;  /* 0x0000000a0d0a7207 */ /* 0x000fc60005800000 */
[----:B0-----:R-:W4:Y:S04]  /*fb50*/  LDL.LU R7, [R1+0xe08] ;  /* 0x000e080001077983 */ /* 0x001f280000300800 */
[----:B------:R0:W-:Y:S04]  /*fb60*/  STL [R1+0x2f8], R11 ;  /* 0x0002f80b01007387 */ /* 0x0001e80000100800 */
[----:B0-----:R-:W4:Y:S04]  /*fb70*/  LDL.LU R11, [R1+0x198] ;  /* 0x00019800010b7983 */ /* 0x001f280000300800 */
[----:B------:R0:W-:Y:S04]  /*fb80*/  STL [R1+0x2f4], R10 ;  /* 0x0002f40a01007387 */ /* 0x0001e80000100800 */
[----:B0-----:R-:W4:Y:S01]  /*fb90*/  LDL.LU R10, [R1+0x1d4] ;  /* 0x0001d400010a7983 */ /* 0x001f220000300800 */
[----:B--2---:R-:W-:-:S02]  /*fba0*/  SEL R6, R13, R6, !P3 ;  /* 0x000000060d067207 */ /* 0x004fc40005800000 */
[----:B-----5:R-:W-:-:S03]  /*fbb0*/  SEL R5, R13, R5, !P3 ;  /* 0x000000050d057207 */ /* 0x020fc60005800000 */
[----:B------:R0:W-:Y:S04]  /*fbc0*/  STL [R1+0x2e4], R6 ;  /* 0x0002e40601007387 */ /* 0x0001e80000100800 */
[----:B0-----:R-:W2:Y:S04]  /*fbd0*/  LDL.LU R6, [R1+0xe04] ;  /* 0x000e040001067983 */ /* 0x001ea80000300800 */
[----:B------:R0:W-:Y:S01]  /*fbe0*/  STL [R1+0x2e0], R5 ;  /* 0x0002e00501007387 */ /* 0x0001e20000100800 */
[C---:B---3--:R-:W-:Y:S02]  /*fbf0*/  SEL R4, R13.reuse, R4, !P3 ;  /* 0x000000040d047207 */ /* 0x048fe40005800000 */
[C---:B------:R-:W-:Y:S01]  /*fc00*/  SEL R3, R13.reuse, R3, !P3 ;  /* 0x000000030d037207 */ /* 0x040fe20005800000 */
[----:B0-----:R-:W3:Y:S04]  /*fc10*/  LDL.LU R5, [R1+0xe00] ;  /* 0x000e000001057983 */ /* 0x001ee80000300800 */
[----:B------:R0:W-:Y:S04]  /*fc20*/  STL [R1+0x2dc], R4 ;  /* 0x0002dc0401007387 */ /* 0x0001e80000100800 */
[----:B0-----:R-:W5:Y:S04]  /*fc30*/  LDL.LU R4, [R1+0xdfc] ;  /* 0x000dfc0001047983 */ /* 0x001f680000300800 */
[----:B------:R0:W-:Y:S04]  /*fc40*/  STL [R1+0x2d0], R3 ;  /* 0x0002d00301007387 */ /* 0x0001e80000100800 */
[----:B0-----:R-:W4:Y:S01]  /*fc50*/  LDL.LU R3, [R1+0xdf8] ;  /* 0x000df80001037983 */ /* 0x001f220000300800 */
[----:B------:R-:W-:-:S05]  /*fc60*/  SEL R16, R13, R16, !P3 ;  /* 0x000000100d107207 */ /* 0x000fca0005800000 */
[----:B------:R0:W-:Y:S02]  /*fc70*/  STL [R1+0x2cc], R16 ;  /* 0x0002cc1001007387 */ /* 0x0001e40000100800 */
[C---:B0-----:R-:W-:Y:S02]  /*fc80*/  SEL R16, R13.reuse, R17, !P3 ;  /* 0x000000110d107207 */ /* 0x041fe40005800000 */
[----:B------:R-:W-:-:S03]  /*fc90*/  SEL R17, R13, R18, !P3 ;  /* 0x000000120d117207 */ /* 0x000fc60005800000 */
[----:B------:R0:W-:Y:S04]  /*fca0*/  STL [R1+0x2c0], R16 ;  /* 0x0002c01001007387 */ /* 0x0001e80000100800 */
[----:B------:R-:W-:Y:S01]  /*fcb0*/  STL [R1+0x2b0], R17 ;  /* 0x0002b01101007387 */ /* 0x000fe20000100800 */
[C---:B0-----:R-:W-:Y:S02]  /*fcc0*/  SEL R16, R13.reuse, R2, !P3 ;  /* 0x000000020d107207 */ /* 0x041fe40005800000 */
[C---:B-----5:R-:W-:Y:S02]  /*fcd0*/  SEL R2, R13.reuse, R4, !P3 ;  /* 0x000000040d027207 */ /* 0x060fe40005800000 */
[C---:B------:R-:W-:Y:S02]  /*fce0*/  SEL R4, R13.reuse, R12, !P3 ;  /* 0x0000000c0d047207 */ /* 0x040fe40005800000 */
[----:B----4-:R-:W-:-:S05]  /*fcf0*/  SEL R3, R13, R3, !P3 ;  /* 0x000000030d037207 */ /* 0x010fca0005800000 */
[----:B------:R3:W-:Y:S04]  /*fd00*/  STL [R1+0x2a0], R3 ;  /* 0x0002a00301007387 */ /* 0x0007e80000100800 */
[----:B------:R-:W-:Y:S04]  /*fd10*/  STL [R1+0x29c], R16 ;  /* 0x00029c1001007387 */ /* 0x000fe80000100800 */
[----:B------:R0:W-:Y:S01]  /*fd20*/  STL [R1+0x290], R2 ;  /* 0x0002900201007387 */ /* 0x0001e20000100800 */
[----:B---3--:R-:W-:-:S05]  /*fd30*/  SEL R3, R13, R5, !P3 ;  /* 0x000000050d037207 */ /* 0x008fca0005800000 */
        /* <DEDUP_REMOVED lines=8> */
[----:B------:R1:W-:Y:S04]  /*fdc0*/  STL [R1+0x24c], R4 ;  /* 0x00024c0401007387 */ /* 0x0003e80000100800 */
[----:B------:R3:W-:Y:S01]  /*fdd0*/  STL [R1+0x248], R2 ;  /* 0x0002480201007387 */ /* 0x0007e20000100800 */
[C---:B0-----:R-:W-:Y:S02]  /*fde0*/  SEL R3, R13.reuse, R24, !P3 ;  /* 0x000000180d037207 */ /* 0x041fe40005800000 */
[----:B-1----:R-:W-:-:S03]  /*fdf0*/  SEL R4, R13, R23, !P3 ;  /* 0x000000170d047207 */ /* 0x002fc60005800000 */
        /* <DEDUP_REMOVED lines=8> */
[----:B------:R-:W-:Y:S04]  /*fe80*/  STL [R1+0x234], R4 ;  /* 0x0002340401007387 */ /* 0x000fe80000100800 */
[----:B------:R-:W3:Y:S01]  /*fe90*/  LDL.LU R22, [R1+0x84] ;  /* 0x0000840001167983 */ /* 0x000ee20000300800 */
[----:B0-----:R-:W-:-:S03]  /*fea0*/  SEL R3, R13, R15, !P3 ;  /* 0x0000000f0d037207 */ /* 0x001fc60005800000 */
[----:B------:R0:W-:Y:S04]  /*feb0*/  STL [R1+0x230], R2 ;  /* 0x0002300201007387 */ /* 0x0001e80000100800 */
[----:B------:R1:W-:Y:S04]  /*fec0*/  STL [R1+0x22c], R3 ;  /* 0x00022c0301007387 */ /* 0x0003e80000100800 */
[----:B------:R-:W4:Y:S01]  /*fed0*/  LDL.LU R5, [R1+0xe0] ;  /* 0x0000e00001057983 */ /* 0x000f220000300800 */
[----:B0-----:R-:W-:-:S03]  /*fee0*/  SEL R2, R13, R14, !P3 ;  /* 0x0000000e0d027207 */ /* 0x001fc60005800000 */
[----:B------:R-:W5:Y:S04]  /*fef0*/  LDL.LU R4, [R1+0xe4] ;  /* 0x0000e40001047983 */ /* 0x000f680000300800 */
[----:B------:R0:W-:Y:S01]  /*ff00*/  STL [R1+0x210], R2 ;  /* 0x0002100201007387 */ /* 0x0001e20000100800 */
[----:B-1----:R-:W-:-:S03]  /*ff10*/  SEL R3, R13, R10, !P3 ;  /* 0x0000000a0d037207 */ /* 0x002fc60005800000 */
[----:B------:R-:W5:Y:S04]  /*ff20*/  LDL.LU R15, [R1+0xec] ;  /* 0x0000ec00010f7983 */ /* 0x000f680000300800 */
[----:B------:R-:W5:Y:S01]  /*ff30*/  LDL.LU R14, [R1+0xf8] ;  /* 0x0000f800010e7983 */ /* 0x000f620000300800 */
[----:B0-----:R-:W-:-:S05]  /*ff40*/  SEL R2, R13, R11, !P3 ;  /* 0x0000000b0d027207 */ /* 0x001fca0005800000 */
[----:B------:R2:W-:Y:S04]  /*ff50*/  STL [R1+0x200], R2 ;  /* 0x0002000201007387 */ /* 0x0005e80000100800 */
[----:B------:R-:W5:Y:S04]  /*ff60*/  LDL.LU R11, [R1+0xf4] ;  /* 0x0000f400010b7983 */ /* 0x000f680000300800 */
[----:B------:R-:W-:Y:S01]  /*ff70*/  STL [R1+0x1fc], R3 ;  /* 0x0001fc0301007387 */ /* 0x000fe20000100800 */
[----:B--2---:R-:W-:-:S03]  /*ff80*/  SEL R2, R13, R6, !P3 ;  /* 0x000000060d027207 */ /* 0x004fc60005800000 */
[----:B------:R-:W2:Y:S04]  /*ff90*/  LDL.LU R6, [R1+0x78] ;  /* 0x0000780001067983 */ /* 0x000ea80000300800 */
[----:B------:R-:W5:Y:S04]  /*ffa0*/  LDL.LU R10, [R1+0xf0] ;  /* 0x0000f000010a7983 */ /* 0x000f680000300800 */
[----:B------:R0:W-:Y:S02]  /*ffb0*/  STL [R1+0x1d4], R2 ;  /* 0x0001d40201007387 */ /* 0x0001e40000100800 */
[----:B0-----:R-:W-:-:S02]  /*ffc0*/  SEL R2, R13, R7, !P3 ;  /* 0x000000070d027207 */ /* 0x001fc40005800000 */
[----:B------:R-:W3:Y:S04]  /*ffd0*/  LDL.LU R7, [R1+0xfc] ;  /* 0x0000fc0001077983 */ /* 0x000ee80000300800 */
[----:B------:R-:W5:Y:S04]  /*ffe0*/  LDL.LU R3, [R1+0xe8] ;  /* 0x0000e80001037983 */ /* 0x000f680000300800 */
[----:B------:R0:W-:Y:S04]  /*fff0*/  STL [R1+0x198], R2 ;  /* 0x0001980201007387 */ /* 0x0001e80000100800 */
[----:B------:R-:W5:Y:S04]  /*10000*/  LDL.LU R16, [R1+0xbc] ;  /* 0x0000bc0001107983 */ /* 0x000f680000300800 */
[----:B------:R-:W5:Y:S04]  /*10010*/  LDL.LU R17, [R1+0xc8] ;  /* 0x0000c80001117983 */ /* 0x000f680000300800 */
[----:B------:R-:W5:Y:S04]  /*10020*/  LDL.LU R18, [R1+0xcc] ;  /* 0x0000cc0001127983 */ /* 0x000f680000300800 */
[----:B0-----:R-:W5:Y:S04]  /*10030*/  LDL.LU R2, [R1+0xd0] ;  /* 0x0000d00001027983 */ /* 0x001f680000300800 */
        /* <DEDUP_REMOVED lines=10> */
[----:B--2---:R-:W-:-:S02]  /*100e0*/  SEL R6, R13, R6, !P3 ;  /* 0x000000060d067207 */ /* 0x004fc40005800000 */
[----:B---3--:R-:W-:-:S05]  /*100f0*/  SEL R7, R13, R7, !P3 ;  /* 0x000000070d077207 */ /* 0x008fca0005800000 */
[----:B------:R0:W-:Y:S02]  /*10100*/  STL [R1+0x194], R7 ;  /* 0x0001940701007387 */ /* 0x0001e40000100800 */
[C---:B0-----:R-:W-:Y:S02]  /*10110*/  SEL R7, R13.reuse, R8, !P3 ;  /* 0x000000080d077207 */ /* 0x041fe40005800000 */
[----:B------:R-:W-:-:S03]  /*10120*/  SEL R8, R13, R9, !P3 ;  /* 0x000000090d087207 */ /* 0x000fc60005800000 */
[----:B------:R0:W-:Y:S04]  /*10130*/  STL [R1+0x184], R7 ;  /* 0x0001840701007387 */ /* 0x0001e80000100800 */
[----:B------:R-:W-:Y:S01]  /*10140*/  STL [R1+0x138], R8 ;  /* 0x0001380801007387 */ /* 0x000fe20000100800 */
[----:B0-----:R-:W-:-:S03]  /*10150*/  SEL R7, R13, R22, !P3 ;  /* 0x000000160d077207 */ /* 0x001fc60005800000 */
[----:B------:R-:W2:Y:S04]  /*10160*/  LDL.LU R22, [R1+0x8c] ;  /* 0x00008c0001167983 */ /* 0x000ea80000300800 */
[----:B------:R4:W-:Y:S04]  /*10170*/  STL [R1+0x130], R6 ;  /* 0x0001300601007387 */ /* 0x0009e80000100800 */
[----:B------:R-:W-:Y:S01]  /*10180*/  STL [R1+0x118], R7 ;  /* 0x0001180701007387 */ /* 0x000fe20000100800 */
[C---:B----4-:R-:W-:Y:S02]  /*10190*/  SEL R6, R13.reuse, R5, !P3 ;  /* 0x000000050d067207 */ /* 0x050fe40005800000 */
[----:B-----5:R-:W-:-:S02]  /*101a0*/  SEL R5, R13, R4, !P3 ;  /* 0x000000040d057207 */ /* 0x020fc40005800000 */
[C---:B------:R-:W-:Y:S01]  /*101b0*/  SEL R4, R13.reuse, R15, !P3 ;  /* 0x0000000f0d047207 */ /* 0x040fe20005800000 */
[----:B------:R-:W-:Y:S04]  /*101c0*/  STL [R1+0x114], R6 ;  /* 0x0001140601007387 */ /* 0x000fe80000100800 */
[----:B------:R-:W3:Y:S04]  /*101d0*/  LDL.LU R15, [R1+0x88] ;  /* 0x00008800010f7983 */ /* 0x000ee80000300800 */
[----:B------:R0:W-:Y:S04]  /*101e0*/  STL [R1+0x110], R5 ;  /* 0x0001100501007387 */ /* 0x0001e80000100800 */
[----:B------:R1:W-:Y:S01]  /*101f0*/  STL [R1+0xfc], R4 ;  /* 0x0000fc0401007387 */ /* 0x0003e20000100800 */
[----:B0-----:R-:W-:-:S03]  /*10200*/  SEL R5, R13, R14, !P3 ;  /* 0x0000000e0d057207 */ /* 0x001fc60005800000 */
[----:B------:R-:W4:Y:S01]  /*10210*/  LDL.LU R14, [R1+0x80] ;  /* 0x00008000010e7983 */ /* 0x000f220000300800 */
[----:B-1----:R-:W-:-:S03]  /*10220*/  SEL R4, R13, R11, !P3 ;  /* 0x0000000b0d047207 */ /* 0x002fc60005800000 */
[----:B------:R0:W-:Y:S04]  /*10230*/  STL [R1+0xf8], R5 ;  /* 0x0000f80501007387 */ /* 0x0001e80000100800 */
[----:B------:R-:W5:Y:S04]  /*10240*/  LDL.LU R11, [R1+0x7c] ;  /* 0x00007c00010b7983 */ /* 0x000f680000300800 */
[----:B------:R1:W-:Y:S01]  /*10250*/  STL [R1+0xf4], R4 ;  /* 0x0000f40401007387 */ /* 0x0003e20000100800 */
[----:B0-----:R-:W-:-:S03]  /*10260*/  SEL R5, R13, R10, !P3 ;  /* 0x0000000a0d057207 */ /* 0x001fc60005800000 */
[----:B------:R-:W5:Y:S01]  /*10270*/  LDL.LU R10, [R1+0x60] ;  /* 0x00006000010a7983 */ /* 0x000f620000300800 */
[C---:B-1----:R-:W-:Y:S02]  /*10280*/  SEL R4, R13.reuse, R3, !P3 ;  /* 0x000000030d047207 */ /* 0x042fe40005800000 */
[C---:B------:R-:W-:Y:S01]  /*10290*/  SEL R3, R13.reuse, R16, !P3 ;  /* 0x000000100d037207 */ /* 0x040fe20005800000 */
[----:B------:R0:W-:Y:S04]  /*102a0*/  STL [R1+0xf0], R5 ;  /* 0x0000f00501007387 */ /* 0x0001e80000100800 */
[----:B------:R1:W-:Y:S04]  /*102b0*/  STL [R1+0xec], R4 ;  /* 0x0000ec0401007387 */ /* 0x0003e80000100800 */
[----:B------:R1:W-:Y:S01]  /*102c0*/  STL [R1+0xe8], R3 ;  /* 0x0000e80301007387 */ /* 0x0003e20000100800 */
[----:B0-----:R-:W-:-:S02]  /*102d0*/  SEL R5, R13, R17, !P3 ;  /* 0x000000110d057207 */ /* 0x001fc40005800000 */
[----:B-1----:R-:W-:-:S03]  /*102e0*/  SEL R4, R13, R18, !P3 ;  /* 0x000000120d047207 */ /* 0x002fc60005800000 */
[----:B------:R-:W-:Y:S01]  /*102f0*/  STL [R1+0xe4], R5 ;  /* 0x0000e40501007387 */ /* 0x000fe20000100800 */
[----:B------:R-:W-:-:S03]  /*10300*/  SEL R3, R13, R2, !P3 ;  /* 0x000000020d037207 */ /* 0x000fc60005800000 */
[----:B------:R0:W-:Y:S01]  /*10310*/  STL [R1+0xe0], R4 ;  /* 0x0000e00401007387 */ /* 0x0001e20000100800 */
[----:B------:R-:W-:-:S03]  /*10320*/  SEL R2, R13, R12, !P3 ;  /* 0x0000000c0d027207 */ /* 0x000fc60005800000 */
[----:B------:R1:W-:Y:S01]  /*10330*/  STL [R1+0xd0], R3 ;  /* 0x0000d00301007387 */ /* 0x0003e20000100800 */
[----:B0-----:R-:W-:-:S03]  /*10340*/  SEL R4, R13, R29, !P3 ;  /* 0x0000001d0d047207 */ /* 0x001fc60005800000 */
        /* <DEDUP_REMOVED lines=14> */
[----:B------:R-:W-:Y:S04]  /*10430*/  STL [R1+0xa8], R4 ;  /* 0x0000a80401007387 */ /* 0x000fe80000100800 */
[----:B------:R-:W5:Y:S01]  /*10440*/  LDL.LU R16, [R1+0x68] ;  /* 0x0000680001107983 */ /* 0x000f620000300800 */
[----:B0-----:R-:W-:-:S03]  /*10450*/  SEL R2, R13, R21, !P3 ;  /* 0x000000150d027207 */ /* 0x001fc60005800000 */
[----:B------:R-:W-:Y:S04]  /*10460*/  STL [R1+0xa4], R3 ;  /* 0x0000a40301007387 */ /* 0x000fe80000100800 */
[----:B------:R-:W5:Y:S04]  /*10470*/  LDL.LU R17, [R1+0x6c] ;  /* 0x00006c0001117983 */ /* 0x000f680000300800 */
[----:B------:R2:W-:Y:S04]  /*10480*/  STL [R1+0xa0], R2 ;  /* 0x0000a00201007387 */ /* 0x0005e80000100800 */
[----:B------:R-:W5:Y:S04]  /*10490*/  LDL.LU R18, [R1+0x70] ;  /* 0x0000700001127983 */ /* 0x000f680000300800 */
[----:B------:R-:W5:Y:S04]  /*104a0*/  LDL.LU R12, [R1+0x74] ;  /* 0x00007400010c7983 */ /* 0x000f680000300800 */
[----:B------:R-:W5:Y:S04]  /*104b0*/  LDL.LU R27, [R1+0x164] ;  /* 0x00016400011b7983 */ /* 0x000f680000300800 */
[----:B------:R-:W5:Y:S04]  /*104c0*/  LDL.LU R25, [R1+0x180] ;  /* 0x0001800001197983 */ /* 0x000f680000300800 */
[----:B------:R-:W5:Y:S01]  /*104d0*/  LDL.LU R24, [R1+0x16c] ;  /* 0x00016c0001187983 */ /* 0x000f620000300800 */
[----:B--2---:R-:W-:-:S05]  /*104e0*/  SEL R2, R13, R22, !P3 ;  /* 0x000000160d027207 */ /* 0x004fca0005800000 */
[----:B------:R-:W-:Y:S04]  /*104f0*/  STL [R1+0x9c], R2 ;  /* 0x00009c0201007387 */ /* 0x000fe80000100800 */
[----:B------:R-:W2:Y:S04]  /*10500*/  LDL.LU R4, [R1+0x170] ;  /* 0x0001700001047983 */ /* 0x000ea80000300800 */
[----:B------:R-:W2:Y:S01]  /*10510*/  LDL.LU R3, [R1+0x64] ;  /* 0x0000640001037983 */ /* 0x000ea20000300800 */
[----:B---3--:R-:W-:-:S05]  /*10520*/  SEL R5, R13, R15, !P3 ;  /* 0x0000000f0d057207 */ /* 0x008fca0005800000 */
[----:B------:R0:W-:Y:S04]  /*10530*/  STL [R1+0x94], R5 ;  /* 0x0000940501007387 */ /* 0x0001e80000100800 */
[----:B0-----:R-:W3:Y:S01]  /*10540*/  LDL.LU R5, [R1+0x5c] ;  /* 0x00005c0001057983 */ /* 0x001ee20000300800 */
[----:B----4-:R-:W-:-:S05]  /*10550*/  SEL R2, R13, R14, !P3 ;  /* 0x0000000e0d027207 */ /* 0x010fca0005800000 */
[----:B------:R0:W-:Y:S01]  /*10560*/  STL [R1+0x90], R2 ;  /* 0x0000900201007387 */ /* 0x0001e20000100800 */
[----:B-----5:R-:W-:-:S03]  /*10570*/  SEL R7, R13, R11, !P3 ;  /* 0x0000000b0d077207 */ /* 0x020fc60005800000 */
[----:B------:R-:W4:Y:S04]  /*10580*/  LDL.LU R6, [R1+0x154] ;  /* 0x0001540001067983 */ /* 0x000f280000300800 */
[----:B------:R1:W-:Y:S01]  /*10590*/  STL [R1+0x8c], R7 ;  /* 0x00008c0701007387 */ /* 0x0003e20000100800 */
[----:B0-----:R-:W-:-:S03]  /*105a0*/  SEL R2, R13, R10, !P3 ;  /* 0x0000000a0d027207 */ /* 0x001fc60005800000 */
[----:B------:R-:W5:Y:S04]  /*105b0*/  LDL.LU R23, [R1+0x54] ;  /* 0x0000540001177983 */ /* 0x000f680000300800 */
        /* <DEDUP_REMOVED lines=11> */
[----:B-1----:R-:W5:Y:S04]  /*10670*/  LDL.LU R7, [R1+0xac] ;  /* 0x0000ac0001077983 */ /* 0x002f680000300800 */
[----:B0-----:R-:W5:Y:S04]  /*10680*/  LDL.LU R2, [R1+0xc4] ;  /* 0x0000c40001027983 */ /* 0x001f680000300800 */
[----:B------:R-:W5:Y:S04]  /*10690*/  LDL.LU R29, [R1+0xdc] ;  /* 0x0000dc00011d7983 */ /* 0x000f680000300800 */
[----:B------:R-:W5:Y:S01]  /*106a0*/  LDL.LU R28, [R1+0xd8] ;  /* 0x0000d800011c7983 */ /* 0x000f620000300800 */
[----:B------:R-:W-:-:S05]  /*106b0*/  SEL R16, R13, R16, !P3 ;  /* 0x000000100d107207 */ /* 0x000fca0005800000 */
[----:B------:R0:W-:Y:S01]  /*106c0*/  STL [R1+0x84], R16 ;  /* 0x0000841001007387 */ /* 0x0001e20000100800 */
[----:B------:R-:W-:-:S03]  /*106d0*/  SEL R17, R13, R17, !P3 ;  /* 0x000000110d117207 */ /* 0x000fc60005800000 */
[----:B0-----:R-:W5:Y:S01]  /*106e0*/  LDL.LU R16, [R1+0xdf4] ;  /* 0x000df40001107983 */ /* 0x001f620000300800 */
[----:B------:R-:W-:-:S03]  /*106f0*/  SEL R18, R13, R18, !P3 ;  /* 0x000000120d127207 */ /* 0x000fc60005800000 */
[----:B------:R0:W-:Y:S01]  /*10700*/  STL [R1+0x80], R17 ;  /* 0x0000801101007387 */ /* 0x0001e20000100800 */
[C---:B------:R-:W-:Y:S02]  /*10710*/  SEL R12, R13.reuse, R12, !P3 ;  /* 0x0000000c0d0c7207 */ /* 0x040fe40005800000 */
[C---:B------:R-:W-:Y:S01]  /*10720*/  SEL R27, R13.reuse, R27, !P3 ;  /* 0x0000001b0d1b7207 */ /* 0x040fe20005800000 */
[----:B0-----:R-:W5:Y:S01]  /*10730*/  LDL.LU R17, [R1+0xdf0] ;  /* 0x000df00001117983 */ /* 0x001f620000300800 */
[----:B------:R-:W-:-:S03]  /*10740*/  SEL R25, R13, R25, !P3 ;  /* 0x000000190d197207 */ /* 0x000fc60005800000 */
[----:B------:R0:W-:Y:S01]  /*10750*/  STL [R1+0x7c], R18 ;  /* 0x00007c1201007387 */ /* 0x0001e20000100800 */
[----:B------:R-:W-:-:S03]  /*10760*/  SEL R24, R13, R24, !P3 ;  /* 0x000000180d187207 */ /* 0x000fc60005800000 */
[----:B0-----:R-:W5:Y:S04]  /*10770*/  LDL.LU R18, [R1+0xdec] ;  /* 0x000dec0001127983 */ /* 0x001f680000300800 */
[----:B------:R0:W-:Y:S04]  /*10780*/  STL [R1+0x78], R12 ;  /* 0x0000780c01007387 */ /* 0x0001e80000100800 */
[----:B0-----:R-:W5:Y:S04]  /*10790*/  LDL.LU R12, [R1+0xde8] ;  /* 0x000de800010c7983 */ /* 0x001f680000300800 */
[----:B------:R0:W-:Y:S04]  /*107a0*/  STL [R1+0x74], R27 ;  /* 0x0000741b01007387 */ /* 0x0001e80000100800 */
[----:B0-----:R-:W5:Y:S04]  /*107b0*/  LDL.LU R27, [R1+0x58] ;  /* 0x00005800011b7983 */ /* 0x001f680000300800 */
[----:B------:R0:W-:Y:S04]  /*107c0*/  STL [R1+0x70], R25 ;  /* 0x0000701901007387 */ /* 0x0001e80000100800 */
[----:B0-----:R-:W5:Y:S04]  /*107d0*/  LDL.LU R25, [R1+0xde4] ;  /* 0x000de40001197983 */ /* 0x001f680000300800 */
[----:B------:R0:W-:Y:S04]  /*107e0*/  STL [R1+0x6c], R24 ;  /* 0x00006c1801007387 */ /* 0x0001e80000100800 */
[----:B0-----:R-:W5:Y:S01]  /*107f0*/  LDL.LU R24, [R1+0xde0] ;  /* 0x000de00001187983 */ /* 0x001f620000300800 */
[----:B--2---:R-:W-:-:S02]  /*10800*/  SEL R4, R13, R4, !P3 ;  /* 0x000000040d047207 */ /* 0x004fc40005800000 */
[----:B------:R-:W-:-:S03]  /*10810*/  SEL R3, R13, R3, !P3 ;  /* 0x000000030d037207 */ /* 0x000fc60005800000 */
[----:B------:R0:W-:Y:S04]  /*10820*/  STL [R1+0x68], R4 ;  /* 0x0000680401007387 */ /* 0x0001e80000100800 */
[----:B0-----:R-:W2:Y:S04]  /*10830*/  LDL.LU R4, [R1+0x18] ;  /* 0x0000180001047983 */ /* 0x001ea80000300800 */
[----:B------:R0:W-:Y:S01]  /*10840*/  STL [R1+0x64], R3 ;  /* 0x0000640301007387 */ /* 0x0001e20000100800 */
[----:B---3--:R-:W-:-:S03]  /*10850*/  SEL R5, R13, R5, !P3 ;  /* 0x000000050d057207 */ /* 0x008fc60005800000 */
[----:B0-----:R-:W3:Y:S04]  /*10860*/  LDL.LU R3, [R1+0x24] ;  /* 0x0000240001037983 */ /* 0x001ee80000300800 */
[----:B------:R0:W-:Y:S01]  /*10870*/  STL [R1+0x60], R5 ;  /* 0x0000600501007387 */ /* 0x0001e20000100800 */
[----:B----4-:R-:W-:-:S03]  /*10880*/  SEL R6, R13, R6, !P3 ;  /* 0x000000060d067207 */ /* 0x010fc60005800000 */
[----:B0-----:R-:W4:Y:S01]  /*10890*/  LDL.LU R5, [R1+0x28] ;  /* 0x0000280001057983 */ /* 0x001f220000300800 */
[----:B-----5:R-:W-:-:S03]  /*108a0*/  SEL R23, R13, R23, !P3 ;  /* 0x000000170d177207 */ /* 0x020fc60005800000 */
        /* <DEDUP_REMOVED lines=10> */
[C---:B------:R-:W-:Y:S02]  /*10950*/  SEL R14, R13.reuse, R14, !P3 ;  /* 0x0000000e0d0e7207 */ /* 0x040fe40005800000 */
[C---:B------:R-:W-:Y:S01]  /*10960*/  SEL R11, R13.reuse, R11, !P3 ;  /* 0x0000000b0d0b7207 */ /* 0x040fe20005800000 */
[----:B0-----:R-:W5:Y:S04]  /*10970*/  LDL.LU R19, [R1+0xdd8] ;  /* 0x000dd80001137983 */ /* 0x001f680000300800 */
        /* <DEDUP_REMOVED lines=15> */
[----:B------:R-:W-:-:S05]  /*10a70*/  SEL R9, R13, R9, !P3 ;  /* 0x000000090d097207 */ /* 0x000fca0005800000 */
[----:B------:R0:W-:Y:S02]  /*10a80*/  STL [R1+0x30], R9 ;  /* 0x0000300901007387 */ /* 0x0001e40000100800 */
[C---:B0-----:R-:W-:Y:S02]  /*10a90*/  SEL R9, R13.reuse, R8, !P3 ;  /* 0x000000080d097207 */ /* 0x041fe40005800000 */
[C---:B------:R-:W-:Y:S02]  /*10aa0*/  SEL R8, R13.reuse, R7, !P3 ;  /* 0x000000070d087207 */ /* 0x040fe40005800000 */
[C---:B------:R-:W-:Y:S02]  /*10ab0*/  SEL R7, R13.reuse, R2, !P3 ;  /* 0x000000020d077207 */ /* 0x040fe40005800000 */
[C---:B------:R-:W-:Y:S01]  /*10ac0*/  SEL R2, R13.reuse, R29, !P3 ;  /* 0x0000001d0d027207 */ /* 0x040fe20005800000 */
[----:B------:R-:W-:Y:S04]  /*10ad0*/  STL [R1+0x2c], R9 ;  /* 0x00002c0901007387 */ /* 0x000fe80000100800 */
[----:B------:R0:W-:Y:S04]  /*10ae0*/  STL [R1+0x14], R8 ;  /* 0x0000140801007387 */ /* 0x0001e80000100800 */
[----:B------:R-:W-:Y:S04]  /*10af0*/  STL [R1+0x10], R7 ;  /* 0x0000100701007387 */ /* 0x000fe80000100800 */
[----:B------:R1:W-:Y:S01]  /*10b00*/  STL [R1+0xc], R2 ;  /* 0x00000c0201007387 */ /* 0x0003e20000100800 */
[----:B0-----:R-:W-:-:S02]  /*10b10*/  SEL R8, R13, R28, !P3 ;  /* 0x0000001c0d087207 */ /* 0x001fc40005800000 */
[----:B------:R-:W-:-:S03]  /*10b20*/  SEL R28, R13, R27, !P3 ;  /* 0x0000001b0d1c7207 */ /* 0x000fc60005800000 */
[----:B------:R-:W-:Y:S01]  /*10b30*/  STL [R1+0x8], R8 ;  /* 0x0000080801007387 */ /* 0x000fe20000100800 */
[C---:B--2---:R-:W-:Y:S02]  /*10b40*/  SEL R4, R13.reuse, R4, !P3 ;  /* 0x000000040d047207 */ /* 0x044fe40005800000 */
[C---:B---3--:R-:W-:Y:S02]  /*10b50*/  SEL R3, R13.reuse, R3, !P3 ;  /* 0x000000030d037207 */ /* 0x048fe40005800000 */
[C---:B----4-:R-:W-:Y:S02]  /*10b60*/  SEL R5, R13.reuse, R5, !P3 ;  /* 0x000000050d057207 */ /* 0x050fe40005800000 */
[C---:B-----5:R-:W-:Y:S02]  /*10b70*/  SEL R27, R13.reuse, R15, !P3 ;  /* 0x0000000f0d1b7207 */ /* 0x060fe40005800000 */
[C---:B------:R-:W-:Y:S02]  /*10b80*/  SEL R29, R13.reuse, R14, !P3 ;  /* 0x0000000e0d1d7207 */ /* 0x040fe40005800000 */
[----:B-1----:R-:W-:-:S05]  /*10b90*/  SEL R2, R13, R11, !P3 ;  /* 0x0000000b0d027207 */ /* 0x002fca0005800000 */
[----:B------:R0:W-:Y:S01]  /*10ba0*/  STL [R1+0xd10], R2 ;  /* 0x000d100201007387 */ /* 0x0001e20000100800 */
[----:B------:R-:W-:-:S05]  /*10bb0*/  SEL R7, R13, R10, !P3 ;  /* 0x0000000a0d077207 */ /* 0x000fca0005800000 */
[----:B------:R1:W-:Y:S04]  /*10bc0*/  STL [R1+0x4], R7 ;  /* 0x0000040701007387 */ /* 0x0003e80000100800 */
[----:B------:R-:W-:Y:S04]  /*10bd0*/  STL [R1+0xd14], R29 ;  /* 0x000d141d01007387 */ /* 0x000fe80000100800 */
[----:B------:R-:W-:Y:S04]  /*10be0*/  STL [R1+0xd18], R28 ;  /* 0x000d181c01007387 */ /* 0x000fe80000100800 */
[----:B------:R-:W-:Y:S04]  /*10bf0*/  STL [R1+0xd1c], R27 ;  /* 0x000d1c1b01007387 */ /* 0x000fe80000100800 */
[----:B------:R-:W-:Y:S04]  /*10c00*/  STL [R1+0xd20], R4 ;  /* 0x000d200401007387 */ /* 0x000fe80000100800 */
[----:B------:R-:W-:Y:S04]  /*10c10*/  STL [R1+0xd24], R3 ;  /* 0x000d240301007387 */ /* 0x000fe80000100800 */
[----:B------:R-:W-:Y:S04]  /*10c20*/  STL [R1+0xd28], R5 ;  /* 0x000d280501007387 */ /* 0x000fe80000100800 */
[----:B0-----:R-:W2:Y:S01]  /*10c30*/  LDL R2, [R1+0xca0] ;  /* 0x000ca00001027983 */ /* 0x001ea20000100800 */
[----:B-1----:R-:W0:Y:S01]  /*10c40*/  S2R R7, SR_TID.X ;  /* 0x0000000000077919 */ /* 0x002e220000002100 */
[----:B------:R-:W-:-:S02]  /*10c50*/  SEL R6, R13, R6, !P3 ;  /* 0x000000060d067207 */ /* 0x000fc40005800000 */
[C---:B------:R-:W-:Y:S01]  /*10c60*/  SEL R22, R13.reuse, R22, !P3 ;  /* 0x000000160d167207 */ /* 0x040fe20005800000 */
[----:B------:R-:W3:Y:S01]  /*10c70*/  LDL.LU R8, [R1+0xd4] ;  /* 0x0000d40001087983 */ /* 0x000ee20000300800 */
[C---:B------:R-:W-:Y:S02]  /*10c80*/  SEL R21, R13.reuse, R21, !P3 ;  /* 0x000000150d157207 */ /* 0x040fe40005800000 */
[C---:B------:R-:W-:Y:S01]  /*10c90*/  SEL R20, R13.reuse, R20, !P3 ;  /* 0x000000140d147207 */ /* 0x040fe20005800000 */
[----:B------:R-:W4:Y:S01]  /*10ca0*/  LDL.LU R9, [R1+0x100] ;  /* 0x0001000001097983 */ /* 0x000f220000300800 */
[----:B------:R-:W-:-:S03]  /*10cb0*/  SEL R19, R13, R19, !P3 ;  /* 0x000000130d137207 */ /* 0x000fc60005800000 */
[----:B------:R-:W5:Y:S01]  /*10cc0*/  LDL.LU R10, [R1+0x104] ;  /* 0x00010400010a7983 */ /* 0x000f620000300800 */
[----:B------:R-:W-:-:S03]  /*10cd0*/  SEL R23, R13, R23, !P3 ;  /* 0x000000170d177207 */ /* 0x000fc60005800000 */
[----:B------:R-:W5:Y:S01]  /*10ce0*/  LDL.LU R11, [R1+0x108] ;  /* 0x00010800010b7983 */ /* 0x000f620000300800 */
[----:B------:R-:W-:-:S03]  /*10cf0*/  SEL R24, R13, R24, !P3 ;  /* 0x000000180d187207 */ /* 0x000fc60005800000 */
[----:B------:R-:W-:Y:S01]  /*10d00*/  STL [R1+0xd2c], R6 ;  /* 0x000d2c0601007387 */ /* 0x000fe20000100800 */
[----:B------:R-:W-:-:S03]  /*10d10*/  SEL R25, R13, R25, !P3 ;  /* 0x000000190d197207 */ /* 0x000fc60005800000 */
[----:B------:R-:W-:Y:S01]  /*10d20*/  STL [R1+0xd30], R22 ;  /* 0x000d301601007387 */ /* 0x000fe20000100800 */
[----:B------:R-:W-:-:S03]  /*10d30*/  SEL R12, R13, R12, !P3 ;  /* 0x0000000c0d0c7207 */ /* 0x000fc60005800000 */
[----:B------:R-:W-:Y:S01]  /*10d40*/  STL [R1+0xd34], R21 ;  /* 0x000d341501007387 */ /* 0x000fe20000100800 */
[----:B------:R-:W-:Y:S02]  /*10d50*/  SEL R18, R13, R18, !P3 ;  /* 0x000000120d127207 */ /* 0x000fe40005800000 */
[----:B0-----:R-:W-:Y:S01]  /*10d60*/  LOP3.LUT R7, R7, 0x7f, RZ, 0xc0, !PT ;  /* 0x0000007f07077812 */ /* 0x001fe200078ec0ff */
[----:B------:R-:W-:Y:S01]  /*10d70*/  STL [R1+0xd38], R20 ;  /* 0x000d381401007387 */ /* 0x000fe20000100800 */
[----:B------:R-:W-:-:S03]  /*10d80*/  SEL R17, R13, R17, !P3 ;  /* 0x000000110d117207 */ /* 0x000fc60005800000 */
[----:B------:R0:W-:Y:S01]  /*10d90*/  STL [R1+0xd3c], R19 ;  /* 0x000d3c1301007387 */ /* 0x0001e20000100800 */
[----:B------:R-:W-:Y:S01]  /*10da0*/  SEL R16, R13, R16, !P3 ;  /* 0x000000100d107207 */ /* 0x000fe20005800000 */
[----:B------:R-:W-:Y:S01]  /*10db0*/  IMAD R7, R7, UR7, RZ ;  /* 0x0000000707077c24 */ /* 0x000fe2000f8e02ff */
[C---:B------:R-:W-:Y:S02]  /*10dc0*/  SEL R26, R13.reuse, R26, !P3 ;  /* 0x0000001a0d1a7207 */ /* 0x040fe40005800000 */
[----:B------:R-:W-:Y:S01]  /*10dd0*/  SEL R0, R13, R0, !P3 ;  /* 0x000000000d007207 */ /* 0x000fe20005800000 */
[----:B0-----:R-:W5:Y:S04]  /*10de0*/  LDL.LU R19, [R1+0x11c] ;  /* 0x00011c0001137983 */ /* 0x001f680000300800 */
[----:B------:R0:W-:Y:S04]  /*10df0*/  STL [R1+0xd40], R23 ;  /* 0x000d401701007387 */ /* 0x0001e80000100800 */
[----:B------:R-:W-:Y:S04]  /*10e00*/  STL [R1+0xd44], R24 ;  /* 0x000d441801007387 */ /* 0x000fe80000100800 */
[----:B------:R-:W-:Y:S01]  /*10e10*/  STL [R1+0xd48], R25 ;  /* 0x000d481901007387 */ /* 0x000fe20000100800 */
[----:B------:R-:W-:-:S03]  /*10e20*/  LEA.HI.X.SX32 R7, R7, UR9, 0x1, P4 ;  /* 0x0000000907077c11 */ /* 0x000fc6000a0f0eff */
[----:B------:R-:W-:Y:S04]  /*10e30*/  STL [R1+0xd4c], R12 ;  /* 0x000d4c0c01007387 */ /* 0x000fe80000100800 */
[----:B------:R-:W-:Y:S01]  /*10e40*/  STL [R1+0xd50], R18 ;  /* 0x000d501201007387 */ /* 0x000fe20000100800 */
[----:B0-----:R-:W-:-:S03]  /*10e50*/  IMAD R23, RZ, RZ, -UR6 ;  /* 0x80000006ff177e24 */ /* 0x001fc6000f8e02ff */
[----:B------:R-:W-:Y:S04]  /*10e60*/  STL [R1+0xd54], R17 ;  /* 0x000d541101007387 */ /* 0x000fe80000100800 */
[----:B------:R-:W-:Y:S04]  /*10e70*/  STL [R1+0xd58], R16 ;  /* 0x000d581001007387 */ /* 0x000fe80000100800 */
[----:B------:R-:W-:Y:S04]  /*10e80*/  STL [R1+0xd5c], R26 ;  /* 0x000d5c1a01007387 */ /* 0x000fe80000100800 */
[----:B------:R2:W-:Y:S04]  /*10e90*/  STL [R1+0xd60], R0 ;  /* 0x000d600001007387 */ /* 0x0005e80000100800 */
[----:B------:R-:W5:Y:S04]  /*10ea0*/  LDL.LU R14, [R1+0x120] ;  /* 0x00012000010e7983 */ /* 0x000f680000300800 */
[----:B------:R-:W5:Y:S04]  /*10eb0*/  LDL.LU R15, [R1+0x124] ;  /* 0x00012400010f7983 */ /* 0x000f680000300800 */
[----:B------:R0:W-:Y:S04]  /*10ec0*/  STL [R1+0xd08], R7 ;  /* 0x000d080701007387 */ /* 0x0001e80000100800 */
[----:B------:R-:W5:Y:S04]  /*10ed0*/  LDL.LU R20, [R1+0x128] ;  /* 0x0001280001147983 */ /* 0x000f680000300800 */
[----:B------:R-:W5:Y:S04]  /*10ee0*/  LDL.LU R21, [R1+0x12c] ;  /* 0x00012c0001157983 */ /* 0x000f680000300800 */
[----:B------:R-:W5:Y:S01]  /*10ef0*/  LDL.LU R22, [R1+0x134] ;  /* 0x0001340001167983 */ /* 0x000f620000300800 */
[----:B--2---:R-:W-:-:S05]  /*10f00*/  IMAD R0, R23, 0x4, R2 ;  /* 0x0000000417007824 */ /* 0x004fca00078e0202 */
[----:B------:R-:W-:Y:S04]  /*10f10*/  STL [R1+0x398], R0 ;  /* 0x0003980001007387 */ /* 0x000fe80000100800 */
[----:B------:R-:W2:Y:S04]  /*10f20*/  LDL.LU R6, [R1+0x13c] ;  /* 0x00013c0001067983 */ /* 0x000ea80000300800 */
[----:B------:R-:W2:Y:S04]  /*10f30*/  LDL.LU R5, [R1+0x140] ;  /* 0x0001400001057983 */ /* 0x000ea80000300800 */
[----:B------:R-:W2:Y:S04]  /*10f40*/  LDL.LU R3, [R1+0x144] ;  /* 0x0001440001037983 */ /* 0x000ea80000300800 */
[----:B------:R-:W2:Y:S04]  /*10f50*/  LDL.LU R4, [R1+0x148] ;  /* 0x0001480001047983 */ /* 0x000ea80000300800 */
[----:B------:R-:W2:Y:S04]  /*10f60*/  LDL.LU R27, [R1+0x14c] ;  /* 0x00014c00011b7983 */ /* 0x000ea80000300800 */
[----:B------:R-:W2:Y:S01]  /*10f70*/  LDL.LU R28, [R1+0x150] ;  /* 0x00015000011c7983 */ /* 0x000ea20000300800 */
[----:B---3--:R-:W-:-:S02]  /*10f80*/  IMAD R8, R8, UR4, RZ ;  /* 0x0000000408087c24 */ /* 0x008fc4000f8e02ff */
[----:B----4-:R-:W-:Y:S01]  /*10f90*/  IMAD R9, R9, UR4, RZ ;  /* 0x0000000409097c24 */ /* 0x010fe2000f8e02ff */
[----:B------:R-:W3:Y:S01]  /*10fa0*/  LDL.LU R29, [R1+0x158] ;  /* 0x00015800011d7983 */ /* 0x000ee20000300800 */
[----:B-----5:R-:W-:Y:S02]  /*10fb0*/  IMAD R10, R10, UR4, RZ ;  /* 0x000000040a0a7c24 */ /* 0x020fe4000f8e02ff */
[----:B0-----:R-:W-:Y:S01]  /*10fc0*/  IMAD R7, R23, 0x4, R0 ;  /* 0x0000000417077824 */ /* 0x001fe200078e0200 */
[----:B------:R-:W4:Y:S01]  /*10fd0*/  LDL.LU R2, [R1+0x15c] ;  /* 0x00015c0001027983 */ /* 0x000f220000300800 */
[----:B------:R-:W-:-:S03]  /*10fe0*/  IMAD R11, R11, UR4, RZ ;  /* 0x000000040b0b7c24 */ /* 0x000fc6000f8e02ff */
[----:B------:R0:W-:Y:S04]  /*10ff0*/  STL [R1+0xd64], R8 ;  /* 0x000d640801007387 */ /* 0x0001e80000100800 */
[----:B------:R-:W-:Y:S04]  /*11000*/  STL [R1+0xd68], R9 ;  /* 0x000d680901007387 */ /* 0x000fe80000100800 */
[----:B------:R-:W-:Y:S01]  /*11010*/  STL [R1+0xd6c], R10 ;  /* 0x000d6c0a01007387 */ /* 0x000fe20000100800 */
[----:B------:R-:W-:-:S03]  /*11020*/  IMAD R13, R19, UR4, RZ ;  /* 0x00000004130d7c24 */ /* 0x000fc6000f8e02ff */
[----:B------:R-:W-:Y:S04]  /*11030*/  STL [R1+0x3a0], R7 ;  /* 0x0003a00701007387 */ /* 0x000fe80000100800 */
[----:B------:R1:W-:Y:S04]  /*11040*/  STL [R1+0xd70], R7 ;  /* 0x000d700701007387 */ /* 0x0003e80000100800 */
[----:B------:R-:W-:Y:S04]  /*11050*/  STL [R1+0xd74], R11 ;  /* 0x000d740b01007387 */ /* 0x000fe80000100800 */
[----:B------:R-:W-:Y:S01]  /*11060*/  STL [R1+0xd78], R13 ;  /* 0x000d780d01007387 */ /* 0x000fe20000100800 */
[----:B------:R-:W-:-:S02]  /*11070*/  IMAD R14, R14, UR4, RZ ;  /* 0x000000040e0e7c24 */ /* 0x000fc4000f8e02ff */
[----:B------:R-:W-:-:S03]  /*11080*/  IMAD R15, R15, UR4, RZ ;  /* 0x000000040f0f7c24 */ /* 0x000fc6000f8e02ff */
[----:B------:R-:W-:Y:S01]  /*11090*/  STL [R1+0xd7c], R14 ;  /* 0x000d7c0e01007387 */ /* 0x000fe20000100800 */
[----:B0-----:R-:W-:-:S03]  /*110a0*/  IMAD R8, R20, UR4, RZ ;  /* 0x0000000414087c24 */ /* 0x001fc6000f8e02ff */
[----:B------:R-:W-:Y:S01]  /*110b0*/  STL [R1+0xd80], R15 ;  /* 0x000d800f01007387 */ /* 0x000fe20000100800 */
[----:B------:R-:W-:-:S03]  /*110c0*/  IMAD R0, R21, UR4, RZ ;  /* 0x0000000415007c24 */ /* 0x000fc6000f8e02ff */
[----:B------:R-:W-:Y:S01]  /*110d0*/  STL [R1+0x18], R8 ;  /* 0x0000180801007387 */ /* 0x000fe20000100800 */
[----:B-1----:R-:W-:-:S03]  /*110e0*/  IMAD R7, R22, UR4, RZ ;  /* 0x0000000416077c24 */ /* 0x002fc6000f8e02ff */
[----:B------:R0:W-:Y:S04]  /*110f0*/  STL [R1+0x1c], R0 ;  /* 0x00001c0001007387 */ /* 0x0001e80000100800 */
[----:B------:R-:W-:Y:S01]  /*11100*/  STL [R1+0x24], R7 ;  /* 0x0000240701007387 */ /* 0x000fe20000100800 */
[----:B--2---:R-:W-:Y:S02]  /*11110*/  IMAD R6, R6, UR4, RZ ;  /* 0x0000000406067c24 */ /* 0x004fe4000f8e02ff */
[----:B0-----:R-:W-:-:S03]  /*11120*/  IMAD R0, R5, UR4, RZ ;  /* 0x0000000405007c24 */ /* 0x001fc6000f8e02ff */
[----:B------:R-:W-:Y:S01]  /*11130*/  STL [R1+0x28], R6 ;  /* 0x0000280601007387 */ /* 0x000fe20000100800 */
[----:B------:R-:W-:-:S03]  /*11140*/  IMAD R5, R3, UR4, RZ ;  /* 0x0000000403057c24 */ /* 0x000fc6000f8e02ff */
[----:B------:R0:W-:Y:S01]  /*11150*/  STL [R1+0x58], R0 ;  /* 0x0000580001007387 */ /* 0x0001e20000100800 */
[----:B------:R-:W-:-:S03]  /*11160*/  IMAD R3, R4, UR4, RZ ;  /* 0x0000000404037c24 */ /* 0x000fc6000f8e02ff */
[----:B------:R-:W-:Y:S01]  /*11170*/  STL [R1+0x98], R5 ;  /* 0x0000980501007387 */ /* 0x000fe20000100800 */
[----:B0-----:R-:W-:Y:S02]  /*11180*/  IMAD R0, R27, UR4, RZ ;  /* 0x000000041b007c24 */ /* 0x001fe4000f8e02ff */
[----:B------:R-:W-:Y:S01]  /*11190*/  IMAD R4, R28, UR4, RZ ;  /* 0x000000041c047c24 */ /* 0x000fe2000f8e02ff */
[----:B------:R3:W-:Y:S04]  /*111a0*/  STL [R1+0xac], R3 ;  /* 0x0000ac0301007387 */ /* 0x0007e80000100800 */
[----:B------:R4:W-:Y:S04]  /*111b0*/  STL [R1+0xc4], R0 ;  /* 0x0000c40001007387 */ /* 0x0009e80000100800 */
[----:B------:R-:W-:Y:S04]  /*111c0*/  STL [R1+0xd4], R4 ;  /* 0x0000d40401007387 */ /* 0x000fe80000100800 */
[----:B------:R-:W2:Y:S01]  /*111d0*/  LDL.LU R15, [R1+0x174] ;  /* 0x00017400010f7983 */ /* 0x000ea20000300800 */
[----:B---3--:R-:W-:-:S02]  /*111e0*/  IMAD R3, R29, UR4, RZ ;  /* 0x000000041d037c24 */ /* 0x008fc4000f8e02ff */
[----:B----4-:R-:W-:-:S03]  /*111f0*/  IMAD R0, R2, UR4, RZ ;  /* 0x0000000402007c24 */ /* 0x010fc6000f8e02ff */
[----:B------:R-:W-:Y:S04]  /*11200*/  STL [R1+0xd8], R3 ;  /* 0x0000d80301007387 */ /* 0x000fe80000100800 */
[----:B--2---:R0:W-:Y:S04]  /*11210*/  STL [R1+0xdb4], R15 ;  /* 0x000db40f01007387 */ /* 0x0041e80000100800 */
[----:B------:R-:W-:Y:S04]  /*11220*/  STL [R1+0xdc], R0 ;  /* 0x0000dc0001007387 */ /* 0x000fe80000100800 */
[----:B0-----:R-:W2:Y:S04]  /*11230*/  LDL.LU R15, [R1+0x168] ;  /* 0x00016800010f7983 */ /* 0x001ea80000300800 */
[----:B--2---:R0:W-:Y:S04]  /*11240*/  STL [R1+0xdb8], R15 ;  /* 0x000db80f01007387 */ /* 0x0041e80000100800 */
[----:B0-----:R-:W2:Y:S04]  /*11250*/  LDL.LU R15, [R1+0x160] ;  /* 0x00016000010f7983 */ /* 0x001ea80000300800 */
[----:B------:R-:W3:Y:S04]  /*11260*/  LDL.LU R14, [R1+0x178] ;  /* 0x00017800010e7983 */ /* 0x000ee80000300800 */
[----:B------:R-:W4:Y:S04]  /*11270*/  LDL.LU R13, [R1+0x17c] ;  /* 0x00017c00010d7983 */ /* 0x000f280000300800 */
        /* <DEDUP_REMOVED lines=18> */
[----:B------:R-:W3:Y:S04]  /*113a0*/  LDL.LU R6, [R1+0x1dc] ;  /* 0x0001dc0001067983 */ /* 0x000ee80000300800 */
[----:B------:R-:W5:Y:S04]  /*113b0*/  LDL.LU R5, [R1+0x1e0] ;  /* 0x0001e00001057983 */ /* 0x000f680000300800 */
[----:B------:R-:W5:Y:S04]  /*113c0*/  LDL.LU R3, [R1+0x1e4] ;  /* 0x0001e40001037983 */ /* 0x000f680000300800 */
[----:B------:R-:W5:Y:S04]  /*113d0*/  LDL.LU R4, [R1+0x1e8] ;  /* 0x0001e80001047983 */ /* 0x000f680000300800 */
[----:B------:R-:W5:Y:S04]  /*113e0*/  LDL.LU R27, [R1+0x1ec] ;  /* 0x0001ec00011b7983 */ /* 0x000f680000300800 */
[----:B------:R-:W5:Y:S04]  /*113f0*/  LDL.LU R28, [R1+0x1f0] ;  /* 0x0001f000011c7983 */ /* 0x000f680000300800 */
[----:B------:R-:W5:Y:S04]  /*11400*/  LDL.LU R29, [R1+0x1f4] ;  /* 0x0001f400011d7983 */ /* 0x000f680000300800 */
[----:B------:R-:W5:Y:S01]  /*11410*/  LDL.LU R2, [R1+0x1f8] ;  /* 0x0001f80001027983 */ /* 0x000f620000300800 */
[----:B--2---:R-:W-:-:S05]  /*11420*/  IMAD R15, R15, UR4, RZ ;  /* 0x000000040f0f7c24 */ /* 0x004fca000f8e02ff */
[----:B------:R0:W-:Y:S04]  /*11430*/  STL [R1+0x100], R15 ;  /* 0x0001000f01007387 */ /* 0x0001e80000100800 */
[----:B0-----:R-:W2:Y:S02]  /*11440*/  LDL.LU R15, [R1+0xdb8] ;  /* 0x000db800010f7983 */ /* 0x001ea40000300800 */
[----:B--2---:R-:W-:-:S05]  /*11450*/  IMAD R15, R15, UR4, RZ ;  /* 0x000000040f0f7c24 */ /* 0x004fca000f8e02ff */
[----:B------:R0:W-:Y:S04]  /*11460*/  STL [R1+0x104], R15 ;  /* 0x0001040f01007387 */ /* 0x0001e80000100800 */
[----:B0-----:R-:W2:Y:S01]  /*11470*/  LDL.LU R15, [R1+0xdb4] ;  /* 0x000db400010f7983 */ /* 0x001ea20000300800 */
[----:B---3--:R-:W-:Y:S02]  /*11480*/  IMAD R6, R6, UR4, RZ ;  /* 0x0000000406067c24 */ /* 0x008fe4000f8e02ff */
[----:B--2---:R-:W-:-:S05]  /*11490*/  IMAD R15, R15, UR4, RZ ;  /* 0x000000040f0f7c24 */ /* 0x004fca000f8e02ff */
[----:B------:R0:W-:Y:S02]  /*114a0*/  STL [R1+0x108], R15 ;  /* 0x0001080f01007387 */ /* 0x0001e40000100800 */
[----:B0-----:R-:W-:Y:S02]  /*114b0*/  IMAD R15, R14, UR4, RZ ;  /* 0x000000040e0f7c24 */ /* 0x001fe4000f8e02ff */
[----:B----4-:R-:W-:Y:S02]  /*114c0*/  IMAD R14, R13, UR4, RZ ;  /* 0x000000040d0e7c24 */ /* 0x010fe4000f8e02ff */
[----:B-----5:R-:W-:Y:S02]  /*114d0*/  IMAD R13, R11, UR4, RZ ;  /* 0x000000040b0d7c24 */ /* 0x020fe4000f8e02ff */
[----:B------:R-:W-:Y:S01]  /*114e0*/  IMAD R11, R7, UR4, RZ ;  /* 0x00000004070b7c24 */ /* 0x000fe2000f8e02ff */
[----:B------:R-:W-:Y:S01]  /*114f0*/  STL [R1+0x10c], R15 ;  /* 0x00010c0f01007387 */ /* 0x000fe20000100800 */
[----:B------:R-:W-:-:S03]  /*11500*/  IMAD R7, R10, UR4, RZ ;  /* 0x000000040a077c24 */ /* 0x000fc6000f8e02ff */
[----:B------:R-:W-:Y:S01]  /*11510*/  STL [R1+0x11c], R14 ;  /* 0x00011c0e01007387 */ /* 0x000fe20000100800 */
[----:B------:R-:W-:-:S03]  /*11520*/  IMAD R10, R9, UR4, RZ ;  /* 0x00000004090a7c24 */ /* 0x000fc6000f8e02ff */
[----:B------:R-:W-:Y:S01]  /*11530*/  STL [R1+0x120], R13 ;  /* 0x0001200d01007387 */ /* 0x000fe20000100800 */
[----:B------:R-:W-:-:S03]  /*11540*/  IMAD R9, R8, UR4, RZ ;  /* 0x0000000408097c24 */ /* 0x000fc6000f8e02ff */
[----:B------:R-:W-:Y:S01]  /*11550*/  STL [R1+0x124], R11 ;  /* 0x0001240b01007387 */ /* 0x000fe20000100800 */
[----:B------:R-:W-:-:S03]  /*11560*/  IMAD R8, R26, UR4, RZ ;  /* 0x000000041a087c24 */ /* 0x000fc6000f8e02ff */
[----:B------:R0:W-:Y:S04]  /*11570*/  STL [R1+0x128], R7 ;  /* 0x0001280701007387 */ /* 0x0001e80000100800 */
[----:B------:R-:W-:Y:S01]  /*11580*/  STL [R1+0x12c], R10 ;  /* 0x00012c0a01007387 */ /* 0x000fe20000100800 */
[----:B0-----:R-:W-:Y:S02]  /*11590*/  IMAD R7, R0, UR4, RZ ;  /* 0x0000000400077c24 */ /* 0x001fe4000f8e02ff */
[----:B------:R-:W-:Y:S01]  /*115a0*/  IMAD R0, R16, UR4, RZ ;  /* 0x0000000410007c24 */ /* 0x000fe2000f8e02ff */
[----:B------:R-:W-:Y:S04]  /*115b0*/  STL [R1+0x134], R9 ;  /* 0x0001340901007387 */ /* 0x000fe80000100800 */
[----:B------:R0:W-:Y:S04]  /*115c0*/  STL [R1+0x13c], R7 ;  /* 0x00013c0701007387 */ /* 0x0001e80000100800 */
[----:B------:R1:W-:Y:S04]  /*115d0*/  STL [R1+0x140], R8 ;  /* 0x0001400801007387 */ /* 0x0003e80000100800 */
[----:B------:R2:W-:Y:S01]  /*115e0*/  STL [R1+0x144], R0 ;  /* 0x0001440001007387 */ /* 0x0005e20000100800 */
[----:B0-----:R-:W-:-:S02]  /*115f0*/  IMAD R7, R17, UR4, RZ ;  /* 0x0000000411077c24 */ /* 0x001fc4000f8e02ff */
[----:B-1----:R-:W-:-:S03]  /*11600*/  IMAD R8, R18, UR4, RZ ;  /* 0x0000000412087c24 */ /* 0x002fc6000f8e02ff */
[----:B------:R0:W-:Y:S01]  /*11610*/  STL [R1+0x148], R7 ;  /* 0x0001480701007387 */ /* 0x0001e20000100800 */
[----:B--2---:R-:W-:-:S03]  /*11620*/  IMAD R0, R12, UR4, RZ ;  /* 0x000000040c007c24 */ /* 0x004fc6000f8e02ff */
[----:B------:R1:W-:Y:S04]  /*11630*/  STL [R1+0x14c], R8 ;  /* 0x00014c0801007387 */ /* 0x0003e80000100800 */
[----:B------:R2:W-:Y:S01]  /*11640*/  STL [R1+0x150], R0 ;  /* 0x0001500001007387 */ /* 0x0005e20000100800 */
[----:B0-----:R-:W-:Y:S02]  /*11650*/  IMAD R7, R25, UR4, RZ ;  /* 0x0000000419077c24 */ /* 0x001fe4000f8e02ff */
        /* <DEDUP_REMOVED lines=9> */
[----:B------:R-:W-:Y:S04]  /*116f0*/  STL [R1+0x164], R8 ;  /* 0x0001640801007387 */ /* 0x000fe80000100800 */
[----:B------:R1:W-:Y:S01]  /*11700*/  STL [R1+0x168], R0 ;  /* 0x0001680001007387 */ /* 0x0003e20000100800 */
[----:B0-----:R-:W-:-:S05]  /*11710*/  IMAD R7, R22, UR4, RZ ;  /* 0x0000000416077c24 */ /* 0x001fca000f8e02ff */
[----:B------:R-:W-:Y:S01]  /*11720*/  STL [R1+0x16c], R7 ;  /* 0x00016c0701007387 */ /* 0x000fe20000100800 */
[----:B-1----:R-:W-:-:S03]  /*11730*/  IMAD R0, R5, UR4, RZ ;  /* 0x0000000405007c24 */ /* 0x002fc6000f8e02ff */
[----:B------:R-:W-:Y:S01]  /*11740*/  STL [R1+0x170], R6 ;  /* 0x0001700601007387 */ /* 0x000fe20000100800 */
[----:B------:R-:W-:Y:S02]  /*11750*/  IMAD R5, R3, UR4, RZ ;  /* 0x0000000403057c24 */ /* 0x000fe4000f8e02ff */
[----:B------:R-:W-:Y:S01]  /*11760*/  IMAD R3, R4, UR4, RZ ;  /* 0x0000000404037c24 */ /* 0x000fe2000f8e02ff */
[----:B------:R0:W-:Y:S01]  /*11770*/  STL [R1+0x174], R0 ;  /* 0x0001740001007387 */ /* 0x0001e20000100800 */
[----:B------:R-:W-:-:S03]  /*11780*/  IMAD R4, R28, UR4, RZ ;  /* 0x000000041c047c24 */ /* 0x000fc6000f8e02ff */
[----:B------:R-:W-:Y:S01]  /*11790*/  STL [R1+0x178], R5 ;  /* 0x0001780501007387 */ /* 0x000fe20000100800 */
[----:B0-----:R-:W-:-:S03]  /*117a0*/  IMAD R0, R27, UR4, RZ ;  /* 0x000000041b007c24 */ /* 0x001fc6000f8e02ff */
[----:B------:R0:W-:Y:S04]  /*117b0*/  STL [R1+0x17c], R3 ;  /* 0x00017c0301007387 */ /* 0x0001e80000100800 */
[----:B------:R1:W-:Y:S04]  /*117c0*/  STL [R1+0x180], R0 ;  /* 0x0001800001007387 */ /* 0x0003e80000100800 */
[----:B------:R-:W-:Y:S04]  /*117d0*/  STL [R1+0x188], R4 ;  /* 0x0001880401007387 */ /* 0x000fe80000100800 */
[----:B------:R-:W2:Y:S01]  /*117e0*/  LDL.LU R15, [R1+0x21c] ;  /* 0x00021c00010f7983 */ /* 0x000ea20000300800 */
[----:B0-----:R-:W-:-:S02]  /*117f0*/  IMAD R3, R29, UR4, RZ ;  /* 0x000000041d037c24 */ /* 0x001fc4000f8e02ff */
[----:B-1----:R-:W-:-:S03]  /*11800*/  IMAD R0, R2, UR4, RZ ;  /* 0x0000000402007c24 */ /* 0x002fc6000f8e02ff */
        /* <DEDUP_REMOVED lines=526> */
[----:B----4-:R-:W-:Y:S02]  /*138f0*/  IMAD R13, R13, UR4, RZ ;  /* 0x000000040d0d7c24 */ /* 0x010fe4000f8e02ff */
[----:B-----5:R-:W-:Y:S02]  /*13900*/  IMAD R11, R11, UR4, RZ ;  /* 0x000000040b0b7c24 */ /* 0x020fe4000f8e02ff */
[----:B------:R-:W-:-:S02]  /*13910*/  IMAD R7, R7, UR4, RZ ;  /* 0x0000000407077c24 */ /* 0x000fc4000f8e02ff */
[----:B------:R-:W-:Y:S02]  /*13920*/  IMAD R10, R10, UR4, RZ ;  /* 0x000000040a0a7c24 */ /* 0x000fe4000f8e02ff */
[----:B------:R-:W-:Y:S02]  /*13930*/  IMAD R9, R9, UR4, RZ ;  /* 0x0000000409097c24 */ /* 0x000fe4000f8e02ff */
[----:B------:R-:W-:Y:S02]  /*13940*/  IMAD R8, R8, UR4, RZ ;  /* 0x0000000408087c24 */ /* 0x000fe4000f8e02ff */
[----:B------:R-:W-:Y:S02]  /*13950*/  IMAD R0, R0, UR4, RZ ;  /* 0x0000000400007c24 */ /* 0x000fe4000f8e02ff */
[----:B------:R-:W-:Y:S02]  /*13960*/  IMAD R26, R26, UR4, RZ ;  /* 0x000000041a1a7c24 */ /* 0x000fe4000f8e02ff */
        /* <DEDUP_REMOVED lines=19> */
[----:B--2---:R-:W-:-:S05]  /*13aa0*/  IMAD R15, R15, UR4, RZ ;  /* 0x000000040f0f7c24 */ /* 0x004fca000f8e02ff */
[----:B------:R0:W-:Y:S04]  /*13ab0*/  STL [R1+0x8c], R15 ;  /* 0x00008c0f01007387 */ /* 0x0001e80000100800 */
[----:B0-----:R-:W2:Y:S04]  /*13ac0*/  LDL.LU R15, [R1+0xd80] ;  /* 0x000d8000010f7983 */ /* 0x001ea80000300800 */
[----:B------:R0:W-:Y:S04]  /*13ad0*/  STL [R1+0x88], R14 ;  /* 0x0000880e01007387 */ /* 0x0001e80000100800 */
[----:B0-----:R-:W3:Y:S04]  /*13ae0*/  LDL.LU R14, [R1+0xd7c] ;  /* 0x000d7c00010e7983 */ /* 0x001ee80000300800 */
[----:B------:R0:W-:Y:S04]  /*13af0*/  STL [R1+0x84], R13 ;  /* 0x0000840d01007387 */ /* 0x0001e80000100800 */
[----:B0-----:R-:W4:Y:S04]  /*13b00*/  LDL.LU R13, [R1+0xd78] ;  /* 0x000d7800010d7983 */ /* 0x001f280000300800 */
[----:B------:R0:W-:Y:S04]  /*13b10*/  STL [R1+0x80], R11 ;  /* 0x0000800b01007387 */ /* 0x0001e80000100800 */
[----:B0-----:R-:W5:Y:S04]  /*13b20*/  LDL.LU R11, [R1+0xd74] ;  /* 0x000d7400010b7983 */ /* 0x001f680000300800 */
        /* <DEDUP_REMOVED lines=9> */
[----:B0-----:R-:W3:Y:S04]  /*13bc0*/  LDL.LU R0, [R1+0xd60] ;  /* 0x000d600001007983 */ /* 0x001ee80000300800 */
[----:B------:R0:W-:Y:S04]  /*13bd0*/  STL [R1+0x68], R26 ;  /* 0x0000681a01007387 */ /* 0x0001e80000100800 */
[----:B0-----:R-:W3:Y:S04]  /*13be0*/  LDL.LU R26, [R1+0xd5c] ;  /* 0x000d5c00011a7983 */ /* 0x001ee80000300800 */
[----:B------:R0:W-:Y:S04]  /*13bf0*/  STL [R1+0x64], R16 ;  /* 0x0000641001007387 */ /* 0x0001e80000100800 */
[----:B0-----:R-:W3:Y:S04]  /*13c00*/  LDL.LU R16, [R1+0xd58] ;  /* 0x000d580001107983 */ /* 0x001ee80000300800 */
[----:B------:R0:W-:Y:S04]  /*13c10*/  STL [R1+0x60], R17 ;  /* 0x0000601101007387 */ /* 0x0001e80000100800 */
[----:B0-----:R-:W3:Y:S04]  /*13c20*/  LDL.LU R17, [R1+0xd54] ;  /* 0x000d540001117983 */ /* 0x001ee80000300800 */
[----:B------:R0:W-:Y:S04]  /*13c30*/  STL [R1+0x5c], R18 ;  /* 0x00005c1201007387 */ /* 0x0001e80000100800 */
[----:B0-----:R-:W2:Y:S04]  /*13c40*/  LDL.LU R18, [R1+0xd50] ;  /* 0x000d500001127983 */ /* 0x001ea80000300800 */
[----:B------:R0:W-:Y:S04]  /*13c50*/  STL [R1+0x54], R12 ;  /* 0x0000540c01007387 */ /* 0x0001e80000100800 */
[----:B0-----:R-:W4:Y:S04]  /*13c60*/  LDL.LU R12, [R1+0xd4c] ;  /* 0x000d4c00010c7983 */ /* 0x001f280000300800 */
[----:B------:R0:W-:Y:S04]  /*13c70*/  STL [R1+0x50], R25 ;  /* 0x0000501901007387 */ /* 0x0001e80000100800 */
[----:B0-----:R-:W5:Y:S04]  /*13c80*/  LDL.LU R25, [R1+0xd48] ;  /* 0x000d480001197983 */ /* 0x001f680000300800 */
        /* <DEDUP_REMOVED lines=27> */
[----:B0-----:R-:W2:Y:S01]  /*13e40*/  LDL.LU R2, [R1+0xd10] ;  /* 0x000d100001027983 */ /* 0x001ea20000300800 */
[----:B---3--:R-:W-:-:S02]  /*13e50*/  IMAD R29, R29, UR4, RZ ;  /* 0x000000041d1d7c24 */ /* 0x008fc4000f8e02ff */
[----:B--2---:R-:W-:-:S05]  /*13e60*/  IMAD R2, R2, UR4, RZ ;  /* 0x0000000402027c24 */ /* 0x004fca000f8e02ff */
[----:B------:R0:W-:Y:S04]  /*13e70*/  STL [R1], R2 ;  /* 0x0000000201007387 */ /* 0x0001e80000100800 */
[----:B0-----:R-:W2:Y:S04]  /*13e80*/  LDL.LU R2, [R1+0xd0c] ;  /* 0x000d0c0001027983 */ /* 0x001ea80000300800 */
[----:B------:R0:W-:Y:S04]  /*13e90*/  STL [R1+0xcd4], R29 ;  /* 0x000cd41d01007387 */ /* 0x0001e80000100800 */
[----:B0-----:R-:W3:Y:S01]  /*13ea0*/  LDL.LU R29, [R1+0x20] ;  /* 0x00002000011d7983 */ /* 0x001ee20000300800 */
[----:B-----5:R-:W-:-:S02]  /*13eb0*/  IMAD R28, R28, UR4, RZ ;  /* 0x000000041c1c7c24 */ /* 0x020fc4000f8e02ff */
[----:B----4-:R-:W-:-:S03]  /*13ec0*/  IMAD R27, R27, UR4, RZ ;  /* 0x000000041b1b7c24 */ /* 0x010fc6000f8e02ff */
[----:B------:R-:W-:Y:S04]  /*13ed0*/  STL [R1+0xcd0], R28 ;  /* 0x000cd01c01007387 */ /* 0x000fe80000100800 */
[----:B------:R0:W-:Y:S01]  /*13ee0*/  STL [R1+0xccc], R27 ;  /* 0x000ccc1b01007387 */ /* 0x0001e20000100800 */
[----:B------:R-:W-:Y:S02]  /*13ef0*/  IMAD R3, R3, UR4, RZ ;  /* 0x0000000403037c24 */ /* 0x000fe4000f8e02ff */
[----:B------:R-:W-:Y:S02]  /*13f00*/  IMAD R5, R5, UR4, RZ ;  /* 0x0000000405057c24 */ /* 0x000fe4000f8e02ff */
[----:B------:R-:W-:Y:S02]  /*13f10*/  IMAD R6, R6, UR4, RZ ;  /* 0x0000000406067c24 */ /* 0x000fe4000f8e02ff */
[----:B0-----:R-:W-:-:S02]  /*13f20*/  IMAD R27, R4, UR4, RZ ;  /* 0x00000004041b7c24 */ /* 0x001fc4000f8e02ff */
[----:B------:R-:W-:Y:S02]  /*13f30*/  IMAD R22, R22, UR4, RZ ;  /* 0x0000000416167c24 */ /* 0x000fe4000f8e02ff */
[----:B------:R-:W-:Y:S02]  /*13f40*/  IMAD R21, R21, UR4, RZ ;  /* 0x0000000415157c24 */ /* 0x000fe4000f8e02ff */
[----:B------:R-:W-:Y:S02]  /*13f50*/  IMAD R20, R20, UR4, RZ ;  /* 0x0000000414147c24 */ /* 0x000fe4000f8e02ff */
[----:B------:R-:W-:Y:S02]  /*13f60*/  IMAD R19, R19, UR4, RZ ;  /* 0x0000000413137c24 */ /* 0x000fe4000f8e02ff */
[----:B------:R-:W-:Y:S02]  /*13f70*/  IMAD R23, R23, UR4, RZ ;  /* 0x0000000417177c24 */ /* 0x000fe4000f8e02ff */
[----:B------:R-:W-:-:S02]  /*13f80*/  IMAD R24, R24, UR4, RZ ;  /* 0x0000000418187c24 */ /* 0x000fc4000f8e02ff */
[----:B------:R-:W-:Y:S02]  /*13f90*/  IMAD R18, R18, UR4, RZ ;  /* 0x0000000412127c24 */ /* 0x000fe4000f8e02ff */
[----:B---3--:R-:W-:-:S05]  /*13fa0*/  IMAD R4, R29, UR8, RZ ;  /* 0x000000081d047c24 */ /* 0x008fca000f8e02ff */
[----:B------:R-:W-:Y:S04]  /*13fb0*/  STL [R1+0xcd8], R4 ;  /* 0x000cd80401007387 */ /* 0x000fe80000100800 */
[----:B------:R-:W-:Y:S04]  /*13fc0*/  STL [R1+0x3ac], R27 ;  /* 0x0003ac1b01007387 */ /* 0x000fe80000100800 */
[----:B------:R0:W-:Y:S04]  /*13fd0*/  STL [R1+0xcdc], R3 ;  /* 0x000cdc0301007387 */ /* 0x0001e80000100800 */
[----:B------:R-:W-:Y:S04]  /*13fe0*/  STL [R1+0xce0], R5 ;  /* 0x000ce00501007387 */ /* 0x000fe80000100800 */
[----:B------:R-:W-:Y:S04]  /*13ff0*/  STL [R1+0xce4], R6 ;  /* 0x000ce40601007387 */ /* 0x000fe80000100800 */
[----:B------:R-:W-:Y:S01]  /*14000*/  STL [R1+0xce8], R22 ;  /* 0x000ce81601007387 */ /* 0x000fe20000100800 */
[----:B0-----:R-:W-:-:S03]  /*14010*/  IMAD R3, R25, UR4, RZ ;  /* 0x0000000419037c24 */ /* 0x001fc6000f8e02ff */
[----:B------:R-:W-:Y:S01]  /*14020*/  STL [R1+0xcec], R21 ;  /* 0x000cec1501007387 */ /* 0x000fe20000100800 */
[----:B------:R-:W-:-:S03]  /*14030*/  IMAD R25, R12, UR4, RZ ;  /* 0x000000040c197c24 */ /* 0x000fc6000f8e02ff */
[----:B------:R-:W-:Y:S04]  /*14040*/  STL [R1+0xcf0], R20 ;  /* 0x000cf01401007387 */ /* 0x000fe80000100800 */
[----:B------:R-:W-:Y:S04]  /*14050*/  STL [R1+0xcf4], R19 ;  /* 0x000cf41301007387 */ /* 0x000fe80000100800 */
[----:B------:R-:W-:Y:S04]  /*14060*/  STL [R1+0xcf8], R23 ;  /* 0x000cf81701007387 */ /* 0x000fe80000100800 */
[----:B------:R0:W-:Y:S01]  /*14070*/  STL [R1+0xcfc], R24 ;  /* 0x000cfc1801007387 */ /* 0x0001e20000100800 */
[----:B------:R-:W-:-:S03]  /*14080*/  IMAD R29, RZ, RZ, -UR6 ;  /* 0x80000006ff1d7e24 */ /* 0x000fc6000f8e02ff */
[----:B0-----:R-:W3:Y:S04]  /*14090*/  LDL.LU R24, [R1+0x28] ;  /* 0x0000280001187983 */ /* 0x001ee80000300800 */
[----:B------:R-:W4:Y:S04]  /*140a0*/  LDL.LU R23, [R1+0x58] ;  /* 0x0000580001177983 */ /* 0x000f280000300800 */
[----:B------:R-:W-:Y:S04]  /*140b0*/  STL [R1+0x20], R3 ;  /* 0x0000200301007387 */ /* 0x000fe80000100800 */
[----:B------:R-:W5:Y:S01]  /*140c0*/  LDL.LU R19, [R1+0x98] ;  /* 0x0000980001137983 */ /* 0x000f620000300800 */
[----:B------:R-:W-:-:S03]  /*140d0*/  IMAD R12, R29, 0x4, R7 ;  /* 0x000000041d0c7824 */ /* 0x000fc600078e0207 */
[----:B------:R0:W-:Y:S04]  /*140e0*/  STL [R1+0xd00], R25 ;  /* 0x000d001901007387 */ /* 0x0001e80000100800 */
[----:B0-----:R-:W3:Y:S04]  /*140f0*/  LDL.LU R25, [R1+0x24] ;  /* 0x0000240001197983 */ /* 0x001ee80000300800 */
[----:B------:R0:W-:Y:S04]  /*14100*/  STL [R1+0xd04], R18 ;  /* 0x000d041201007387 */ /* 0x0001e80000100800 */
[----:B0-----:R-:W4:Y:S04]  /*14110*/  LDL.LU R18, [R1+0x1c] ;  /* 0x00001c0001127983 */ /* 0x001f280000300800 */
[----:B------:R-:W5:Y:S01]  /*14120*/  LDL.LU R7, [R1+0xd08] ;  /* 0x000d080001077983 */ /* 0x000f620000300800 */
[----:B--2---:R-:W-:-:S02]  /*14130*/  LEA R4, P1, R8, R2, 0x1 ;  /* 0x0000000208047211 */ /* 0x004fc400078208ff */
[-C--:B------:R-:W-:Y:S01]  /*14140*/  LEA R3, P2, R9, R2.reuse, 0x1 ;  /* 0x0000000209037211 */ /* 0x080fe200078408ff */
[----:B------:R-:W2:Y:S04]  /*14150*/  LDL.LU R20, [R1+0xac] ;  /* 0x0000ac0001147983 */ /* 0x000ea80000300800 */
[----:B------:R-:W2:Y:S04]  /*14160*/  LDL.LU R21, [R1+0xc4] ;  /* 0x0000c40001157983 */ /* 0x000ea80000300800 */
[----:B------:R0:W-:Y:S04]  /*14170*/  STL [R1+0xbdc], R4 ;  /* 0x000bdc0401007387 */ /* 0x0001e80000100800 */
[----:B------:R1:W-:Y:S04]  /*14180*/  STL [R1+0xbe0], R3 ;  /* 0x000be00301007387 */ /* 0x0003e80000100800 */
[----:B------:R-:W2:Y:S01]  /*14190*/  LDL.LU R22, [R1+0xd4] ;  /* 0x0000d40001167983 */ /* 0x000ea20000300800 */
[----:B0-----:R-:W-:-:S02]  /*141a0*/  LEA R4, P3, R10, R2, 0x1 ;  /* 0x000000020a047211 */ /* 0x001fc400078608ff */
[----:B-1----:R-:W-:-:S03]  /*141b0*/  LEA R3, P4, R11, R2, 0x1 ;  /* 0x000000020b037211 */ /* 0x002fc600078808ff */
[----:B------:R0:W-:Y:S04]  /*141c0*/  STL [R1+0xbe4], R4 ;  /* 0x000be40401007387 */ /* 0x0001e80000100800 */
[----:B------:R1:W-:Y:S04]  /*141d0*/  STL [R1+0xbe8], R3 ;  /* 0x000be80301007387 */ /* 0x0003e80000100800 */
[----:B------:R-:W2:Y:S01]  /*141e0*/  LDL.LU R6, [R1+0xd8] ;  /* 0x0000d80001067983 */ /* 0x000ea20000300800 */
[-C--:B0-----:R-:W-:Y:S02]  /*141f0*/  LEA R4, P5, R13, R2.reuse, 0x1 ;  /* 0x000000020d047211 */ /* 0x081fe400078a08ff */
[----:B-1----:R-:W-:-:S03]  /*14200*/  LEA R3, P6, R14, R2, 0x1 ;  /* 0x000000020e037211 */ /* 0x002fc600078c08ff */
[----:B------:R0:W-:Y:S04]  /*14210*/  STL [R1+0xbec], R4 ;  /* 0x000bec0401007387 */ /* 0x0001e80000100800 */
[----:B------:R5:W-:Y:S01]  /*14220*/  STL [R1+0xbf0], R3 ;  /* 0x000bf00301007387 */ /* 0x000be20000100800 */
[----:B0-----:R-:W-:Y:S02]  /*14230*/  LEA R4, P0, R15, R2, 0x1 ;  /* 0x000000020f047211 */ /* 0x001fe400078008ff */
[-C--:B-----5:R-:W-:Y:S02]  /*14240*/  LEA.HI.X.SX32 R3, R8, R7.reuse, 0x1, P1 ;  /* 0x0000000708037211 */ /* 0x0a0fe400008f0eff */
[----:B------:R-:W5:Y:S04]  /*14250*/  LDL.LU R8, [R1+0x18] ;  /* 0x0000180001087983 */ /* 0x000f680000300800 */
[----:B------:R-:W-:Y:S04]  /*14260*/  STL [R1+0xbf4], R4 ;  /* 0x000bf40401007387 */ /* 0x000fe80000100800 */
[----:B------:R-:W2:Y:S04]  /*14270*/  LDL.LU R5, [R1+0xdc] ;  /* 0x0000dc0001057983 */ /* 0x000ea80000300800 */
[----:B------:R0:W-:Y:S04]  /*14280*/  STL [R1+0xbd4], R3 ;  /* 0x000bd40301007387 */ /* 0x0001e80000100800 */
[----:B0-----:R-:W2:Y:S01]  /*14290*/  LDL.LU R3, [R1+0x100] ;  /* 0x0001000001037983 */ /* 0x001ea20000300800 */
[----:B------:R-:W-:-:S02]  /*142a0*/  LEA.HI.X.SX32 R4, R9, R7, 0x1, P2 ;  /* 0x0000000709047211 */ /* 0x000fc400010f0eff */
[----:B------:R-:W-:Y:S02]  /*142b0*/  LEA.HI.X.SX32 R9, R10, R7, 0x1, P3 ;  /* 0x000000070a097211 */ /* 0x000fe400018f0eff */
[-C--:B---3--:R-:W-:Y:S02]  /*142c0*/  LEA R10, P3, R25, R2.reuse, 0x1 ;  /* 0x00000002190a7211 */ /* 0x088fe400078608ff */
[----:B-----5:R-:W-:-:S05]  /*142d0*/  LEA R27, P1, R8, R2, 0x1 ;  /* 0x00000002081b7211 */ /* 0x020fca00078208ff */
[----:B------:R4:W-:Y:S04]  /*142e0*/  STL [R1+0xbd8], R27 ;  /* 0x000bd81b01007387 */ /* 0x0009e80000100800 */
[----:B------:R0:W-:Y:S01]  /*142f0*/  STL [R1+0xbcc], R4 ;  /* 0x000bcc0401007387 */ /* 0x0001e20000100800 */
[----:B----4-:R-:W-:-:S03]  /*14300*/  LEA R27, P2, R18, R2, 0x1 ;  /* 0x00000002121b7211 */ /* 0x010fc600078408ff */
[----:B0-----:R-:W3:Y:S04]  /*14310*/  LDL.LU R4, [R1+0x104] ;  /* 0x0001040001047983 */ /* 0x001ee80000300800 */
[----:B------:R-:W-:Y:S04]  /*14320*/  STL [R1+0xbd0], R27 ;  /* 0x000bd01b01007387 */ /* 0x000fe80000100800 */
[----:B------:R0:W-:Y:S04]  /*14330*/  STL [R1+0xbc4], R9 ;  /* 0x000bc40901007387 */ /* 0x0001e80000100800 */
[----:B------:R-:W4:Y:S01]  /*14340*/  LDL.LU R28, [R1+0x108] ;  /* 0x00010800011c7983 */ /* 0x000f220000300800 */
[----:B0-----:R-:W-:-:S03]  /*14350*/  LEA.HI.X.SX32 R9, R11, R7, 0x1, P4 ;  /* 0x000000070b097211 */ /* 0x001fc600020f0eff */
[----:B------:R0:W-:Y:S04]  /*14360*/  STL [R1+0xbc8], R10 ;  /* 0x000bc80a01007387 */ /* 0x0001e80000100800 */
[----:B------:R1:W-:Y:S04]  /*14370*/  STL [R1+0xbbc], R9 ;  /* 0x000bbc0901007387 */ /* 0x0003e80000100800 */
[----:B------:R-:W5:Y:S01]  /*14380*/  LDL.LU R29, [R1+0x10c] ;  /* 0x00010c00011d7983 */ /* 0x000f620000300800 */
[----:B0-----:R-:W-:Y:S02]  /*14390*/  LEA R10, P4, R24, R2, 0x1 ;  /* 0x00000002180a7211 */ /* 0x001fe400078808ff */
[----:B-1----:R-:W-:-:S03]  /*143a0*/  LEA.HI.X.SX32 R9, R13, R7, 0x1, P5 ;  /* 0x000000070d097211 */ /* 0x002fc600028f0eff */
[----:B------:R0:W-:Y:S01]  /*143b0*/  STL [R1+0xbc0], R10 ;  /* 0x000bc00a01007387 */ /* 0x0001e20000100800 */
[----:B------:R-:W-:-:S03]  /*143c0*/  LEA R11, P5, R23, R2, 0x1 ;  /* 0x00000002170b7211 */ /* 0x000fc600078a08ff */
[----:B------:R1:W-:Y:S01]  /*143d0*/  STL [R1+0xbb4], R9 ;  /* 0x000bb40901007387 */ /* 0x0003e20000100800 */
[----:B0-----:R-:W-:-:S03]  /*143e0*/  LEA.HI.X.SX32 R10, R14, R7, 0x1, P6 ;  /* 0x000000070e0a7211 */ /* 0x001fc600030f0eff */
[----:B-1----:R-:W5:Y:S04]  /*143f0*/  LDL.LU R9, [R1+0x11c] ;  /* 0x00011c0001097983 */ /* 0x002f680000300800 */
[----:B------:R0:W-:Y:S04]  /*14400*/  STL [R1+0xbb8], R11 ;  /* 0x000bb80b01007387 */ /* 0x0001e80000100800 */
[----:B------:R1:W-:Y:S04]  /*14410*/  STL [R1+0xbac], R10 ;  /* 0x000bac0a01007387 */ /* 0x0003e80000100800 */
[----:B------:R-:W5:Y:S01]  /*14420*/  LDL.LU R27, [R1+0x120] ;  /* 0x00012000011b7983 */ /* 0x000f620000300800 */
[----:B0-----:R-:W-:-:S02]  /*14430*/  LEA R11, P6, R19, R2, 0x1 ;  /* 0x00000002130b7211 */ /* 0x001fc400078c08ff */
[----:B-1----:R-:W-:-:S03]  /*14440*/  LEA.HI.X.SX32 R10, R15, R7, 0x1, P0 ;  /* 0x000000070f0a7211 */ /* 0x002fc600000f0eff */
[----:B------:R-:W-:Y:S04]  /*14450*/  STL [R1+0xbb0], R11 ;  /* 0x000bb00b01007387 */ /* 0x000fe80000100800 */
[----:B------:R0:W-:Y:S02]  /*14460*/  STL [R1+0x418], R10 ;  /* 0x0004180a01007387 */ /* 0x0001e40000100800 */
[----:B0-----:R-:W-:Y:S02]  /*14470*/  LEA.HI.X.SX32 R10, R8, R7, 0x1, P1 ;  /* 0x00000007080a7211 */ /* 0x001fe400008f0eff */
[----:B------:R-:W5:Y:S01]  /*14480*/  LDL.LU R8, [R1+0x124] ;  /* 0x0001240001087983 */ /* 0x000f620000300800 */
[----:B--2---:R-:W-:-:S05]  /*14490*/  LEA R11, P0, R20, R2, 0x1 ;  /* 0x00000002140b7211 */ /* 0x004fca00078008ff */
[----:B------:R0:W-:Y:S04]  /*144a0*/  STL [R1+0x438], R11 ;  /* 0x0004380b01007387 */ /* 0x0001e80000100800 */
[----:B------:R1:W-:Y:S01]  /*144b0*/  STL [R1+0x41c], R10 ;  /* 0x00041c0a01007387 */ /* 0x0003e20000100800 */
[----:B0-----:R-:W-:Y:S02]  /*144c0*/  LEA R11, P1, R21, R2, 0x1 ;  /* 0x00000002150b7211 */ /* 0x001fe400078208ff */
[-C--:B-1----:R-:W-:Y:S02]  /*144d0*/  LEA.HI.X.SX32 R10, R18, R7.reuse, 0x1, P2 ;  /* 0x00000007120a7211 */ /* 0x082fe400010f0eff */
[----:B------:R-:W2:Y:S04]  /*144e0*/  LDL.LU R18, [R1+0x128] ;  /* 0x0001280001127983 */ /* 0x000ea80000300800 */
[----:B------:R-:W-:Y:S04]  /*144f0*/  STL [R1+0x440], R11 ;  /* 0x0004400b01007387 */ /* 0x000fe80000100800 */
[----:B------:R0:W-:Y:S02]  /*14500*/  STL [R1+0x420], R10 ;  /* 0x0004200a01007387 */ /* 0x0001e40000100800 */
[----:B0-----:R-:W-:-:S02]  /*14510*/  LEA.HI.X.SX32 R10, R25, R7, 0x1, P3 ;  /* 0x00000007190a7211 */ /* 0x001fc400018f0eff */
[----:B------:R-:W2:Y:S01]  /*14520*/  LDL.LU R25, [R1+0x12c] ;  /* 0x00012c0001197983 */ /* 0x000ea20000300800 */
[----:B------:R-:W-:-:S05]  /*14530*/  LEA R11, P2, R22, R2, 0x1 ;  /* 0x00000002160b7211 */ /* 0x000fca00078408ff */
[----:B------:R0:W-:Y:S04]  /*14540*/  STL [R1+0x448], R11 ;  /* 0x0004480b01007387 */ /* 0x0001e80000100800 */
[----:B------:R1:W-:Y:S01]  /*14550*/  STL [R1+0x424], R10 ;  /* 0x0004240a01007387 */ /* 0x0003e20000100800 */
[-C--:B0-----:R-:W-:Y:S02]  /*14560*/  LEA R11, P3, R6, R2.reuse, 0x1 ;  /* 0x00000002060b7211 */ /* 0x081fe400078608ff */
[----:B-1----:R-:W-:Y:S02]  /*14570*/  LEA.HI.X.SX32 R10, R24, R7, 0x1, P4 ;  /* 0x00000007180a7211 */ /* 0x002fe400020f0eff */
[----:B------:R-:W2:Y:S04]  /*14580*/  LDL.LU R24, [R1+0x134] ;  /* 0x0001340001187983 */ /* 0x000ea80000300800 */
[----:B------:R0:W-:Y:S04]  /*14590*/  STL [R1+0x450], R11 ;  /* 0x0004500b01007387 */ /* 0x0001e80000100800 */
[----:B------:R1:W-:Y:S01]  /*145a0*/  STL [R1+0x428], R10 ;  /* 0x0004280a01007387 */ /* 0x0003e20000100800 */
[----:B0-----:R-:W-:-:S02]  /*145b0*/  LEA R11, P4, R5, R2, 0x1 ;  /* 0x00000002050b7211 */ /* 0x001fc400078808ff */
[----:B-1----:R-:W-:Y:S02]  /*145c0*/  LEA.HI.X.SX32 R10, R23, R7, 0x1, P5 ;  /* 0x00000007170a7211 */ /* 0x002fe400028f0eff */
[----:B------:R-:W2:Y:S04]  /*145d0*/  LDL.LU R23, [R1+0x13c] ;  /* 0x00013c0001177983 */ /* 0x000ea80000300800 */
[----:B------:R0:W-:Y:S04]  /*145e0*/  STL [R1+0x458], R11 ;  /* 0x0004580b01007387 */ /* 0x0001e80000100800 */
[----:B------:R1:W-:Y:S01]  /*145f0*/  STL [R1+0x42c], R10 ;  /* 0x00042c0a01007387 */ /* 0x0003e20000100800 */
[----:B0-----:R-:W-:-:S02]  /*14600*/  LEA R11, P5, R3, R2, 0x1 ;  /* 0x00000002030b7211 */ /* 0x001fc400078a08ff */
[-C--:B-1----:R-:W-:Y:S02]  /*14610*/  LEA.HI.X.SX32 R10, R19, R7.reuse, 0x1, P6 ;  /* 0x00000007130a7211 */ /* 0x082fe400030f0eff */
[----:B------:R-:W2:Y:S04]  /*14620*/  LDL.LU R19, [R1+0x140] ;  /* 0x0001400001137983 */ /* 0x000ea80000300800 */
[----:B------:R-:W-:Y:S04]  /*14630*/  STL [R1+0x460], R11 ;  /* 0x0004600b01007387 */ /* 0x000fe80000100800 */
[----:B------:R0:W-:Y:S02]  /*14640*/  STL [R1+0x430], R10 ;  /* 0x0004300a01007387 */ /* 0x0001e40000100800 */
[----:B0-----:R-:W-:-:S02]  /*14650*/  LEA.HI.X.SX32 R10, R20, R7, 0x1, P0 ;  /* 0x00000007140a7211 */ /* 0x001fc400000f0eff */
[----:B------:R-:W2:Y:S01]  /*14660*/  LDL.LU R20, [R1+0x144] ;  /* 0x0001440001147983 */ /* 0x000ea20000300800 */
[----:B---3--:R-:W-:-:S05]  /*14670*/  LEA R11, P6, R4, R2, 0x1 ;  /* 0x00000002040b7211 */ /* 0x008fca00078c08ff */
[----:B------:R4:W-:Y:S04]  /*14680*/  STL [R1+0x468], R11 ;  /* 0x0004680b01007387 */ /* 0x0009e80000100800 */
[----:B------:R0:W-:Y:S01]  /*14690*/  STL [R1+0x434], R10 ;  /* 0x0004340a01007387 */ /* 0x0001e20000100800 */
[-C--:B----4-:R-:W-:Y:S02]  /*146a0*/  LEA R11, P0, R28, R2.reuse, 0x1 ;  /* 0x000000021c0b7211 */ /* 0x090fe400078008ff */
[----:B0-----:R-:W-:Y:S02]  /*146b0*/  LEA.HI.X.SX32 R10, R21, R7, 0x1, P1 ;  /* 0x00000007150a7211 */ /* 0x001fe400008f0eff */
[----:B------:R-:W3:Y:S04]  /*146c0*/  LDL.LU R21, [R1+0x148] ;  /* 0x0001480001157983 */ /* 0x000ee80000300800 */
[----:B------:R5:W-:Y:S04]  /*146d0*/  STL [R1+0x470], R11 ;  /* 0x0004700b01007387 */ /* 0x000be80000100800 */
[----:B------:R0:W-:Y:S01]  /*146e0*/  STL [R1+0x43c], R10 ;  /* 0x00043c0a01007387 */ /* 0x0001e20000100800 */
[----:B-----5:R-:W-:-:S02]  /*146f0*/  LEA R11, P1, R29, R2, 0x1 ;  /* 0x000000021d0b7211 */ /* 0x020fc400078208ff */
[-C--:B0-----:R-:W-:Y:S02]  /*14700*/  LEA.HI.X.SX32 R10, R22, R7.reuse, 0x1, P2 ;  /* 0x00000007160a7211 */ /* 0x081fe400010f0eff */
[----:B------:R-:W4:Y:S04]  /*14710*/  LDL.LU R22, [R1+0x14c] ;  /* 0x00014c0001167983 */ /* 0x000f280000300800 */
[----:B------:R-:W-:Y:S04]  /*14720*/  STL [R1+0x478], R11 ;  /* 0x0004780b01007387 */ /* 0x000fe80000100800 */
[----:B------:R0:W-:Y:S02]  /*14730*/  STL [R1+0x444], R10 ;  /* 0x0004440a01007387 */ /* 0x0001e40000100800 */
[----:B0-----:R-:W-:-:S02]  /*14740*/  LEA.HI.X.SX32 R10, R6, R7, 0x1, P3 ;  /* 0x00000007060a7211 */ /* 0x001fc400018f0eff */
[----:B------:R-:W5:Y:S01]  /*14750*/  LDL.LU R6, [R1+0x150] ;  /* 0x0001500001067983 */ /* 0x000f620000300800 */
[----:B------:R-:W-:-:S05]  /*14760*/  LEA R11, P2, R9, R2, 0x1 ;  /* 0x00000002090b7211 */ /* 0x000fca00078408ff */
[----:B------:R0:W-:Y:S04]  /*14770*/  STL [R1+0x480], R11 ;  /* 0x0004800b01007387 */ /* 0x0001e80000100800 */
[----:B------:R1:W-:Y:S01]  /*14780*/  STL [R1+0x44c], R10 ;  /* 0x00044c0a01007387 */ /* 0x0003e20000100800 */
[-C--:B0-----:R-:W-:Y:S02]  /*14790*/  LEA R11, P3, R27, R2.reuse, 0x1 ;  /* 0x000000021b0b7211 */ /* 0x081fe400078608ff */
[----:B-1----:R-:W-:Y:S02]  /*147a0*/  LEA.HI.X.SX32 R10, R5, R7, 0x1, P4 ;  /* 0x00000007050a7211 */ /* 0x002fe400020f0eff */
[----:B------:R-:W5:Y:S04]  /*147b0*/  LDL.LU R5, [R1+0x154] ;  /* 0x0001540001057983 */ /* 0x000f680000300800 */
[----:B------:R0:W-:Y:S04]  /*147c0*/  STL [R1+0x488], R11 ;  /* 0x0004880b01007387 */ /* 0x0001e80000100800 */
[----:B------:R1:W-:Y:S01]  /*147d0*/  STL [R1+0x454], R10 ;  /* 0x0004540a01007387 */ /* 0x0003e20000100800 */
[----:B0-----:R-:W-:-:S02]  /*147e0*/  LEA R11, P4, R8, R2, 0x1 ;  /* 0x00000002080b7211 */ /* 0x001fc400078808ff */
[-C--:B-1----:R-:W-:Y:S02]  /*147f0*/  LEA.HI.X.SX32 R10, R3, R7.reuse, 0x1, P5 ;  /* 0x00000007030a7211 */ /* 0x082fe400028f0eff */
[----:B------:R-:W5:Y:S04]  /*14800*/  LDL.LU R3, [R1+0x158] ;  /* 0x0001580001037983 */ /* 0x000f680000300800 */
[----:B------:R-:W-:Y:S04]  /*14810*/  STL [R1+0x490], R11 ;  /* 0x0004900b01007387 */ /* 0x000fe80000100800 */
[----:B------:R0:W-:Y:S02]  /*14820*/  STL [R1+0x45c], R10 ;  /* 0x00045c0a01007387 */ /* 0x0001e40000100800 */
[----:B0-----:R-:W-:-:S02]  /*14830*/  LEA.HI.X.SX32 R10, R4, R7, 0x1, P6 ;  /* 0x00000007040a7211 */ /* 0x001fc400030f0eff */
        /* <DEDUP_REMOVED lines=32> */
[----:B------:R-:W-:Y:S04]  /*14a40*/  STL [R1+0x4c8], R11 ;  /* 0x0004c80b01007387 */ /* 0x000fe80000100800 */
[----:B------:R0:W-:Y:S02]  /*14a50*/  STL [R1+0x494], R10 ;  /* 0x0004940a01007387 */ /* 0x0001e40000100800 */
[-C--:B0-----:R-:W-:Y:S02]  /*14a60*/  LEA.HI.X.SX32 R10, R25, R7.reuse, 0x1, P6 ;  /* 0x00000007190a7211 */ /* 0x081fe400030f0eff */
[----:B----4-:R-:W-:Y:S01]  /*14a70*/  LEA R11, P5, R22, R2, 0x1 ;  /* 0x00000002160b7211 */ /* 0x010fe200078a08ff */
[----:B------:R-:W3:Y:S04]  /*14a80*/  LDL.LU R25, [R1+0x178] ;  /* 0x0001780001197983 */ /* 0x000ee80000300800 */
[----:B------:R-:W-:Y:S04]  /*14a90*/  STL [R1+0x4d0], R11 ;  /* 0x0004d00b01007387 */ /* 0x000fe80000100800 */
[----:B------:R0:W-:Y:S02]  /*14aa0*/  STL [R1+0x49c], R10 ;  /* 0x00049c0a01007387 */ /* 0x0001e40000100800 */
[----:B0-----:R-:W-:-:S02]  /*14ab0*/  LEA.HI.X.SX32 R10, R24, R7, 0x1, P0 ;  /* 0x00000007180a7211 */ /* 0x001fc400000f0eff */
[----:B------:R-:W4:Y:S01]  /*14ac0*/  LDL.LU R24, [R1+0x17c] ;  /* 0x00017c0001187983 */ /* 0x000f220000300800 */
[----:B-----5:R-:W-:-:S05]  /*14ad0*/  LEA R11, P6, R6, R2, 0x1 ;  /* 0x00000002060b7211 */ /* 0x020fca00078c08ff */
[----:B------:R-:W-:Y:S04]  /*14ae0*/  STL [R1+0x4d8], R11 ;  /* 0x0004d80b01007387 */ /* 0x000fe80000100800 */
[----:B------:R0:W-:Y:S02]  /*14af0*/  STL [R1+0x4a4], R10 ;  /* 0x0004a40a01007387 */ /* 0x0001e40000100800 */
[----:B0-----:R-:W-:Y:S02]  /*14b00*/  LEA.HI.X.SX32 R10, R23, R7, 0x1, P1 ;  /* 0x00000007170a7211 */ /* 0x001fe400008f0eff */
        /* <DEDUP_REMOVED lines=27> */
[----:B------:R-:W-:Y:S04]  /*14cc0*/  STL [R1+0x508], R11 ;  /* 0x0005080b01007387 */ /* 0x000fe80000100800 */
[----:B------:R0:W-:Y:S02]  /*14cd0*/  STL [R1+0x4d4], R10 ;  /* 0x0004d40a01007387 */ /* 0x0001e40000100800 */
[----:B0-----:R-:W-:Y:S02]  /*14ce0*/  LEA.HI.X.SX32 R10, R5, R7, 0x1, P0 ;  /* 0x00000007050a7211 */ /* 0x001fe400000f0eff */
        /* <DEDUP_REMOVED lines=92> */
[----:B------:R-:W-:Y:S04]  /*152b0*/  STL [R1+0x5a0], R11 ;  /* 0x0005a00b01007387 */ /* 0x000fe80000100800 */
[----:B------:R0:W-:Y:S02]  /*152c0*/  STL [R1+0x56c], R10 ;  /* 0x00056c0a01007387 */ /* 0x0001e40000100800 */
[-C--:B0-----:R-:W-:Y:S02]  /*152d0*/  LEA.HI.X.SX32 R10, R4, R7.reuse, 0x1, P5 ;  /* 0x00000007040a7211 */ /* 0x081fe400028f0eff */
[----:B------:R-:W-:Y:S01]  /*152e0*/  LEA R11, P4, R18, R2, 0x1 ;  /* 0x00000002120b7211 */ /* 0x000fe200078808ff */
[----:B------:R-:W5:Y:S04]  /*152f0*/  LDL.LU R4, [R1+0x1f4] ;  /* 0x0001f40001047983 */ /* 0x000f680000300800 */
[----:B------:R-:W-:Y:S04]  /*15300*/  STL [R1+0x5a8], R11 ;  /* 0x0005a80b01007387 */ /* 0x000fe80000100800 */
[----:B------:R0:W-:Y:S02]  /*15310*/  STL [R1+0x574], R10 ;  /* 0x0005740a01007387 */ /* 0x0001e40000100800 */
[----:B0-----:R-:W-:-:S02]  /*15320*/  LEA.HI.X.SX32 R10, R28, R7, 0x1, P6 ;  /* 0x000000071c0a7211 */ /* 0x001fc400030f0eff */
[----:B------:R-:W-:Y:S01]  /*15330*/  LEA R11, P5, R25, R2, 0x1 ;  /* 0x00000002190b7211 */ /* 0x000fe200078a08ff */
        /* <DEDUP_REMOVED lines=66> */
[----:B------:R-:W-:Y:S04]  /*15760*/  STL [R1+0x618], R11 ;  /* 0x0006180b01007387 */ /* 0x000fe80000100800 */
[----:B------:R0:W-:Y:S02]  /*15770*/  STL [R1+0x5e4], R10 ;  /* 0x0005e40a01007387 */ /* 0x0001e40000100800 */
[-C--:B0-----:R-:W-:Y:S02]  /*15780*/  LEA.HI.X.SX32 R10, R5, R7.reuse, 0x1, P6 ;  /* 0x00000007050a7211 */ /* 0x081fe400030f0eff */
[----:B------:R-:W-:Y:S01]  /*15790*/  LEA R11, P5, R27, R2, 0x1 ;  /* 0x000000021b0b7211 */ /* 0x000fe200078a08ff */
        /* <DEDUP_REMOVED lines=79> */
[----:B------:R-:W-:Y:S01]  /*15c90*/  LEA R11, P0, R9, R2, 0x1 ;  /* 0x00000002090b7211 */ /* 0x000fe200078008ff */
        /* <DEDUP_REMOVED lines=365> */
[-C--:B------:R-:W-:Y:S02]  /*17370*/  LEA.HI.X.SX32 R9, R9, R7.reuse, 0x1, P5 ;  /* 0x0000000709097211 */ /* 0x080fe400028f0eff */
[-C--:B------:R-:W-:Y:S02]  /*17380*/  LEA.HI.X.SX32 R8, R8, R7.reuse, 0x1, P0 ;  /* 0x0000000708087211 */ /* 0x080fe400000f0eff */
[----:B------:R-:W-:Y:S02]  /*17390*/  LEA.HI.X.SX32 R13, R18, R7, 0x1, P1 ;  /* 0x00000007120d7211 */ /* 0x000fe400008f0eff */
[----:B---3--:R-:W-:-:S05]  /*173a0*/  LEA R11, P3, R24, R2, 0x1 ;  /* 0x00000002180b7211 */ /* 0x008fca00078608ff */
[----:B------:R-:W-:Y:S04]  /*173b0*/  STL [R1+0x8e8], R11 ;  /* 0x0008e80b01007387 */ /* 0x000fe80000100800 */
[----:B------:R0:W-:Y:S04]  /*173c0*/  STL [R1+0x8b4], R10 ;  /* 0x0008b40a01007387 */ /* 0x0001e80000100800 */
[----:B0-----:R-:W3:Y:S01]  /*173d0*/  LDL.LU R10, [R1+0x1d4] ;  /* 0x0001d400010a7983 */ /* 0x001ee20000300800 */
[----:B----4-:R-:W-:-:S05]  /*173e0*/  LEA R11, P4, R23, R2, 0x1 ;  /* 0x00000002170b7211 */ /* 0x010fca00078808ff */
[----:B------:R-:W-:Y:S04]  /*173f0*/  STL [R1+0x8f0], R11 ;  /* 0x0008f00b01007387 */ /* 0x000fe80000100800 */
[----:B------:R0:W-:Y:S02]  /*17400*/  STL [R1+0x8bc], R9 ;  /* 0x0008bc0901007387 */ /* 0x0001e40000100800 */
[----:B0-----:R-:W-:Y:S02]  /*17410*/  LEA.HI.X.SX32 R9, R27, R7, 0x1, P6 ;  /* 0x000000071b097211 */ /* 0x001fe400030f0eff */
[----:B------:R-:W4:Y:S01]  /*17420*/  LDL.LU R27, [R1+0x198] ;  /* 0x00019800011b7983 */ /* 0x000f220000300800 */
[----:B-----5:R-:W-:-:S05]  /*17430*/  LEA R11, P5, R19, R2, 0x1 ;  /* 0x00000002130b7211 */ /* 0x020fca00078a08ff */
[----:B------:R-:W-:Y:S04]  /*17440*/  STL [R1+0x8f8], R11 ;  /* 0x0008f80b01007387 */ /* 0x000fe80000100800 */
[----:B------:R0:W-:Y:S04]  /*17450*/  STL [R1+0x8c4], R9 ;  /* 0x0008c40901007387 */ /* 0x0001e80000100800 */
[----:B0-----:R-:W5:Y:S01]  /*17460*/  LDL.LU R9, [R1+0x194] ;  /* 0x0001940001097983 */ /* 0x001f620000300800 */
[----:B------:R-:W-:-:S05]  /*17470*/  LEA R11, P6, R20, R2, 0x1 ;  /* 0x00000002140b7211 */ /* 0x000fca00078c08ff */
[----:B------:R-:W-:Y:S04]  /*17480*/  STL [R1+0x900], R11 ;  /* 0x0009000b01007387 */ /* 0x000fe80000100800 */
[----:B------:R0:W-:Y:S04]  /*17490*/  STL [R1+0x8cc], R8 ;  /* 0x0008cc0801007387 */ /* 0x0001e80000100800 */
[----:B0-----:R-:W5:Y:S01]  /*174a0*/  LDL.LU R8, [R1+0x184] ;  /* 0x0001840001087983 */ /* 0x001f620000300800 */
[----:B------:R-:W-:-:S05]  /*174b0*/  LEA R11, P0, R21, R2, 0x1 ;  /* 0x00000002150b7211 */ /* 0x000fca00078008ff */
[----:B------:R-:W-:Y:S04]  /*174c0*/  STL [R1+0x908], R11 ;  /* 0x0009080b01007387 */ /* 0x000fe80000100800 */
[----:B------:R0:W-:Y:S04]  /*174d0*/  STL [R1+0x8d4], R13 ;  /* 0x0008d40d01007387 */ /* 0x0001e80000100800 */
[----:B------:R-:W5:Y:S01]  /*174e0*/  LDL.LU R18, [R1+0x138] ;  /* 0x0001380001127983 */ /* 0x000f620000300800 */
[----:B0-----:R-:W-:Y:S02]  /*174f0*/  LEA.HI.X.SX32 R13, R25, R7, 0x1, P2 ;  /* 0x00000007190d7211 */ /* 0x001fe400010f0eff */
[----:B------:R-:W-:-:S05]  /*17500*/  LEA R11, P1, R22, R2, 0x1 ;  /* 0x00000002160b7211 */ /* 0x000fca00078208ff */
[----:B------:R-:W-:Y:S04]  /*17510*/  STL [R1+0x910], R11 ;  /* 0x0009100b01007387 */ /* 0x000fe80000100800 */
[----:B------:R0:W-:Y:S04]  /*17520*/  STL [R1+0x8dc], R13 ;  /* 0x0008dc0d01007387 */ /* 0x0001e80000100800 */
[----:B------:R-:W5:Y:S01]  /*17530*/  LDL.LU R25, [R1+0x130] ;  /* 0x0001300001197983 */ /* 0x000f620000300800 */
[----:B0-----:R-:W-:Y:S02]  /*17540*/  LEA.HI.X.SX32 R13, R24, R7, 0x1, P3 ;  /* 0x00000007180d7211 */ /* 0x001fe400018f0eff */
[----:B--2---:R-:W-:-:S05]  /*17550*/  LEA R11, P2, R6, R2, 0x1 ;  /* 0x00000002060b7211 */ /* 0x004fca00078408ff */
[----:B------:R-:W-:Y:S04]  /*17560*/  STL [R1+0x918], R11 ;  /* 0x0009180b01007387 */ /* 0x000fe80000100800 */
[----:B------:R0:W-:Y:S04]  /*17570*/  STL [R1+0x8e4], R13 ;  /* 0x0008e40d01007387 */ /* 0x0001e80000100800 */
[----:B------:R-:W2:Y:S01]  /*17580*/  LDL.LU R24, [R1+0x118] ;  /* 0x0001180001187983 */ /* 0x000ea20000300800 */
[----:B0-----:R-:W-:Y:S02]  /*17590*/  LEA.HI.X.SX32 R13, R23, R7, 0x1, P4 ;  /* 0x00000007170d7211 */ /* 0x001fe400020f0eff */
[----:B------:R-:W-:-:S05]  /*175a0*/  LEA R11, P3, R5, R2, 0x1 ;  /* 0x00000002050b7211 */ /* 0x000fca00078608ff */
        /* <DEDUP_REMOVED lines=23> */
[-C--:B------:R-:W-:Y:S02]  /*17720*/  LEA.HI.X.SX32 R6, R6, R7.reuse, 0x1, P2 ;  /* 0x0000000706067211 */ /* 0x080fe400010f0eff */
[----:B------:R-:W-:-:S02]  /*17730*/  LEA.HI.X.SX32 R5, R5, R7, 0x1, P3 ;  /* 0x0000000705057211 */ /* 0x000fc400018f0eff */
[-C--:B------:R-:W-:Y:S02]  /*17740*/  LEA.HI.X.SX32 R3, R3, R7.reuse, 0x1, P4 ;  /* 0x0000000703037211 */ /* 0x080fe400020f0eff */
[----:B0-----:R-:W-:Y:S02]  /*17750*/  LEA.HI.X.SX32 R13, R4, R7, 0x1, P5 ;  /* 0x00000007040d7211 */ /* 0x001fe400028f0eff */
[----:B---3--:R-:W-:-:S05]  /*17760*/  LEA R11, P1, R10, R2, 0x1 ;  /* 0x000000020a0b7211 */ /* 0x008fca00078208ff */
[----:B------:R-:W-:Y:S04]  /*17770*/  STL [R1+0x948], R11 ;  /* 0x0009480b01007387 */ /* 0x000fe80000100800 */
[----:B------:R0:W-:Y:S04]  /*17780*/  STL [R1+0x914], R6 ;  /* 0x0009140601007387 */ /* 0x0001e80000100800 */
[----:B0-----:R-:W3:Y:S01]  /*17790*/  LDL.LU R6, [R1+0xf0] ;  /* 0x0000f00001067983 */ /* 0x001ee20000300800 */
[----:B----4-:R-:W-:-:S05]  /*177a0*/  LEA R11, P2, R27, R2, 0x1 ;  /* 0x000000021b0b7211 */ /* 0x010fca00078408ff */
[----:B------:R-:W-:Y:S04]  /*177b0*/  STL [R1+0x950], R11 ;  /* 0x0009500b01007387 */ /* 0x000fe80000100800 */
[----:B------:R0:W-:Y:S04]  /*177c0*/  STL [R1+0x91c], R5 ;  /* 0x00091c0501007387 */ /* 0x0001e80000100800 */
[----:B0-----:R-:W4:Y:S01]  /*177d0*/  LDL.LU R5, [R1+0xec] ;  /* 0x0000ec0001057983 */ /* 0x001f220000300800 */
[----:B-----5:R-:W-:-:S05]  /*177e0*/  LEA R11, P3, R9, R2, 0x1 ;  /* 0x00000002090b7211 */ /* 0x020fca00078608ff */
[----:B------:R-:W-:Y:S04]  /*177f0*/  STL [R1+0x958], R11 ;  /* 0x0009580b01007387 */ /* 0x000fe80000100800 */
[----:B------:R0:W-:Y:S04]  /*17800*/  STL [R1+0x924], R3 ;  /* 0x0009240301007387 */ /* 0x0001e80000100800 */
[----:B0-----:R-:W5:Y:S01]  /*17810*/  LDL.LU R3, [R1+0xe8] ;  /* 0x0000e80001037983 */ /* 0x001f620000300800 */
[----:B------:R-:W-:-:S05]  /*17820*/  LEA R11, P4, R8, R2, 0x1 ;  /* 0x00000002080b7211 */ /* 0x000fca00078808ff */
[----:B------:R0:W-:Y:S04]  /*17830*/  STL [R1+0x960], R11 ;  /* 0x0009600b01007387 */ /* 0x0001e80000100800 */
[----:B------:R-:W5:Y:S01]  /*17840*/  LDL.LU R4, [R1+0xe4] ;  /* 0x0000e40001047983 */ /* 0x000f620000300800 */
[----:B0-----:R-:W-:-:S03]  /*17850*/  LEA R11, P5, R18, R2, 0x1 ;  /* 0x00000002120b7211 */ /* 0x001fc600078a08ff */
[----:B------:R0:W-:Y:S04]  /*17860*/  STL [R1+0x92c], R13 ;  /* 0x00092c0d01007387 */ /* 0x0001e80000100800 */
[----:B------:R1:W-:Y:S01]  /*17870*/  STL [R1+0x968], R11 ;  /* 0x0009680b01007387 */ /* 0x0003e20000100800 */
[----:B0-----:R-:W-:-:S03]  /*17880*/  LEA.HI.X.SX32 R13, R28, R7, 0x1, P6 ;  /* 0x000000071c0d7211 */ /* 0x001fc600030f0eff */
[----:B------:R-:W5:Y:S04]  /*17890*/  LDL.LU R28, [R1+0xe0] ;  /* 0x0000e000011c7983 */ /* 0x000f680000300800 */
[----:B------:R0:W-:Y:S01]  /*178a0*/  STL [R1+0x934], R13 ;  /* 0x0009340d01007387 */ /* 0x0001e20000100800 */
[----:B-1----:R-:W-:-:S05]  /*178b0*/  LEA R11, P6, R25, R2, 0x1 ;  /* 0x00000002190b7211 */ /* 0x002fca00078c08ff */
[----:B------:R2:W-:Y:S01]  /*178c0*/  STL [R1+0x970], R11 ;  /* 0x0009700b01007387 */ /* 0x0005e20000100800 */
[----:B0-----:R-:W-:-:S03]  /*178d0*/  LEA.HI.X.SX32 R13, R29, R7, 0x1, P0 ;  /* 0x000000071d0d7211 */ /* 0x001fc600000f0eff */
[----:B------:R-:W5:Y:S04]  /*178e0*/  LDL.LU R29, [R1+0xd0] ;  /* 0x0000d000011d7983 */ /* 0x000f680000300800 */
[----:B------:R0:W-:Y:S01]  /*178f0*/  STL [R1+0x93c], R13 ;  /* 0x00093c0d01007387 */ /* 0x0001e20000100800 */
[-C--:B--2---:R-:W-:Y:S02]  /*17900*/  LEA R11, P0, R24, R2.reuse, 0x1 ;  /* 0x00000002180b7211 */ /* 0x084fe400078008ff */
[-C--:B0-----:R-:W-:Y:S02]  /*17910*/  LEA.HI.X.SX32 R13, R10, R7.reuse, 0x1, P1 ;  /* 0x000000070a0d7211 */ /* 0x081fe400008f0eff */
[----:B------:R-:W-:Y:S01]  /*17920*/  LEA.HI.X.SX32 R10, R27, R7, 0x1, P2 ;  /* 0x000000071b0a7211 */ /* 0x000fe200010f0eff */
[----:B------:R0:W-:Y:S04]  /*17930*/  STL [R1+0x978], R11 ;  /* 0x0009780b01007387 */ /* 0x0001e80000100800 */
[----:B------:R-:W-:Y:S04]  /*17940*/  STL [R1+0x944], R13 ;  /* 0x0009440d01007387 */ /* 0x000fe80000100800 */
[----:B------:R-:W2:Y:S01]  /*17950*/  LDL.LU R27, [R1+0xcc] ;  /* 0x0000cc00011b7983 */ /* 0x000ea20000300800 */
[----:B0-----:R-:W-:-:S05]  /*17960*/  LEA R11, P1, R23, R2, 0x1 ;  /* 0x00000002170b7211 */ /* 0x001fca00078208ff */
[----:B------:R-:W-:Y:S04]  /*17970*/  STL [R1+0x980], R11 ;  /* 0x0009800b01007387 */ /* 0x000fe80000100800 */
[----:B------:R0:W-:Y:S01]  /*17980*/  STL [R1+0x94c], R10 ;  /* 0x00094c0a01007387 */ /* 0x0001e20000100800 */
[----:B------:R-:W-:-:S03]  /*17990*/  LEA.HI.X.SX32 R9, R9, R7, 0x1, P3 ;  /* 0x0000000709097211 */ /* 0x000fc600018f0eff */
[----:B0-----:R-:W2:Y:S01]  /*179a0*/  LDL.LU R10, [R1+0xc8] ;  /* 0x0000c800010a7983 */ /* 0x001ea20000300800 */
[----:B------:R-:W-:-:S05]  /*179b0*/  LEA R11, P2, R19, R2, 0x1 ;  /* 0x00000002130b7211 */ /* 0x000fca00078408ff */
[----:B------:R-:W-:Y:S04]  /*179c0*/  STL [R1+0x988], R11 ;  /* 0x0009880b01007387 */ /* 0x000fe80000100800 */
[----:B------:R0:W-:Y:S01]  /*179d0*/  STL [R1+0x954], R9 ;  /* 0x0009540901007387 */ /* 0x0001e20000100800 */
[----:B------:R-:W-:-:S03]  /*179e0*/  LEA.HI.X.SX32 R8, R8, R7, 0x1, P4 ;  /* 0x0000000708087211 */ /* 0x000fc600020f0eff */
[----:B0-----:R-:W2:Y:S01]  /*179f0*/  LDL.LU R9, [R1+0xc0] ;  /* 0x0000c00001097983 */ /* 0x001ea20000300800 */
        /* <DEDUP_REMOVED lines=12> */
[----:B------:R0:W-:Y:S04]  /*17ac0*/  STL [R1+0x96c], R8 ;  /* 0x00096c0801007387 */ /* 0x0001e80000100800 */
[----:B0-----:R-:W2:Y:S01]  /*17ad0*/  LDL.LU R8, [R1+0xb4] ;  /* 0x0000b40001087983 */ /* 0x001ea20000300800 */
[----:B------:R-:W-:-:S02]  /*17ae0*/  LEA.HI.X.SX32 R11, R24, R7, 0x1, P0 ;  /* 0x00000007180b7211 */ /* 0x000fc400000f0eff */
[----:B---3--:R-:W-:-:S05]  /*17af0*/  LEA R13, P6, R6, R2, 0x1 ;  /* 0x00000002060d7211 */ /* 0x008fca00078c08ff */
[----:B------:R0:W-:Y:S04]  /*17b00*/  STL [R1+0x9a8], R13 ;  /* 0x0009a80d01007387 */ /* 0x0001e80000100800 */
[----:B------:R5:W-:Y:S01]  /*17b10*/  STL [R1+0x974], R11 ;  /* 0x0009740b01007387 */ /* 0x000be20000100800 */
[----:B----4-:R-:W-:Y:S02]  /*17b20*/  LEA R14, P0, R5, R2, 0x1 ;  /* 0x00000002050e7211 */ /* 0x010fe400078008ff */
[----:B0-----:R-:W-:-:S03]  /*17b30*/  LEA.HI.X.SX32 R13, R23, R7, 0x1, P1 ;  /* 0x00000007170d7211 */ /* 0x001fc600008f0eff */
[----:B------:R-:W-:Y:S04]  /*17b40*/  STL [R1+0x9b0], R14 ;  /* 0x0009b00e01007387 */ /* 0x000fe80000100800 */
[----:B------:R-:W3:Y:S04]  /*17b50*/  LDL.LU R24, [R1+0xb0] ;  /* 0x0000b00001187983 */ /* 0x000ee80000300800 */
[----:B------:R0:W-:Y:S01]  /*17b60*/  STL [R1+0x97c], R13 ;  /* 0x00097c0d01007387 */ /* 0x0001e20000100800 */
[----:B-----5:R-:W-:-:S05]  /*17b70*/  LEA R11, P1, R3, R2, 0x1 ;  /* 0x00000002030b7211 */ /* 0x020fca00078208ff */
[----:B------:R1:W-:Y:S04]  /*17b80*/  STL [R1+0x9b8], R11 ;  /* 0x0009b80b01007387 */ /* 0x0003e80000100800 */
[----:B------:R-:W4:Y:S01]  /*17b90*/  LDL.LU R23, [R1+0xa8] ;  /* 0x0000a80001177983 */ /* 0x000f220000300800 */
[----:B0-----:R-:W-:Y:S02]  /*17ba0*/  LEA.HI.X.SX32 R13, R19, R7, 0x1, P2 ;  /* 0x00000007130d7211 */ /* 0x001fe400010f0eff */
[----:B-1----:R-:W-:-:S03]  /*17bb0*/  LEA R11, P2, R4, R2, 0x1 ;  /* 0x00000002040b7211 */ /* 0x002fc600078408ff */
[----:B------:R0:W-:Y:S04]  /*17bc0*/  STL [R1+0x984], R13 ;  /* 0x0009840d01007387 */ /* 0x0001e80000100800 */
[----:B------:R1:W-:Y:S04]  /*17bd0*/  STL [R1+0x9c0], R11 ;  /* 0x0009c00b01007387 */ /* 0x0003e80000100800 */
[----:B------:R-:W5:Y:S01]  /*17be0*/  LDL.LU R19, [R1+0xa4] ;  /* 0x0000a40001137983 */ /* 0x000f620000300800 */
        /* <DEDUP_REMOVED lines=10> */
[----:B0-----:R-:W-:-:S05]  /*17c90*/  LEA.HI.X.SX32 R13, R22, R7, 0x1, P5 ;  /* 0x00000007160d7211 */ /* 0x001fca00028f0eff */
[----:B------:R-:W-:Y:S04]  /*17ca0*/  STL [R1+0x99c], R13 ;  /* 0x00099c0d01007387 */ /* 0x000fe80000100800 */
[----:B------:R-:W5:Y:S01]  /*17cb0*/  LDL.LU R22, [R1+0x94] ;  /* 0x0000940001167983 */ /* 0x000f620000300800 */
[-C--:B------:R-:W-:Y:S02]  /*17cc0*/  LEA.HI.X.SX32 R6, R6, R7.reuse, 0x1, P6 ;  /* 0x0000000706067211 */ /* 0x080fe400030f0eff */
[----:B--2---:R-:W-:Y:S02]  /*17cd0*/  LEA R11, P5, R27, R2, 0x1 ;  /* 0x000000021b0b7211 */ /* 0x004fe400078a08ff */
[----:B------:R-:W-:-:S03]  /*17ce0*/  LEA.HI.X.SX32 R5, R5, R7, 0x1, P0 ;  /* 0x0000000705057211 */ /* 0x000fc600000f0eff */
[----:B------:R-:W-:Y:S04]  /*17cf0*/  STL [R1+0x9d8], R11 ;  /* 0x0009d80b01007387 */ /* 0x000fe80000100800 */
[----:B------:R0:W-:Y:S04]  /*17d00*/  STL [R1+0x9a4], R6 ;  /* 0x0009a40601007387 */ /* 0x0001e80000100800 */
        /* <DEDUP_REMOVED lines=8> */
[----:B------:R0:W-:Y:S04]  /*17d90*/  STL [R1+0x9b4], R3 ;  /* 0x0009b40301007387 */ /* 0x0001e80000100800 */
[----:B0-----:R-:W2:Y:S01]  /*17da0*/  LDL.LU R3, [R1+0x88] ;  /* 0x0000880001037983 */ /* 0x001ea20000300800 */
[----:B------:R-:W-:Y:S02]  /*17db0*/  LEA.HI.X.SX32 R11, R4, R7, 0x1, P2 ;  /* 0x00000007040b7211 */ /* 0x000fe400010f0eff */
[----:B------:R-:W-:-:S05]  /*17dc0*/  LEA R13, P1, R18, R2, 0x1 ;  /* 0x00000002120d7211 */ /* 0x000fca00078208ff */
[----:B------:R0:W-:Y:S04]  /*17dd0*/  STL [R1+0x9f0], R13 ;  /* 0x0009f00d01007387 */ /* 0x0001e80000100800 */
[----:B------:R-:W2:Y:S04]  /*17de0*/  LDL.LU R4, [R1+0x84] ;  /* 0x0000840001047983 */ /* 0x000ea80000300800 */
[----:B------:R1:W-:Y:S01]  /*17df0*/  STL [R1+0x9bc], R11 ;  /* 0x0009bc0b01007387 */ /* 0x0003e20000100800 */
[----:B0-----:R-:W-:Y:S02]  /*17e00*/  LEA R13, P2, R25, R2, 0x1 ;  /* 0x00000002190d7211 */ /* 0x001fe400078408ff */
[----:B-1----:R-:W-:-:S03]  /*17e10*/  LEA.HI.X.SX32 R11, R28, R7, 0x1, P3 ;  /* 0x000000071c0b7211 */ /* 0x002fc600018f0eff */
[----:B------:R0:W-:Y:S04]  /*17e20*/  STL [R1+0x9f8], R13 ;  /* 0x0009f80d01007387 */ /* 0x0001e80000100800 */
[----:B------:R-:W2:Y:S04]  /*17e30*/  LDL.LU R28, [R1+0x80] ;  /* 0x00008000011c7983 */ /* 0x000ea80000300800 */
[----:B------:R1:W-:Y:S01]  /*17e40*/  STL [R1+0x9c4], R11 ;  /* 0x0009c40b01007387 */ /* 0x0003e20000100800 */
[----:B0-----:R-:W-:Y:S02]  /*17e50*/  LEA R13, P3, R8, R2, 0x1 ;  /* 0x00000002080d7211 */ /* 0x001fe400078608ff */
[----:B-1----:R-:W-:-:S03]  /*17e60*/  LEA.HI.X.SX32 R11, R29, R7, 0x1, P4 ;  /* 0x000000071d0b7211 */ /* 0x002fc600020f0eff */
[----:B------:R-:W-:Y:S04]  /*17e70*/  STL [R1+0xa00], R13 ;  /* 0x000a000d01007387 */ /* 0x000fe80000100800 */
[----:B------:R-:W2:Y:S04]  /*17e80*/  LDL.LU R29, [R1+0x7c] ;  /* 0x00007c00011d7983 */ /* 0x000ea80000300800 */
[----:B------:R0:W-:Y:S02]  /*17e90*/  STL [R1+0x9cc], R11 ;  /* 0x0009cc0b01007387 */ /* 0x0001e40000100800 */
[----:B0-----:R-:W-:-:S02]  /*17ea0*/  LEA.HI.X.SX32 R11, R27, R7, 0x1, P5 ;  /* 0x000000071b0b7211 */ /* 0x001fc400028f0eff */
[----:B------:R-:W2:Y:S01]  /*17eb0*/  LDL.LU R27, [R1+0x78] ;  /* 0x00007800011b7983 */ /* 0x000ea20000300800 */
        /* <DEDUP_REMOVED lines=11> */
[----:B------:R0:W-:Y:S04]  /*17f70*/  STL [R1+0xa18], R13 ;  /* 0x000a180d01007387 */ /* 0x0001e80000100800 */
[----:B------:R1:W-:Y:S01]  /*17f80*/  STL [R1+0x9e4], R9 ;  /* 0x0009e40901007387 */ /* 0x0003e20000100800 */
[----:B------:R-:W-:Y:S02]  /*17f90*/  LEA R14, P0, R20, R2, 0x1 ;  /* 0x00000002140e7211 */ /* 0x000fe400078008ff */
[----:B0-----:R-:W-:-:S03]  /*17fa0*/  LEA.HI.X.SX32 R13, R18, R7, 0x1, P1 ;  /* 0x00000007120d7211 */ /* 0x001fc600008f0eff */
[----:B------:R-:W-:Y:S04]  /*17fb0*/  STL [R1+0xa20], R14 ;  /* 0x000a200e01007387 */ /* 0x000fe80000100800 */
[----:B------:R-:W5:Y:S04]  /*17fc0*/  LDL.LU R18, [R1+0x6c] ;  /* 0x00006c0001127983 */ /* 0x000f680000300800 */
[----:B------:R0:W-:Y:S01]  /*17fd0*/  STL [R1+0x9ec], R13 ;  /* 0x0009ec0d01007387 */ /* 0x0001e20000100800 */
[----:B-1----:R-:W-:-:S05]  /*17fe0*/  LEA R9, P1, R21, R2, 0x1 ;  /* 0x0000000215097211 */ /* 0x002fca00078208ff */
[----:B------:R1:W-:Y:S01]  /*17ff0*/  STL [R1+0xa28], R9 ;  /* 0x000a280901007387 */ /* 0x0003e20000100800 */
[----:B0-----:R-:W-:-:S03]  /*18000*/  LEA.HI.X.SX32 R13, R25, R7, 0x1, P2 ;  /* 0x00000007190d7211 */ /* 0x001fc600010f0eff */
[----:B------:R-:W5:Y:S04]  /*18010*/  LDL.LU R25, [R1+0x68] ;  /* 0x0000680001197983 */ /* 0x000f680000300800 */
[----:B------:R0:W-:Y:S01]  /*18020*/  STL [R1+0x9f4], R13 ;  /* 0x0009f40d01007387 */ /* 0x0001e20000100800 */
[----:B-1----:R-:W-:Y:S02]  /*18030*/  LEA R9, P2, R22, R2, 0x1 ;  /* 0x0000000216097211 */ /* 0x002fe400078408ff */
[----:B0-----:R-:W-:-:S03]  /*18040*/  LEA.HI.X.SX32 R13, R8, R7, 0x1, P3 ;  /* 0x00000007080d7211 */ /* 0x001fc600018f0eff */
[----:B------:R2:W-:Y:S01]  /*18050*/  STL [R1+0xa30], R9 ;  /* 0x000a300901007387 */ /* 0x0005e20000100800 */
[----:B------:R-:W-:-:S03]  /*18060*/  LEA.HI.X.SX32 R8, R24, R7, 0x1, P4 ;  /* 0x0000000718087211 */ /* 0x000fc600020f0eff */
[----:B------:R0:W-:Y:S04]  /*18070*/  STL [R1+0x9fc], R13 ;  /* 0x0009fc0d01007387 */ /* 0x0001e80000100800 */
[----:B------:R-:W5:Y:S01]  /*18080*/  LDL.LU R24, [R1+0x64] ;  /* 0x0000640001187983 */ /* 0x000f620000300800 */
[----:B--2---:R-:W-:-:S05]  /*18090*/  LEA R9, P3, R6, R2, 0x1 ;  /* 0x0000000206097211 */ /* 0x004fca00078608ff */
[----:B------:R1:W-:Y:S04]  /*180a0*/  STL [R1+0xa38], R9 ;  /* 0x000a380901007387 */ /* 0x0003e80000100800 */
[----:B------:R-:W-:Y:S01]  /*180b0*/  STL [R1+0xa04], R8 ;  /* 0x000a040801007387 */ /* 0x000fe20000100800 */
[----:B0-----:R-:W-:Y:S02]  /*180c0*/  LEA.HI.X.SX32 R13, R23, R7, 0x1, P5 ;  /* 0x00000007170d7211 */ /* 0x001fe400028f0eff */
[----:B-1----:R-:W-:-:S05]  /*180d0*/  LEA R9, P4, R5, R2, 0x1 ;  /* 0x0000000205097211 */ /* 0x002fca00078808ff */
[----:B------:R0:W-:Y:S04]  /*180e0*/  STL [R1+0xa40], R9 ;  /* 0x000a400901007387 */ /* 0x0001e80000100800 */
[----:B0-----:R-:W2:Y:S01]  /*180f0*/  LDL.LU R9, [R1+0x60] ;  /* 0x0000600001097983 */ /* 0x001ea20000300800 */
[-C--:B------:R-:W-:Y:S02]  /*18100*/  LEA.HI.X.SX32 R14, R19, R7.reuse, 0x1, P6 ;  /* 0x00000007130e7211 */ /* 0x080fe400030f0eff */
[----:B------:R-:W-:Y:S01]  /*18110*/  LEA R8, P5, R3, R2, 0x1 ;  /* 0x0000000203087211 */ /* 0x000fe200078a08ff */
[----:B------:R-:W-:Y:S04]  /*18120*/  STL [R1+0xa0c], R13 ;  /* 0x000a0c0d01007387 */ /* 0x000fe80000100800 */
[----:B------:R0:W-:Y:S04]  /*18130*/  STL [R1+0xa48], R8 ;  /* 0x000a480801007387 */ /* 0x0001e80000100800 */
[----:B------:R-:W-:Y:S04]  /*18140*/  STL [R1+0xa14], R14 ;  /* 0x000a140e01007387 */ /* 0x000fe80000100800 */
[----:B------:R-:W2:Y:S01]  /*18150*/  LDL.LU R23, [R1+0x5c] ;  /* 0x00005c0001177983 */ /* 0x000ea20000300800 */
[----:B0-----:R-:W-:-:S02]  /*18160*/  LEA.HI.X.SX32 R8, R20, R7, 0x1, P0 ;  /* 0x0000000714087211 */ /* 0x001fc400000f0eff */
[----:B------:R-:W-:-:S05]  /*18170*/  LEA R13, P6, R4, R2, 0x1 ;  /* 0x00000002040d7211 */ /* 0x000fca00078c08ff */
[----:B------:R0:W-:Y:S04]  /*18180*/  STL [R1+0xa50], R13 ;  /* 0x000a500d01007387 */ /* 0x0001e80000100800 */
[----:B------:R-:W-:Y:S01]  /*18190*/  STL [R1+0xa1c], R8 ;  /* 0x000a1c0801007387 */ /* 0x000fe20000100800 */
[----:B0-----:R-:W-:Y:S02]  /*181a0*/  LEA.HI.X.SX32 R13, R21, R7, 0x1, P1 ;  /* 0x00000007150d7211 */ /* 0x001fe400008f0eff */
[----:B------:R-:W-:-:S05]  /*181b0*/  LEA R14, P0, R28, R2, 0x1 ;  /* 0x000000021c0e7211 */ /* 0x000fca00078008ff */
[----:B------:R0:W-:Y:S04]  /*181c0*/  STL [R1+0xa58], R14 ;  /* 0x000a580e01007387 */ /* 0x0001e80000100800 */
[----:B------:R-:W2:Y:S01]  /*181d0*/  LDL.LU R19, [R1+0x54] ;  /* 0x0000540001137983 */ /* 0x000ea20000300800 */
[-C--:B0-----:R-:W-:Y:S02]  /*181e0*/  LEA.HI.X.SX32 R14, R22, R7.reuse, 0x1, P2 ;  /* 0x00000007160e7211 */ /* 0x081fe400010f0eff */
[----:B------:R-:W-:Y:S01]  /*181f0*/  LEA R8, P1, R29, R2, 0x1 ;  /* 0x000000021d087211 */ /* 0x000fe200078208ff */
[----:B------:R-:W-:Y:S04]  /*18200*/  STL [R1+0xa24], R13 ;  /* 0x000a240d01007387 */ /* 0x000fe80000100800 */
[----:B------:R0:W-:Y:S04]  /*18210*/  STL [R1+0xa60], R8 ;  /* 0x000a600801007387 */ /* 0x0001e80000100800 */
[----:B------:R-:W-:Y:S04]  /*18220*/  STL [R1+0xa2c], R14 ;  /* 0x000a2c0e01007387 */ /* 0x000fe80000100800 */
[----:B------:R-:W2:Y:S01]  /*18230*/  LDL.LU R20, [R1+0x50] ;  /* 0x0000500001147983 */ /* 0x000ea20000300800 */
[----:B0-----:R-:W-:-:S02]  /*18240*/  LEA.HI.X.SX32 R8, R6, R7, 0x1, P3 ;  /* 0x0000000706087211 */ /* 0x001fc400018f0eff */
[----:B------:R-:W-:-:S05]  /*18250*/  LEA R13, P2, R27, R2, 0x1 ;  /* 0x000000021b0d7211 */ /* 0x000fca00078408ff */
[----:B------:R-:W-:Y:S01]  /*18260*/  STL [R1+0xa68], R13 ;  /* 0x000a680d01007387 */ /* 0x000fe20000100800 */
[----:B------:R-:W-:-:S03]  /*18270*/  LEA.HI.X.SX32 R5, R5, R7, 0x1, P4 ;  /* 0x0000000705057211 */ /* 0x000fc600020f0eff */
[----:B------:R0:W-:Y:S04]  /*18280*/  STL [R1+0xa34], R8 ;  /* 0x000a340801007387 */ /* 0x0001e80000100800 */
[----:B------:R-:W2:Y:S01]  /*18290*/  LDL.LU R21, [R1+0x4c] ;  /* 0x00004c0001157983 */ /* 0x000ea20000300800 */
[-C--:B0-----:R-:W-:Y:S02]  /*182a0*/  LEA.HI.X.SX32 R8, R4, R7.reuse, 0x1, P6 ;  /* 0x0000000704087211 */ /* 0x081fe400030f0eff */
[----:B------:R-:W-:Y:S02]  /*182b0*/  LEA.HI.X.SX32 R13, R29, R7, 0x1, P1 ;  /* 0x000000071d0d7211 */ /* 0x000fe400008f0eff */
[----:B---3--:R-:W-:-:S05]  /*182c0*/  LEA R6, P3, R11, R2, 0x1 ;  /* 0x000000020b067211 */ /* 0x008fca00078608ff */
[----:B------:R4:W-:Y:S04]  /*182d0*/  STL [R1+0xa70], R6 ;  /* 0x000a700601007387 */ /* 0x0009e80000100800 */
[----:B------:R0:W-:Y:S04]  /*182e0*/  STL [R1+0xa3c], R5 ;  /* 0x000a3c0501007387 */ /* 0x0001e80000100800 */
[----:B------:R-:W3:Y:S01]  /*182f0*/  LDL.LU R22, [R1+0x48] ;  /* 0x0000480001167983 */ /* 0x000ee20000300800 */
[----:B----4-:R-:W-:Y:S02]  /*18300*/  LEA R6, P4, R10, R2, 0x1 ;  /* 0x000000020a067211 */ /* 0x010fe400078808ff */
[----:B0-----:R-:W-:-:S03]  /*18310*/  LEA.HI.X.SX32 R5, R3, R7, 0x1, P5 ;  /* 0x0000000703057211 */ /* 0x001fc600028f0eff */
[----:B------:R0:W-:Y:S04]  /*18320*/  STL [R1+0xa78], R6 ;  /* 0x000a780601007387 */ /* 0x0001e80000100800 */
[----:B0-----:R-:W4:Y:S04]  /*18330*/  LDL.LU R6, [R1+0x44] ;  /* 0x0000440001067983 */ /* 0x001f280000300800 */
[----:B------:R0:W-:Y:S01]  /*18340*/  STL [R1+0xa44], R5 ;  /* 0x000a440501007387 */ /* 0x0001e20000100800 */
[----:B-----5:R-:W-:-:S03]  /*18350*/  LEA R3, P5, R18, R2, 0x1 ;  /* 0x0000000212037211 */ /* 0x020fc600078a08ff */
[----:B0-----:R-:W5:Y:S04]  /*18360*/  LDL.LU R5, [R1+0x40] ;  /* 0x0000400001057983 */ /* 0x001f680000300800 */
[----:B------:R0:W-:Y:S01]  /*18370*/  STL [R1+0xa80], R3 ;  /* 0x000a800301007387 */ /* 0x0001e20000100800 */
[----:B------:R-:W-:-:S03]  /*18380*/  LEA R4, P6, R25, R2, 0x1 ;  /* 0x0000000219047211 */ /* 0x000fc600078c08ff */
[----:B0-----:R-:W5:Y:S04]  /*18390*/  LDL.LU R3, [R1+0x3c] ;  /* 0x00003c0001037983 */ /* 0x001f680000300800 */
[----:B------:R0:W-:Y:S04]  /*183a0*/  STL [R1+0xa4c], R8 ;  /* 0x000a4c0801007387 */ /* 0x0001e80000100800 */
[----:B------:R1:W-:Y:S01]  /*183b0*/  STL [R1+0xa88], R4 ;  /* 0x000a880401007387 */ /* 0x0003e20000100800 */
[----:B0-----:R-:W-:-:S03]  /*183c0*/  LEA.HI.X.SX32 R8, R28, R7, 0x1, P0 ;  /* 0x000000071c087211 */ /* 0x001fc600000f0eff */
[----:B-1----:R-:W5:Y:S04]  /*183d0*/  LDL.LU R4, [R1+0x38] ;  /* 0x0000380001047983 */ /* 0x002f680000300800 */
[----:B------:R0:W-:Y:S01]  /*183e0*/  STL [R1+0xa54], R8 ;  /* 0x000a540801007387 */ /* 0x0001e20000100800 */
[----:B------:R-:W-:-:S03]  /*183f0*/  LEA R14, P0, R24, R2, 0x1 ;  /* 0x00000002180e7211 */ /* 0x000fc600078008ff */
[----:B0-----:R-:W5:Y:S04]  /*18400*/  LDL.LU R8, [R1+0x34] ;  /* 0x0000340001087983 */ /* 0x001f680000300800 */
[----:B------:R-:W-:Y:S04]  /*18410*/  STL [R1+0xa90], R14 ;  /* 0x000a900e01007387 */ /* 0x000fe80000100800 */
[----:B------:R-:W5:Y:S04]  /*18420*/  LDL.LU R29, [R1+0x30] ;  /* 0x00003000011d7983 */ /* 0x000f680000300800 */
[----:B------:R0:W-:Y:S04]  /*18430*/  STL [R1+0xa5c], R13 ;  /* 0x000a5c0d01007387 */ /* 0x0001e80000100800 */
[----:B------:R-:W5:Y:S01]  /*18440*/  LDL.LU R28, [R1+0x2c] ;  /* 0x00002c00011c7983 */ /* 0x000f620000300800 */
[----:B0-----:R-:W-:-:S02]  /*18450*/  LEA.HI.X.SX32 R13, R27, R7, 0x1, P2 ;  /* 0x000000071b0d7211 */ /* 0x001fc400010f0eff */
[----:B--2---:R-:W-:-:S05]  /*18460*/  LEA R14, P1, R9, R2, 0x1 ;  /* 0x00000002090e7211 */ /* 0x004fca00078208ff */
[----:B------:R0:W-:Y:S04]  /*18470*/  STL [R1+0xa98], R14 ;  /* 0x000a980e01007387 */ /* 0x0001e80000100800 */
[----:B------:R-:W2:Y:S04]  /*18480*/  LDL.LU R27, [R1+0x14] ;  /* 0x00001400011b7983 */ /* 0x000ea80000300800 */
[----:B------:R1:W-:Y:S04]  /*18490*/  STL [R1+0xa64], R13 ;  /* 0x000a640d01007387 */ /* 0x0003e80000100800 */
[----:B------:R-:W2:Y:S01]  /*184a0*/  LDL.LU R15, [R1+0x10] ;  /* 0x00001000010f7983 */ /* 0x000ea20000300800 */
[----:B0-----:R-:W-:-:S05]  /*184b0*/  LEA R14, P2, R23, R2, 0x1 ;  /* 0x00000002170e7211 */ /* 0x001fca00078408ff */
[----:B------:R0:W-:Y:S01]  /*184c0*/  STL [R1+0xaa0], R14 ;  /* 0x000aa00e01007387 */ /* 0x0001e20000100800 */
[----:B-1----:R-:W-:-:S03]  /*184d0*/  LEA.HI.X.SX32 R13, R11, R7, 0x1, P3 ;  /* 0x000000070b0d7211 */ /* 0x002fc600018f0eff */
[----:B0-----:R-:W2:Y:S04]  /*184e0*/  LDL.LU R14, [R1+0xc] ;  /* 0x00000c00010e7983 */ /* 0x001ea80000300800 */
[----:B------:R0:W-:Y:S01]  /*184f0*/  STL [R1+0xa6c], R13 ;  /* 0x000a6c0d01007387 */ /* 0x0001e20000100800 */
[----:B------:R-:W-:-:S03]  /*18500*/  LEA.HI.X.SX32 R10, R10, R7, 0x1, P4 ;  /* 0x000000070a0a7211 */ /* 0x000fc600020f0eff */
[----:B0-----:R-:W2:Y:S01]  /*18510*/  LDL.LU R13, [R1+0x8] ;  /* 0x00000800010d7983 */ /* 0x001ea20000300800 */
[----:B------:R-:W-:-:S05]  /*18520*/  LEA R11, P3, R19, R2, 0x1 ;  /* 0x00000002130b7211 */ /* 0x000fca00078608ff */
[----:B------:R0:W-:Y:S04]  /*18530*/  STL [R1+0xaa8], R11 ;  /* 0x000aa80b01007387 */ /* 0x0001e80000100800 */
[----:B0-----:R-:W2:Y:S04]  /*18540*/  LDL.LU R11, [R1+0x4] ;  /* 0x00000400010b7983 */ /* 0x001ea80000300800 */
[----:B------:R0:W-:Y:S02]  /*18550*/  STL [R1+0xa74], R10 ;  /* 0x000a740a01007387 */ /* 0x0001e40000100800 */
[----:B0-----:R-:W-:-:S05]  /*18560*/  LEA R10, P4, R20, R2, 0x1 ;  /* 0x00000002140a7211 */ /* 0x001fca00078808ff */
[----:B------:R0:W-:Y:S04]  /*18570*/  STL [R1+0xab0], R10 ;  /* 0x000ab00a01007387 */ /* 0x0001e80000100800 */
[----:B0-----:R-:W2:Y:S01]  /*18580*/  LDL.LU R10, [R1] ;  /* 0x00000000010a7983 */ /* 0x001ea20000300800 */
[-C--:B------:R-:W-:Y:S02]  /*18590*/  LEA.HI.X.SX32 R18, R18, R7.reuse, 0x1, P5 ;  /* 0x0000000712127211 */ /* 0x080fe400028f0eff */
[----:B------:R-:W-:-:S03]  /*185a0*/  LEA.HI.X.SX32 R25, R25, R7, 0x1, P6 ;  /* 0x0000000719197211 */ /* 0x000fc600030f0eff */
[----:B------:R0:W-:Y:S02]  /*185b0*/  STL [R1+0xa7c], R18 ;  /* 0x000a7c1201007387 */ /* 0x0001e40000100800 */
[----:B0-----:R-:W-:-:S05]  /*185c0*/  LEA R18, P5, R21, R2, 0x1 ;  /* 0x0000000215127211 */ /* 0x001fca00078a08ff */
[----:B------:R0:W-:Y:S01]  /*185d0*/  STL [R1+0xab8], R18 ;  /* 0x000ab81201007387 */ /* 0x0001e20000100800 */
[----:B------:R-:W-:-:S03]  /*185e0*/  LEA.HI.X.SX32 R24, R24, R7, 0x1, P0 ;  /* 0x0000000718187211 */ /* 0x000fc600000f0eff */
[----:B0-----:R-:W2:Y:S04]  /*185f0*/  LDL.LU R18, [R1+0xd04] ;  /* 0x000d040001127983 */ /* 0x001ea80000300800 */
[----:B------:R3:W-:Y:S01]  /*18600*/  STL [R1+0xa84], R25 ;  /* 0x000a841901007387 */ /* 0x0007e20000100800 */
[-C--:B------:R-:W-:Y:S02]  /*18610*/  LEA.HI.X.SX32 R9, R9, R7.reuse, 0x1, P1 ;  /* 0x0000000709097211 */ /* 0x080fe400008f0eff */
[-C--:B------:R-:W-:Y:S02]  /*18620*/  LEA.HI.X.SX32 R23, R23, R7.reuse, 0x1, P2 ;  /* 0x0000000717177211 */ /* 0x080fe400010f0eff */
[-C--:B------:R-:W-:Y:S02]  /*18630*/  LEA.HI.X.SX32 R19, R19, R7.reuse, 0x1, P3 ;  /* 0x0000000713137211 */ /* 0x080fe400018f0eff */
[----:B------:R-:W-:-:S02]  /*18640*/  LEA.HI.X.SX32 R20, R20, R7, 0x1, P4 ;  /* 0x0000000714147211 */ /* 0x000fc400020f0eff */
[----:B------:R-:W-:Y:S02]  /*18650*/  LEA.HI.X.SX32 R21, R21, R7, 0x1, P5 ;  /* 0x0000000715157211 */ /* 0x000fe400028f0eff */
[----:B---3--:R-:W-:-:S05]  /*18660*/  LEA R25, P6, R22, R2, 0x1 ;  /* 0x0000000216197211 */ /* 0x008fca00078c08ff */
[----:B------:R0:W-:Y:S04]  /*18670*/  STL [R1+0xac0], R25 ;  /* 0x000ac01901007387 */ /* 0x0001e80000100800 */
[----:B0-----:R-:W3:Y:S04]  /*18680*/  LDL.LU R25, [R1+0xd00] ;  /* 0x000d000001197983 */ /* 0x001ee80000300800 */
[----:B------:R4:W-:Y:S02]  /*18690*/  STL [R1+0xa8c], R24 ;  /* 0x000a8c1801007387 */ /* 0x0009e40000100800 */
[----:B----4-:R-:W-:-:S05]  /*186a0*/  LEA R24, P0, R6, R2, 0x1 ;  /* 0x0000000206187211 */ /* 0x010fca00078008ff */
[----:B------:R0:W-:Y:S04]  /*186b0*/  STL [R1+0xac8], R24 ;  /* 0x000ac81801007387 */ /* 0x0001e80000100800 */
[----:B0-----:R-:W4:Y:S04]  /*186c0*/  LDL.LU R24, [R1+0xcfc] ;  /* 0x000cfc0001187983 */ /* 0x001f280000300800 */
[----:B------:R5:W-:Y:S02]  /*186d0*/  STL [R1+0xa94], R9 ;  /* 0x000a940901007387 */ /* 0x000be40000100800 */
[----:B-----5:R-:W-:-:S05]  /*186e0*/  LEA R9, P1, R5, R2, 0x1 ;  /* 0x0000000205097211 */ /* 0x020fca00078208ff */
[----:B------:R0:W-:Y:S04]  /*186f0*/  STL [R1+0xad0], R9 ;  /* 0x000ad00901007387 */ /* 0x0001e80000100800 */
[----:B0-----:R-:W5:Y:S04]  /*18700*/  LDL.LU R9, [R1+0x3ac] ;  /* 0x0003ac0001097983 */ /* 0x001f680000300800 */
[----:B------:R0:W-:Y:S02]  /*18710*/  STL [R1+0xa9c], R23 ;  /* 0x000a9c1701007387 */ /* 0x0001e40000100800 */
[----:B0-----:R-:W-:-:S05]  /*18720*/  LEA R23, P2, R3, R2, 0x1 ;  /* 0x0000000203177211 */ /* 0x001fca00078408ff */
[----:B------:R0:W-:Y:S04]  /*18730*/  STL [R1+0xad8], R23 ;  /* 0x000ad81701007387 */ /* 0x0001e80000100800 */
[----:B0-----:R-:W3:Y:S04]  /*18740*/  LDL.LU R23, [R1+0xcf8] ;  /* 0x000cf80001177983 */ /* 0x001ee80000300800 */
[----:B------:R0:W-:Y:S02]  /*18750*/  STL [R1+0xaa4], R19 ;  /* 0x000aa41301007387 */ /* 0x0001e40000100800 */
[----:B0-----:R-:W-:-:S05]  /*18760*/  LEA R19, P3, R4, R2, 0x1 ;  /* 0x0000000204137211 */ /* 0x001fca00078608ff */
[----:B------:R0:W-:Y:S04]  /*18770*/  STL [R1+0xae0], R19 ;  /* 0x000ae01301007387 */ /* 0x0001e80000100800 */
[----:B0-----:R-:W4:Y:S04]  /*18780*/  LDL.LU R19, [R1+0xcf4] ;  /* 0x000cf40001137983 */ /* 0x001f280000300800 */
[----:B------:R0:W-:Y:S02]  /*18790*/  STL [R1+0xaac], R20 ;  /* 0x000aac1401007387 */ /* 0x0001e40000100800 */
[----:B0-----:R-:W-:-:S05]  /*187a0*/  LEA R20, P4, R8, R2, 0x1 ;  /* 0x0000000208147211 */ /* 0x001fca00078808ff */
[----:B------:R0:W-:Y:S01]  /*187b0*/  STL [R1+0xae8], R20 ;  /* 0x000ae81401007387 */ /* 0x0001e20000100800 */
[----:B------:R-:W-:-:S03]  /*187c0*/  LEA.HI.X.SX32 R22, R22, R7, 0x1, P6 ;  /* 0x0000000716167211 */ /* 0x000fc600030f0eff */
[----:B0-----:R-:W3:Y:S04]  /*187d0*/  LDL.LU R20, [R1+0xcf0] ;  /* 0x000cf00001147983 */ /* 0x001ee80000300800 */
[----:B------:R0:W-:Y:S02]  /*187e0*/  STL [R1+0xab4], R21 ;  /* 0x000ab41501007387 */ /* 0x0001e40000100800 */
[----:B0-----:R-:W-:-:S05]  /*187f0*/  LEA R21, P5, R29, R2, 0x1 ;  /* 0x000000021d157211 */ /* 0x001fca00078a08ff */
[----:B------:R0:W-:Y:S01]  /*18800*/  STL [R1+0xaf0], R21 ;  /* 0x000af01501007387 */ /* 0x0001e20000100800 */
[----:B------:R-:W-:-:S03]  /*18810*/  LEA.HI.X.SX32 R6, R6, R7, 0x1, P0 ;  /* 0x0000000706067211 */ /* 0x000fc600000f0eff */
[----:B0-----:R-:W4:Y:S04]  /*18820*/  LDL.LU R21, [R1+0xcec] ;  /* 0x000cec0001157983 */ /* 0x001f280000300800 */
[----:B------:R0:W-:Y:S02]  /*18830*/  STL [R1+0xabc], R22 ;  /* 0x000abc1601007387 */ /* 0x0001e40000100800 */
[----:B0-----:R-:W-:-:S05]  /*18840*/  LEA R22, P6, R28, R2, 0x1 ;  /* 0x000000021c167211 */ /* 0x001fca00078c08ff */
[----:B------:R0:W-:Y:S01]  /*18850*/  STL [R1+0xaf8], R22 ;  /* 0x000af81601007387 */ /* 0x0001e20000100800 */
[----:B------:R-:W-:-:S03]  /*18860*/  LEA.HI.X.SX32 R5, R5, R7, 0x1, P1 ;  /* 0x0000000705057211 */ /* 0x000fc600008f0eff */
[----:B0-----:R-:W3:Y:S04]  /*18870*/  LDL.LU R22, [R1+0xce8] ;  /* 0x000ce80001167983 */ /* 0x001ee80000300800 */
[----:B------:R2:W-:Y:S02]  /*18880*/  STL [R1+0xac4], R6 ;  /* 0x000ac40601007387 */ /* 0x0005e40000100800 */
[----:B--2---:R-:W-:-:S05]  /*18890*/  LEA R6, P0, R27, R2, 0x1 ;  /* 0x000000021b067211 */ /* 0x004fca00078008ff */
[----:B------:R0:W-:Y:S01]  /*188a0*/  STL [R1+0xb00], R6 ;  /* 0x000b000601007387 */ /* 0x0001e20000100800 */
[----:B------:R-:W-:-:S03]  /*188b0*/  LEA.HI.X.SX32 R3, R3, R7, 0x1, P2 ;  /* 0x0000000703037211 */ /* 0x000fc600010f0eff */
[----:B0-----:R-:W2:Y:S04]  /*188c0*/  LDL.LU R6, [R1+0xce4] ;  /* 0x000ce40001067983 */ /* 0x001ea80000300800 */
        /* <DEDUP_REMOVED lines=14> */
[----:B0-----:R-:W2:Y:S04]  /*189b0*/  LDL.LU R4, [R1+0xcd8] ;  /* 0x000cd80001047983 */ /* 0x001ea80000300800 */
[----:B------:R0:W-:Y:S02]  /*189c0*/  STL [R1+0xae4], R8 ;  /* 0x000ae40801007387 */ /* 0x0001e40000100800 */
[----:B0-----:R-:W-:-:S05]  /*189d0*/  LEA R8, P4, R11, R2, 0x1 ;  /* 0x000000020b087211 */ /* 0x001fca00078808ff */
[----:B------:R0:W-:Y:S04]  /*189e0*/  STL [R1+0xb20], R8 ;  /* 0x000b200801007387 */ /* 0x0001e80000100800 */
[----:B0-----:R-:W2:Y:S04]  /*189f0*/  LDL.LU R8, [R1+0x20] ;  /* 0x0000200001087983 */ /* 0x001ea80000300800 */
[----:B------:R0:W-:Y:S02]  /*18a00*/  STL [R1+0xaec], R29 ;  /* 0x000aec1d01007387 */ /* 0x0001e40000100800 */
[----:B0-----:R-:W-:-:S05]  /*18a10*/  LEA R29, P5, R10, R2, 0x1 ;  /* 0x000000020a1d7211 */ /* 0x001fca00078a08ff */
[----:B------:R0:W-:Y:S04]  /*18a20*/  STL [R1+0xb28], R29 ;  /* 0x000b281d01007387 */ /* 0x0001e80000100800 */
[----:B0-----:R-:W5:Y:S01]  /*18a30*/  LDL.LU R29, [R1+0xcd4] ;  /* 0x000cd400011d7983 */ /* 0x001f620000300800 */
[----:B------:R-:W-:-:S05]  /*18a40*/  LEA.HI.X.SX32 R28, R28, R7, 0x1, P6 ;  /* 0x000000071c1c7211 */ /* 0x000fca00030f0eff */
[----:B------:R5:W-:Y:S02]  /*18a50*/  STL [R1+0xaf4], R28 ;  /* 0x000af41c01007387 */ /* 0x000be40000100800 */
[----:B-----5:R-:W-:-:S05]  /*18a60*/  LEA R28, P6, R29, R2, 0x1 ;  /* 0x000000021d1c7211 */ /* 0x020fca00078c08ff */
        /* <DEDUP_REMOVED lines=8> */
[----:B------:R5:W-:Y:S01]  /*18af0*/  STL [R1+0xb04], R15 ;  /* 0x000b040f01007387 */ /* 0x000be20000100800 */
[----:B------:R-:W-:Y:S01]  /*18b00*/  LEA.HI.X.SX32 R14, R14, R7, 0x1, P2 ;  /* 0x000000070e0e7211 */ /* 0x000fe200010f0eff */
[----:B------:R-:W-:Y:S02]  /*18b10*/  IMAD R0, R0, UR4, RZ ;  /* 0x0000000400007c24 */ /* 0x000fe4000f8e02ff */
[----:B------:R-:W-:Y:S02]  /*18b20*/  IMAD R17, R17, UR4, RZ ;  /* 0x0000000411117c24 */ /* 0x000fe4000f8e02ff */
[----:B------:R-:W-:Y:S02]  /*18b30*/  IMAD R16, R16, UR4, RZ ;  /* 0x0000000410107c24 */ /* 0x000fe4000f8e02ff */
[----:B------:R-:W-:Y:S01]  /*18b40*/  IMAD R26, R26, UR4, RZ ;  /* 0x000000041a1a7c24 */ /* 0x000fe2000f8e02ff */
[----:B-----5:R-:W-:-:S05]  /*18b50*/  LEA R15, P1, R27, R2, 0x1 ;  /* 0x000000021b0f7211 */ /* 0x020fca00078208ff */
[----:B------:R0:W-:Y:S04]  /*18b60*/  STL [R1+0xb40], R15 ;  /* 0x000b400f01007387 */ /* 0x0001e80000100800 */
[----:B------:R1:W-:Y:S01]  /*18b70*/  STL [R1+0xb0c], R14 ;  /* 0x000b0c0e01007387 */ /* 0x0003e20000100800 */
[----:B0-----:R-:W-:Y:S02]  /*18b80*/  LEA R15, P2, R9, R2, 0x1 ;  /* 0x00000002090f7211 */ /* 0x001fe400078408ff */
[----:B-1----:R-:W-:-:S03]  /*18b90*/  LEA.HI.X.SX32 R14, R13, R7, 0x1, P3 ;  /* 0x000000070d0e7211 */ /* 0x002fc600018f0eff */
[----:B------:R0:W-:Y:S01]  /*18ba0*/  STL [R1+0xba8], R15 ;  /* 0x000ba80f01007387 */ /* 0x0001e20000100800 */
[----:B------:R-:W-:-:S03]  /*18bb0*/  LEA.HI.X.SX32 R13, R11, R7, 0x1, P4 ;  /* 0x000000070b0d7211 */ /* 0x000fc600020f0eff */
[----:B------:R3:W-:Y:S01]  /*18bc0*/  STL [R1+0xb14], R14 ;  /* 0x000b140e01007387 */ /* 0x0007e20000100800 */
[----:B------:R-:W-:Y:S02]  /*18bd0*/  LEA.HI.X.SX32 R11, R10, R7, 0x1, P5 ;  /* 0x000000070a0b7211 */ /* 0x000fe400028f0eff */
[-C--:B0-----:R-:W-:Y:S02]  /*18be0*/  LEA R15, P3, R0, R2.reuse, 0x1 ;  /* 0x00000002000f7211 */ /* 0x081fe400078608ff */
[----:B---3--:R-:W-:-:S03]  /*18bf0*/  LEA R14, P4, R3, R2, 0x1 ;  /* 0x00000002030e7211 */ /* 0x008fc600078808ff */
[----:B------:R-:W-:Y:S01]  /*18c00*/  STL [R1+0xb48], R15 ;  /* 0x000b480f01007387 */ /* 0x000fe20000100800 */
[----:B------:R-:W-:-:S03]  /*18c10*/  LEA.HI.X.SX32 R10, R29, R7, 0x1, P6 ;  /* 0x000000071d0a7211 */ /* 0x000fc600030f0eff */
[----:B------:R4:W-:Y:S04]  /*18c20*/  STL [R1+0xb1c], R13 ;  /* 0x000b1c0d01007387 */ /* 0x0009e80000100800 */
[----:B------:R-:W-:Y:S01]  /*18c30*/  STL [R1+0xb50], R14 ;  /* 0x000b500e01007387 */ /* 0x000fe20000100800 */
[----:B----4-:R-:W-:-:S03]  /*18c40*/  LEA R13, P5, R5, R2, 0x1 ;  /* 0x00000002050d7211 */ /* 0x010fc600078a08ff */
[----:B------:R2:W-:Y:S04]  /*18c50*/  STL [R1+0xb24], R11 ;  /* 0x000b240b01007387 */ /* 0x0005e80000100800 */
[----:B------:R0:W-:Y:S04]  /*18c60*/  STL [R1+0xb58], R13 ;  /* 0x000b580d01007387 */ /* 0x0001e80000100800 */
[----:B------:R1:W-:Y:S01]  /*18c70*/  STL [R1+0xb2c], R10 ;  /* 0x000b2c0a01007387 */ /* 0x0003e20000100800 */
[----:B--2---:R-:W-:Y:S02]  /*18c80*/  LEA R11, P6, R6, R2, 0x1 ;  /* 0x00000002060b7211 */ /* 0x004fe400078c08ff */
[----:B0-----:R-:W-:-:S03]  /*18c90*/  LEA.HI.X.SX32 R13, R28, R7, 0x1, P0 ;  /* 0x000000071c0d7211 */ /* 0x001fc600000f0eff */
[----:B------:R0:W-:Y:S01]  /*18ca0*/  STL [R1+0xb60], R11 ;  /* 0x000b600b01007387 */ /* 0x0001e20000100800 */
[----:B-1----:R-:W-:-:S03]  /*18cb0*/  LEA R10, P0, R22, R2, 0x1 ;  /* 0x00000002160a7211 */ /* 0x002fc600078008ff */
[----:B------:R1:W-:Y:S04]  /*18cc0*/  STL [R1+0xb34], R13 ;  /* 0x000b340d01007387 */ /* 0x0003e80000100800 */
[----:B------:R2:W-:Y:S01]  /*18cd0*/  STL [R1+0xb68], R10 ;  /* 0x000b680a01007387 */ /* 0x0005e20000100800 */
[----:B0-----:R-:W-:Y:S02]  /*18ce0*/  LEA.HI.X.SX32 R11, R27, R7, 0x1, P1 ;  /* 0x000000071b0b7211 */ /* 0x001fe400008f0eff */
[----:B-1----:R-:W-:-:S03]  /*18cf0*/  LEA R13, P1, R21, R2, 0x1 ;  /* 0x00000002150d7211 */ /* 0x002fc600078208ff */
[----:B------:R0:W-:Y:S01]  /*18d00*/  STL [R1+0xb3c], R11 ;  /* 0x000b3c0b01007387 */ /* 0x0001e20000100800 */
[----:B--2---:R-:W-:-:S03]  /*18d10*/  LEA.HI.X.SX32 R10, R9, R7, 0x1, P2 ;  /* 0x00000007090a7211 */ /* 0x004fc600010f0eff */
[----:B------:R-:W-:Y:S01]  /*18d20*/  STL [R1+0xb70], R13 ;  /* 0x000b700d01007387 */ /* 0x000fe20000100800 */
[----:B------:R-:W-:-:S03]  /*18d30*/  LEA.HI.X.SX32 R9, R0, R7, 0x1, P3 ;  /* 0x0000000700097211 */ /* 0x000fc600018f0eff */
[----:B------:R1:W-:Y:S01]  /*18d40*/  STL [R1+0xba4], R10 ;  /* 0x000ba40a01007387 */ /* 0x0003e20000100800 */
[----:B0-----:R-:W-:Y:S02]  /*18d50*/  LEA R11, P2, R20, R2, 0x1 ;  /* 0x00000002140b7211 */ /* 0x001fe400078408ff */
[----:B------:R-:W-:-:S03]  /*18d60*/  LEA.HI.X.SX32 R0, R3, R7, 0x1, P4 ;  /* 0x0000000703007211 */ /* 0x000fc600020f0eff */
[----:B------:R-:W-:Y:S01]  /*18d70*/  STL [R1+0xb78], R11 ;  /* 0x000b780b01007387 */ /* 0x000fe20000100800 */
[----:B-1----:R-:W-:-:S03]  /*18d80*/  LEA R10, P3, R19, R2, 0x1 ;  /* 0x00000002130a7211 */ /* 0x002fc600078608ff */
[----:B------:R0:W-:Y:S01]  /*18d90*/  STL [R1+0xb44], R9 ;  /* 0x000b440901007387 */ /* 0x0001e20000100800 */
[----:B------:R-:W-:-:S03]  /*18da0*/  LEA.HI.X.SX32 R3, R5, R7, 0x1, P5 ;  /* 0x0000000705037211 */ /* 0x000fc600028f0eff */
[----:B------:R-:W-:Y:S01]  /*18db0*/  STL [R1+0xb80], R10 ;  /* 0x000b800a01007387 */ /* 0x000fe20000100800 */
[----:B------:R-:W-:-:S03]  /*18dc0*/  LEA.HI.X.SX32 R5, R6, R7, 0x1, P6 ;  /* 0x0000000706057211 */ /* 0x000fc600030f0eff */
[----:B------:R1:W-:Y:S01]  /*18dd0*/  STL [R1+0xb4c], R0 ;  /* 0x000b4c0001007387 */ /* 0x0003e20000100800 */
[----:B0-----:R-:W-:-:S05]  /*18de0*/  LEA R9, P4, R23, R2, 0x1 ;  /* 0x0000000217097211 */ /* 0x001fca00078808ff */
[----:B------:R-:W-:Y:S01]  /*18df0*/  STL [R1+0xb88], R9 ;  /* 0x000b880901007387 */ /* 0x000fe20000100800 */
[----:B-1----:R-:W-:-:S03]  /*18e00*/  LEA R0, P5, R24, R2, 0x1 ;  /* 0x0000000218007211 */ /* 0x002fc600078a08ff */
[----:B------:R0:W-:Y:S04]  /*18e10*/  STL [R1+0xb54], R3 ;  /* 0x000b540301007387 */ /* 0x0001e80000100800 */
[----:B------:R1:W-:Y:S01]  /*18e20*/  STL [R1+0xb8c], R0 ;  /* 0x000b8c0001007387 */ /* 0x0003e20000100800 */
[----:B0-----:R-:W-:-:S03]  /*18e30*/  LEA R3, P6, R8, R2, 0x1 ;  /* 0x0000000208037211 */ /* 0x001fc600078c08ff */
[----:B------:R0:W-:Y:S01]  /*18e40*/  STL [R1+0xb5c], R5 ;  /* 0x000b5c0501007387 */ /* 0x0001e20000100800 */
[----:B-1----:R-:W-:-:S03]  /*18e50*/  LEA.HI.X.SX32 R0, R22, R7, 0x1, P0 ;  /* 0x0000000716007211 */ /* 0x002fc600000f0eff */
        /* <DEDUP_REMOVED lines=16> */
[----:B------:R-:W-:Y:S04]  /*18f60*/  STL [R1+0xba0], R5 ;  /* 0x000ba00501007387 */ /* 0x000fe80000100800 */
[----:B------:R-:W2:Y:S01]  /*18f70*/  LDL.LU R23, [R1+0xc00] ;  /* 0x000c000001177983 */ /* 0x000ea20000300800 */
[----:B0-----:R-:W-:-:S03]  /*18f80*/  LEA R0, P4, R26, R2, 0x1 ;  /* 0x000000021a007211 */ /* 0x001fc600078808ff */
[----:B------:R0:W-:Y:S04]  /*18f90*/  STL [R1+0xb84], R3 ;  /* 0x000b840301007387 */ /* 0x0001e80000100800 */
[----:B------:R-:W3:Y:S04]  /*18fa0*/  LDL.LU R19, [R1+0xbf8] ;  /* 0x000bf80001137983 */ /* 0x000ee80000300800 */
[----:B------:R1:W-:Y:S01]  /*18fb0*/  STL [R1+0x414], R0 ;  /* 0x0004140001007387 */ /* 0x0003e20000100800 */
[-C--:B0-----:R-:W-:Y:S02]  /*18fc0*/  LEA.HI.X.SX32 R3, R8, R7.reuse, 0x1, P6 ;  /* 0x0000000708037211 */ /* 0x081fe400030f0eff */
[----:B-1----:R-:W-:-:S02]  /*18fd0*/  LEA.HI.X.SX32 R0, R24, R7, 0x1, P5 ;  /* 0x0000000718007211 */ /* 0x002fc400028f0eff */
[----:B------:R-:W4:Y:S04]  /*18fe0*/  LDL.LU R24, [R1+0xc04] ;  /* 0x000c040001187983 */ /* 0x000f280000300800 */
[----:B------:R-:W5:Y:S04]  /*18ff0*/  LDL.LU R20, [R1+0xbfc] ;  /* 0x000bfc0001147983 */ /* 0x000f680000300800 */
[----:B------:R0:W-:Y:S04]  /*19000*/  STL [R1+0x3fc], R0 ;  /* 0x0003fc0001007387 */ /* 0x0001e80000100800 */
[----:B------:R-:W5:Y:S04]  /*19010*/  LDL.LU R21, [R1+0xc08] ;  /* 0x000c080001157983 */ /* 0x000f680000300800 */
[----:B------:R-:W5:Y:S01]  /*19020*/  LDL.LU R22, [R1+0xc0c] ;  /* 0x000c0c0001167983 */ /* 0x000f620000300800 */
[----:B0-----:R-:W-:-:S03]  /*19030*/  LEA.HI.X.SX32 R0, R25, R7, 0x1, P0 ;  /* 0x0000000719007211 */ /* 0x001fc600000f0eff */
[----:B------:R-:W-:Y:S04]  /*19040*/  STL [R1+0x400], R3 ;  /* 0x0004000301007387 */ /* 0x000fe80000100800 */
[----:B------:R-:W3:Y:S04]  /*19050*/  LDL.LU R25, [R1+0xcb4] ;  /* 0x000cb40001197983 */ /* 0x000ee80000300800 */
[----:B------:R-:W5:Y:S04]  /*19060*/  LDL.LU R6, [R1+0xc10] ;  /* 0x000c100001067983 */ /* 0x000f680000300800 */
[----:B------:R0:W-:Y:S02]  /*19070*/  STL [R1+0x404], R0 ;  /* 0x0004040001007387 */ /* 0x0001e40000100800 */
[----:B0-----:R-:W-:-:S02]  /*19080*/  LEA.HI.X.SX32 R0, R18, R7, 0x1, P1 ;  /* 0x0000000712007211 */ /* 0x001fc400008f0eff */
[----:B------:R-:W4:Y:S01]  /*19090*/  LDL.LU R18, [R1+0xcb0] ;  /* 0x000cb00001127983 */ /* 0x000f220000300800 */
[----:B------:R-:W0:Y:S03]  /*190a0*/  S2R R8, SR_TID.X ;  /* 0x0000000000087919 */ /* 0x000e260000002100 */
[----:B------:R-:W5:Y:S01]  /*190b0*/  LDL.LU R5, [R1+0xc14] ;  /* 0x000c140001057983 */ /* 0x000f620000300800 */
[----:B------:R-:W-:-:S03]  /*190c0*/  LEA.HI.X.SX32 R3, R17, R7, 0x1, P2 ;  /* 0x0000000711037211 */ /* 0x000fc600010f0eff */
[----:B------:R1:W-:Y:S04]  /*190d0*/  STL [R1+0x408], R0 ;  /* 0x0004080001007387 */ /* 0x0003e80000100800 */
[----:B------:R-:W5:Y:S01]  /*190e0*/  LDL.LU R27, [R1+0xc9c] ;  /* 0x000c9c00011b7983 */ /* 0x000f620000300800 */
[----:B-1----:R-:W-:-:S03]  /*190f0*/  LEA.HI.X.SX32 R0, R16, R7, 0x1, P3 ;  /* 0x0000000710007211 */ /* 0x002fc600018f0eff */
[----:B------:R-:W-:Y:S04]  /*19100*/  STL [R1+0x40c], R3 ;  /* 0x00040c0301007387 */ /* 0x000fe80000100800 */
[----:B------:R-:W5:Y:S04]  /*19110*/  LDL.LU R28, [R1+0xc48] ;  /* 0x000c4800011c7983 */ /* 0x000f680000300800 */
[----:B------:R1:W-:Y:S04]  /*19120*/  STL [R1+0x410], R0 ;  /* 0x0004100001007387 */ /* 0x0003e80000100800 */
[----:B------:R-:W5:Y:S01]  /*19130*/  LDL.LU R29, [R1+0xc4c] ;  /* 0x000c4c00011d7983 */ /* 0x000f620000300800 */
[----:B0-----:R-:W-:-:S04]  /*19140*/  SHF.R.U32.HI R8, RZ, 0x5, R8 ;  /* 0x00000005ff087819 */ /* 0x001fc80000011608 */
[----:B------:R-:W-:Y:S02]  /*19150*/  SGXT.U32 R8, R8, 0x2 ;  /* 0x000000020808781a */ /* 0x000fe40000000000 */
[----:B-1----:R-:W-:Y:S02]  /*19160*/  LEA.HI.X.SX32 R0, R26, R7, 0x1, P4 ;  /* 0x000000071a007211 */ /* 0x002fe400020f0eff */
[----:B------:R-:W-:-:S03]  /*19170*/  LOP3.LUT R17, R8, 0x7c, RZ, 0xfc, !PT ;  /* 0x0000007c08117812 */ /* 0x000fc600078efcff */
[----:B------:R0:W-:Y:S01]  /*19180*/  STL [R1+0x2f8], R0 ;  /* 0x0002f80001007387 */ /* 0x0001e20000100800 */
[C---:B------:R-:W-:Y:S01]  /*19190*/  LEA R2, P5, R4.reuse, UR12, 0x1 ;  /* 0x0000000c04027c11 */ /* 0x040fe2000f8a08ff */
[----:B------:R-:W-:Y:S02]  /*191a0*/  IMAD R17, R17, UR6, RZ ;  /* 0x0000000611117c24 */ /* 0x000fe4000f8e02ff */
[----:B------:R-:W5:Y:S04]  /*191b0*/  LDL.LU R15, [R1+0xca4] ;  /* 0x000ca400010f7983 */ /* 0x000f680000300800 */
[----:B------:R-:W5:Y:S01]  /*191c0*/  LDL.LU R14, [R1+0xca8] ;  /* 0x000ca800010e7983 */ /* 0x000f620000300800 */
[----:B0-----:R-:W-:-:S03]  /*191d0*/  LEA.HI.X.SX32 R0, R4, UR13, 0x1, P5 ;  /* 0x0000000d04007c11 */ /* 0x001fc6000a8f0eff */
[----:B------:R-:W5:Y:S01]  /*191e0*/  LDL.LU R13, [R1+0xca0] ;  /* 0x000ca000010d7983 */ /* 0x000f620000300800 */
[----:B------:R-:W-:Y:S01]  /*191f0*/  LEA R4, P4, R17, R2, 0x1 ;  /* 0x0000000211047211 */ /* 0x000fe200078808ff */
[----:B------:R-:W-:Y:S02]  /*19200*/  IMAD R9, R8, UR6, RZ ;  /* 0x0000000608097c24 */ /* 0x000fe4000f8e02ff */
[----:B------:R-:W5:Y:S04]  /*19210*/  LDL.LU R11, [R1+0x398] ;  /* 0x00039800010b7983 */ /* 0x000f680000300800 */
[----:B------:R3:W-:Y:S04]  /*19220*/  STL [R1+0x300], R4 ;  /* 0x0003000401007387 */ /* 0x0007e80000100800 */
[----:B------:R-:W5:Y:S01]  /*19230*/  LDL.LU R8, [R1+0x3a0] ;  /* 0x0003a00001087983 */ /* 0x000f620000300800 */
[----:B------:R-:W-:-:S04]  /*19240*/  IMAD R10, RZ, RZ, -UR6 ;  /* 0x80000006ff0a7e24 */ /* 0x000fc8000f8e02ff */
[----:B------:R-:W-:Y:S01]  /*19250*/  IMAD R3, R10, 0x4, R12 ;  /* 0x000000040a037824 */ /* 0x000fe200078e020c */
[-C--:B--2---:R-:W-:Y:S02]  /*19260*/  LEA R16, P2, R23, R2.reuse, 0x1 ;  /* 0x0000000217107211 */ /* 0x084fe400078408ff */
[-C--:B---3--:R-:W-:Y:S02]  /*19270*/  LEA R4, P0, R25, R2.reuse, 0x1 ;  /* 0x0000000219047211 */ /* 0x088fe400078008ff */
[----:B----4-:R-:W-:-:S05]  /*19280*/  LEA R7, P5, R18, R2, 0x1 ;  /* 0x0000000212077211 */ /* 0x010fca00078a08ff */
[----:B------:R0:W-:Y:S04]  /*19290*/  STL [R1+0x308], R7 ;  /* 0x0003080701007387 */ /* 0x0001e80000100800 */
[----:B------:R1:W-:Y:S01]  /*192a0*/  STL [R1+0x310], R4 ;  /* 0x0003100401007387 */ /* 0x0003e20000100800 */
[-C--:B0-----:R-:W-:Y:S02]  /*192b0*/  LEA R7, P1, R24, R2.reuse, 0x1 ;  /* 0x0000000218077211 */ /* 0x081fe400078208ff */
[----:B-1----:R-:W-:-:S03]  /*192c0*/  LEA R4, P3, R19, R2, 0x1 ;  /* 0x0000000213047211 */ /* 0x002fc600078608ff */
[----:B------:R0:W-:Y:S04]  /*192d0*/  STL [R1+0x318], R7 ;  /* 0x0003180701007387 */ /* 0x0001e80000100800 */
[----:B------:R5:W-:Y:S01]  /*192e0*/  STL [R1+0x320], R16 ;  /* 0x0003201001007387 */ /* 0x000be20000100800 */
[----:B0-----:R-:W-:-:S03]  /*192f0*/  LEA.HI.X.SX32 R7, R17, R0, 0x1, P4 ;  /* 0x0000000011077211 */ /* 0x001fc600020f0eff */
[----:B------:R0:W-:Y:S01]  /*19300*/  STL [R1+0x328], R4 ;  /* 0x0003280401007387 */ /* 0x0001e20000100800 */
[----:B-----5:R-:W-:-:S03]  /*19310*/  LEA R16, P4, R20, R2, 0x1 ;  /* 0x0000000214107211 */ /* 0x020fc600078808ff */
[----:B------:R1:W-:Y:S01]  /*19320*/  STL [R1+0x2fc], R7 ;  /* 0x0002fc0701007387 */ /* 0x0003e20000100800 */
        /* <DEDUP_REMOVED lines=9> */
[----:B------:R1:W-:Y:S04]  /*193c0*/  STL [R1+0x340], R4 ;  /* 0x0003400401007387 */ /* 0x0003e80000100800 */
[----:B------:R2:W-:Y:S01]  /*193d0*/  STL [R1+0x314], R7 ;  /* 0x0003140701007387 */ /* 0x0005e20000100800 */
[----:B0-----:R-:W-:Y:S02]  /*193e0*/  LEA R16, P1, R6, R2, 0x1 ;  /* 0x0000000206107211 */ /* 0x001fe400078208ff */
[----:B-1----:R-:W-:-:S03]  /*193f0*/  LEA.HI.X.SX32 R4, R23, R0, 0x1, P2 ;  /* 0x0000000017047211 */ /* 0x002fc600010f0eff */
[----:B------:R0:W-:Y:S01]  /*19400*/  STL [R1+0x348], R16 ;  /* 0x0003481001007387 */ /* 0x0001e20000100800 */
[----:B--2---:R-:W-:-:S03]  /*19410*/  LEA R7, P2, R5, R2, 0x1 ;  /* 0x0000000205077211 */ /* 0x004fc600078408ff */
        /* <DEDUP_REMOVED lines=9> */
[----:B-1----:R-:W-:Y:S02]  /*194b0*/  LEA.HI.X.SX32 R4, R21, R0, 0x1, P5 ;  /* 0x0000000015047211 */ /* 0x002fe400028f0eff */
[----:B--2---:R-:W-:Y:S01]  /*194c0*/  LEA R7, P5, R29, R2, 0x1 ;  /* 0x000000021d077211 */ /* 0x004fe200078a08ff */
[----:B------:R-:W-:Y:S04]  /*194d0*/  STL [R1+0x374], R16 ;  /* 0x0003741001007387 */ /* 0x000fe80000100800 */
[----:B------:R0:W-:Y:S04]  /*194e0*/  STL [R1+0x37c], R7 ;  /* 0x00037c0701007387 */ /* 0x0001e80000100800 */
[----:B------:R1:W-:Y:S01]  /*194f0*/  STL [R1+0x334], R4 ;  /* 0x0003340401007387 */ /* 0x0003e20000100800 */
[----:B0-----:R-:W-:-:S02]  /*19500*/  LEA.HI.X.SX32 R7, R6, R0, 0x1, P1 ;  /* 0x0000000006077211 */ /* 0x001fc400008f0eff */
[----:B-1----:R-:W-:Y:S02]  /*19510*/  LEA.HI.X.SX32 R4, R22, R0, 0x1, P0 ;  /* 0x0000000016047211 */ /* 0x002fe400000f0eff */
[----:B------:R-:W-:-:S03]  /*19520*/  LEA R16, P0, R15, R2, 0x1 ;  /* 0x000000020f107211 */ /* 0x000fc600078008ff */
[----:B------:R0:W-:Y:S01]  /*19530*/  STL [R1+0x33c], R4 ;  /* 0x00033c0401007387 */ /* 0x0001e20000100800 */
[----:B------:R-:W-:Y:S02]  /*19540*/  LEA.HI.X.SX32 R6, R5, R0, 0x1, P2 ;  /* 0x0000000005067211 */ /* 0x000fe400010f0eff */
[-C--:B------:R-:W-:Y:S01]  /*19550*/  LEA R5, P2, R13, R2.reuse, 0x1 ;  /* 0x000000020d057211 */ /* 0x080fe200078408ff */
[----:B------:R-:W-:Y:S01]  /*19560*/  STL [R1+0x384], R16 ;  /* 0x0003841001007387 */ /* 0x000fe20000100800 */
[----:B0-----:R-:W-:-:S03]  /*19570*/  LEA R4, P1, R14, R2, 0x1 ;  /* 0x000000020e047211 */ /* 0x001fc600078208ff */
[----:B------:R0:W-:Y:S04]  /*19580*/  STL [R1+0x344], R7 ;  /* 0x0003440701007387 */ /* 0x0001e80000100800 */
[----:B------:R-:W-:Y:S04]  /*19590*/  STL [R1+0x38c], R4 ;  /* 0x00038c0401007387 */ /* 0x000fe80000100800 */
[----:B------:R1:W-:Y:S01]  /*195a0*/  STL [R1+0x34c], R6 ;  /* 0x00034c0601007387 */ /* 0x0003e20000100800 */
[----:B0-----:R-:W-:-:S03]  /*195b0*/  LEA.HI.X.SX32 R7, R27, R0, 0x1, P3 ;  /* 0x000000001b077211 */ /* 0x001fc600018f0eff */
[----:B------:R0:W-:Y:S04]  /*195c0*/  STL [R1+0x394], R5 ;  /* 0x0003940501007387 */ /* 0x0001e80000100800 */
[----:B------:R2:W-:Y:S01]  /*195d0*/  STL [R1+0x368], R7 ;  /* 0x0003680701007387 */ /* 0x0005e20000100800 */
[----:B-1----:R-:W-:Y:S02]  /*195e0*/  LEA.HI.X.SX32 R6, R28, R0, 0x1, P4 ;  /* 0x000000001c067211 */ /* 0x002fe400020f0eff */
[-C--:B0-----:R-:W-:Y:S02]  /*195f0*/  LEA R5, P3, R11, R2.reuse, 0x1 ;  /* 0x000000020b057211 */ /* 0x081fe400078608ff */
[----:B--2---:R-:W-:-:S03]  /*19600*/  LEA R7, P4, R8, R2, 0x1 ;  /* 0x0000000208077211 */ /* 0x004fc600078808ff */
[----:B------:R-:W-:Y:S04]  /*19610*/  STL [R1+0x39c], R5 ;  /* 0x00039c0501007387 */ /* 0x000fe80000100800 */
[----:B------:R0:W-:Y:S04]  /*19620*/  STL [R1+0x370], R6 ;  /* 0x0003700601007387 */ /* 0x0001e80000100800 */
[----:B------:R1:W-:Y:S01]  /*19630*/  STL [R1+0x3a4], R7 ;  /* 0x0003a40701007387 */ /* 0x0003e20000100800 */
[----:B0-----:R-:W-:Y:S02]  /*19640*/  LEA.HI.X.SX32 R6, R29, R0, 0x1, P5 ;  /* 0x000000001d067211 */ /* 0x001fe400028f0eff */
[----:B-1----:R-:W-:-:S03]  /*19650*/  LEA R7, P5, R12, R2, 0x1 ;  /* 0x000000020c077211 */ /* 0x002fc600078a08ff */
[----:B------:R-:W-:Y:S01]  /*19660*/  STL [R1+0x378], R6 ;  /* 0x0003780601007387 */ /* 0x000fe20000100800 */
[----:B------:R-:W-:-:S03]  /*19670*/  LEA.HI.X.SX32 R15, R15, R0, 0x1, P0 ;  /* 0x000000000f0f7211 */ /* 0x000fc600000f0eff */
[----:B------:R0:W-:Y:S01]  /*19680*/  STL [R1+0x3ac], R7 ;  /* 0x0003ac0701007387 */ /* 0x0001e20000100800 */
[----:B------:R-:W-:-:S03]  /*19690*/  LEA.HI.X.SX32 R14, R14, R0, 0x1, P1 ;  /* 0x000000000e0e7211 */ /* 0x000fc600008f0eff */
[----:B------:R1:W-:Y:S01]  /*196a0*/  STL [R1+0x380], R15 ;  /* 0x0003800f01007387 */ /* 0x0003e20000100800 */
[-C--:B0-----:R-:W-:Y:S01]  /*196b0*/  LEA R7, P0, R3, R2.reuse, 0x1 ;  /* 0x0000000203077211 */ /* 0x081fe200078008ff */
[----:B------:R-:W-:Y:S01]  /*196c0*/  IMAD R4, R10, 0x4, R3 ;  /* 0x000000040a047824 */ /* 0x000fe200078e0203 */
[----:B-1----:R-:W-:-:S03]  /*196d0*/  LEA R15, P1, R9, R2, 0x1 ;  /* 0x00000002090f7211 */ /* 0x002fc600078208ff */
[----:B------:R-:W-:Y:S04]  /*196e0*/  STL [R1+0x3b4], R7 ;  /* 0x0003b40701007387 */ /* 0x000fe80000100800 */
[----:B------:R0:W-:Y:S01]  /*196f0*/  STL [R1+0x388], R14 ;  /* 0x0003880e01007387 */ /* 0x0001e20000100800 */
[----:B------:R-:W-:-:S03]  /*19700*/  IMAD R5, R10, 0x4, R4 ;  /* 0x000000040a057824 */ /* 0x000fc600078e0204 */
[----:B------:R-:W-:Y:S01]  /*19710*/  STL [R1+0x3f8], R15 ;  /* 0x0003f80f01007387 */ /* 0x000fe20000100800 */
[-C--:B0-----:R-:W-:Y:S02]  /*19720*/  LEA.HI.X.SX32 R14, R13, R0.reuse, 0x1, P2 ;  /* 0x000000000d0e7211 */ /* 0x081fe400010f0eff */
[-C--:B------:R-:W-:Y:S02]  /*19730*/  LEA.HI.X.SX32 R13, R11, R0.reuse, 0x1, P3 ;  /* 0x000000000b0d7211 */ /* 0x080fe400018f0eff */
[----:B------:R-:W-:Y:S01]  /*19740*/  LEA.HI.X.SX32 R11, R8, R0, 0x1, P4 ;  /* 0x00000000080b7211 */ /* 0x000fe200020f0eff */
[----:B------:R-:W-:Y:S01]  /*19750*/  STL [R1+0x390], R14 ;  /* 0x0003900e01007387 */ /* 0x000fe20000100800 */
[----:B------:R-:W-:-:S03]  /*19760*/  IMAD R6, R10, 0x4, R5 ;  /* 0x000000040a067824 */ /* 0x000fc600078e0205 */
[----:B------:R0:W-:Y:S01]  /*19770*/  STL [R1+0x398], R13 ;  /* 0x0003980d01007387 */ /* 0x0001e20000100800 */
[----:B------:R-:W-:-:S03]  /*19780*/  IMAD R7, R10, 0x4, R6 ;  /* 0x000000040a077824 */ /* 0x000fc600078e0206 */
[----:B------:R1:W-:Y:S01]  /*19790*/  STL [R1+0x3a0], R11 ;  /* 0x0003a00b01007387 */ /* 0x0003e20000100800 */
[-C--:B0-----:R-:W-:Y:S02]  /*197a0*/  LEA.HI.X.SX32 R13, R12, R0.reuse, 0x1, P5 ;  /* 0x000000000c0d7211 */ /* 0x081fe400028f0eff */
[-C--:B------:R-:W-:Y:S02]  /*197b0*/  LEA.HI.X.SX32 R12, R3, R0.reuse, 0x1, P0 ;  /* 0x00000000030c7211 */ /* 0x080fe400000f0eff */
[----:B-1----:R-:W-:Y:S01]  /*197c0*/  LEA.HI.X.SX32 R11, R9, R0, 0x1, P1 ;  /* 0x00000000090b7211 */ /* 0x002fe200008f0eff */
[----:B------:R-:W-:Y:S01]  /*197d0*/  STL [R1+0x3a8], R13 ;  /* 0x0003a80d01007387 */ /* 0x000fe20000100800 */
[----:B------:R-:W-:-:S03]  /*197e0*/  LEA R9, P0, R4, R2, 0x1 ;  /* 0x0000000204097211 */ /* 0x000fc600078008ff */
[----:B------:R0:W-:Y:S01]  /*197f0*/  STL [R1+0x3b0], R12 ;  /* 0x0003b00c01007387 */ /* 0x0001e20000100800 */
[----:B------:R-:W-:Y:S01]  /*19800*/  IMAD R8, R10, 0x4, R7 ;  /* 0x000000040a087824 */ /* 0x000fe200078e0207 */
[----:B------:R-:W-:Y:S02]  /*19810*/  LEA.HI.X.SX32 R4, R4, R0, 0x1, P0 ;  /* 0x0000000004047211 */ /* 0x000fe400000f0eff */
[----:B------:R1:W-:Y:S01]  /*19820*/  STL [R1+0x3f4], R11 ;  /* 0x0003f40b01007387 */ /* 0x0003e20000100800 */
[----:B0-----:R-:W-:-:S03]  /*19830*/  LEA R12, P1, R5, R2, 0x1 ;  /* 0x00000002050c7211 */ /* 0x001fc600078208ff */
[----:B------:R0:W-:Y:S01]  /*19840*/  STL [R1+0x3bc], R9 ;  /* 0x0003bc0901007387 */ /* 0x0001e20000100800 */
[----:B-1----:R-:W-:Y:S02]  /*19850*/  LEA R11, P2, R6, R2, 0x1 ;  /* 0x00000002060b7211 */ /* 0x002fe400078408ff */
[-C--:B------:R-:W-:Y:S01]  /*19860*/  LEA.HI.X.SX32 R5, R5, R0.reuse, 0x1, P1 ;  /* 0x0000000005057211 */ /* 0x080fe200008f0eff */
[----:B------:R-:W-:Y:S01]  /*19870*/  IMAD R3, R10, 0x4, R8 ;  /* 0x000000040a037824 */ /* 0x000fe200078e0208 */
[----:B------:R-:W-:Y:S01]  /*19880*/  STL [R1+0x3c4], R12 ;  /* 0x0003c40c01007387 */ /* 0x000fe20000100800 */
[----:B------:R-:W-:-:S03]  /*19890*/  LEA.HI.X.SX32 R6, R6, R0, 0x1, P2 ;  /* 0x0000000006067211 */ /* 0x000fc600010f0eff */
[----:B------:R1:W-:Y:S01]  /*198a0*/  STL [R1+0x3cc], R11 ;  /* 0x0003cc0b01007387 */ /* 0x0003e20000100800 */
[----:B0-----:R-:W-:Y:S01]  /*198b0*/  IMAD R9, R10, 0x4, R3 ;  /* 0x000000040a097824 */ /* 0x001fe200078e0203 */
[----:B------:R-:W0:Y:S02]  /*198c0*/  S2R R13, SR_TID.X ;  /* 0x00000000000d7919 */ /* 0x000e240000002100 */
[----:B------:R2:W-:Y:S01]  /*198d0*/  STL [R1+0x3b8], R4 ;  /* 0x0003b80401007387 */ /* 0x0005e20000100800 */
[----:B-1----:R-:W-:-:S03]  /*198e0*/  LEA R11, P1, R8, R2, 0x1 ;  /* 0x00000002080b7211 */ /* 0x002fc600078208ff */
[----:B------:R1:W-:Y:S04]  /*198f0*/  STL [R1+0x3c0], R5 ;  /* 0x0003c00501007387 */ /* 0x0003e80000100800 */
[----:B------:R3:W-:Y:S01]  /*19900*/  STL [R1+0x3c8], R6 ;  /* 0x0003c80601007387 */ /* 0x0007e20000100800 */
[----:B--2---:R-:W-:Y:S01]  /*19910*/  IMAD R4, R10, 0x4, R9 ;  /* 0x000000040a047824 */ /* 0x004fe200078e0209 */
[-C--:B-1----:R-:W-:Y:S02]  /*19920*/  LEA R5, P0, R7, R2.reuse, 0x1 ;  /* 0x0000000207057211 */ /* 0x082fe400078008ff */
[----:B---3--:R-:W-:-:S03]  /*19930*/  LEA R6, P2, R3, R2, 0x1 ;  /* 0x0000000203067211 */ /* 0x008fc600078408ff */
[----:B------:R1:W-:Y:S04]  /*19940*/  STL [R1+0x3d4], R5 ;  /* 0x0003d40501007387 */ /* 0x0003e80000100800 */
[----:B------:R2:W-:Y:S04]  /*19950*/  STL [R1+0x3dc], R11 ;  /* 0x0003dc0b01007387 */ /* 0x0005e80000100800 */
[----:B------:R3:W-:Y:S01]  /*19960*/  STL [R1+0x3e4], R6 ;  /* 0x0003e40601007387 */ /* 0x0007e20000100800 */
[----:B-1----:R-:W-:Y:S01]  /*19970*/  IMAD R5, R10, 0x4, R4 ;  /* 0x000000040a057824 */ /* 0x002fe200078e0204 */
[----:B--2---:R-:W-:-:S02]  /*19980*/  LEA.HI.X.SX32 R11, R7, R0, 0x1, P0 ;  /* 0x00000000070b7211 */ /* 0x004fc400000f0eff */
[-C--:B------:R-:W-:Y:S02]  /*19990*/  LEA.HI.X.SX32 R7, R8, R0.reuse, 0x1, P1 ;  /* 0x0000000008077211 */ /* 0x080fe400008f0eff */
[----:B---3--:R-:W-:Y:S01]  /*199a0*/  LEA.HI.X.SX32 R6, R3, R0, 0x1, P2 ;  /* 0x0000000003067211 */ /* 0x008fe200010f0eff */
[----:B------:R-:W-:Y:S01]  /*199b0*/  STL [R1+0x3d0], R11 ;  /* 0x0003d00b01007387 */ /* 0x000fe20000100800 */
[----:B------:R-:W-:Y:S01]  /*199c0*/  IMAD R3, R10, 0x4, R5 ;  /* 0x000000040a037824 */ /* 0x000fe200078e0205 */
[-C--:B------:R-:W-:Y:S02]  /*199d0*/  LEA R8, P0, R9, R2.reuse, 0x1 ;  /* 0x0000000209087211 */ /* 0x080fe400078008ff */
[----:B------:R1:W-:Y:S04]  /*199e0*/  STL [R1+0x3d8], R7 ;  /* 0x0003d80701007387 */ /* 0x0003e80000100800 */
[----:B------:R2:W-:Y:S01]  /*199f0*/  STL [R1+0x3e0], R6 ;  /* 0x0003e00601007387 */ /* 0x0005e20000100800 */
[----:B-1----:R-:W-:-:S02]  /*19a00*/  LEA R7, P2, R5, R2, 0x1 ;  /* 0x0000000205077211 */ /* 0x002fc400078408ff */
[-C--:B--2---:R-:W-:Y:S02]  /*19a10*/  LEA R6, P1, R4, R2.reuse, 0x1 ;  /* 0x0000000204067211 */ /* 0x084fe400078208ff */
[----:B------:R-:W-:Y:S01]  /*19a20*/  LEA R2, P3, R3, R2, 0x1 ;  /* 0x0000000203027211 */ /* 0x000fe200078608ff */
[----:B------:R-:W-:Y:S04]  /*19a30*/  STL [R1+0x3e8], R8 ;  /* 0x0003e80801007387 */ /* 0x000fe80000100800 */
[----:B------:R1:W-:Y:S04]  /*19a40*/  STL [R1+0x3ec], R6 ;  /* 0x0003ec0601007387 */ /* 0x0003e80000100800 */
[----:B------:R-:W-:Y:S04]  /*19a50*/  STL [R1+0x3f0], R7 ;  /* 0x0003f00701007387 */ /* 0x000fe80000100800 */
[----:B------:R2:W-:Y:S01]  /*19a60*/  STL [R1+0x364], R2 ;  /* 0x0003640201007387 */ /* 0x0005e20000100800 */
[----:B-1----:R-:W-:-:S02]  /*19a70*/  LEA.HI.X.SX32 R6, R9, R0, 0x1, P0 ;  /* 0x0000000009067211 */ /* 0x002fc400000f0eff */
[-C--:B--2---:R-:W-:Y:S02]  /*19a80*/  LEA.HI.X.SX32 R2, R4, R0.reuse, 0x1, P1 ;  /* 0x0000000004027211 */ /* 0x084fe400008f0eff */
[-C--:B------:R-:W-:Y:S01]  /*19a90*/  LEA.HI.X.SX32 R4, R5, R0.reuse, 0x1, P2 ;  /* 0x0000000005047211 */ /* 0x080fe200010f0eff */
[----:B------:R-:W-:Y:S01]  /*19aa0*/  STL [R1+0x354], R6 ;  /* 0x0003540601007387 */ /* 0x000fe20000100800 */
[----:B------:R-:W-:-:S03]  /*19ab0*/  LEA.HI.X.SX32 R0, R3, R0, 0x1, P3 ;  /* 0x0000000003007211 */ /* 0x000fc600018f0eff */
[----:B------:R0:W-:Y:S04]  /*19ac0*/  STL [R1+0x358], R2 ;  /* 0x0003580201007387 */ /* 0x0001e80000100800 */
[----:B------:R-:W-:Y:S04]  /*19ad0*/  STL [R1+0x360], R4 ;  /* 0x0003600401007387 */ /* 0x000fe80000100800 */
[----:B------:R1:W-:Y:S01]  /*19ae0*/  STL [R1+0x35c], R0 ;  /* 0x00035c0001007387 */ /* 0x0003e20000100800 */
[----:B0-----:R-:W-:-:S03]  /*19af0*/  IMAD.SHL.U32 R2, R13, 0x20, RZ ;  /* 0x000000200d027824 */ /* 0x001fc600078e00ff */
[----:B------:R-:W-:Y:S04]  /*19b00*/  STL [R1+0x2e0], RZ ;  /* 0x0002e0ff01007387 */ /* 0x000fe80000100800 */
[----:B------:R-:W-:Y:S04]  /*19b10*/  STL [R1+0x2e4], RZ ;  /* 0x0002e4ff01007387 */ /* 0x000fe80000100800 */
[----:B------:R-:W-:Y:S04]  /*19b20*/  STL [R1+0xc9c], R2 ;  /* 0x000c9c0201007387 */ /* 0x000fe80000100800 */
[----:B------:R-:W-:Y:S04]  /*19b30*/  STL [R1+0x2e8], RZ ;  /* 0x0002e8ff01007387 */ /* 0x000fe80000100800 */
        /* <DEDUP_REMOVED lines=30> */
[----:B------:R-:W-:Y:S01]  /*19d20*/  STL [R1+0x264], RZ ;  /* 0x000264ff01007387 */ /* 0x000fe20000100800 */
[----:B------:R-:W-:-:S02]  /*19d30*/  USHF.L.U32 UR6, UR6, 0x7, URZ ;  /* 0x0000000706067899 */ /* 0x000fc4000800063f */
[----:B------:R-:W-:Y:S01]  /*19d40*/  USHF.L.U32 UR7, UR7, 0x7, URZ ;  /* 0x0000000707077899 */ /* 0x000fe2000800063f */
[----:B------:R-:W-:Y:S01]  /*19d50*/  UMOV UR4, URZ ;  /* 0x0000003f00047c82 */ /* 0x000fe20008000000 */
[----:B------:R-:W-:Y:S02]  /*19d60*/  USHF.R.S32.HI UR8, URZ, 0x1f, UR6 ;  /* 0x0000001f3f087899 */ /* 0x000fe40008011406 */
[----:B------:R-:W-:Y:S02]  /*19d70*/  USHF.R.S32.HI UR9, URZ, 0x1f, UR7 ;  /* 0x0000001f3f097899 */ /* 0x000fe40008011407 */
[----:B------:R-:W-:Y:S02]  /*19d80*/  USHF.L.U32 UR13, UR6, 0x1, URZ ;  /* 0x00000001060d7899 */ /* 0x000fe4000800063f */
[----:B------:R-:W-:Y:S01]  /*19d90*/  USHF.L.U32 UR12, UR7, 0x1, URZ ;  /* 0x00000001070c7899 */ /* 0x000fe2000800063f */
[----:B------:R-:W0:Y:S02]  /*19da0*/  LDC R10, c[0x0][0x230] ;  /* 0x00008c00ff0a7b82 */ /* 0x000e240000000800 */
[----:B0-----:R-:W-:-:S05]  /*19db0*/  VIADD R10, R10, 0x7f ;  /* 0x0000007f0a0a7836 */ /* 0x001fca0000000000 */
[----:B------:R-:W-:-:S04]  /*19dc0*/  SHF.R.S32.HI R11, RZ, 0x1f, R10 ;  /* 0x0000001fff0b7819 */ /* 0x000fc8000001140a */
[----:B------:R-:W-:Y:S02]  /*19dd0*/  LEA.HI R11, R11, R10, RZ, 0x7 ;  /* 0x0000000a0b0b7211 */ /* 0x000fe400078f38ff */
[----:B------:R-:W1:Y:S01]  /*19de0*/  LDL.LU R10, [R1+0xcbc] ;  /* 0x000cbc00010a7983 */ /* 0x000e620000300800 */
[----:B------:R-:W-:Y:S01]  /*19df0*/  USHF.L.U64.HI UR9, UR7, 0x1, UR9 ;  /* 0x0000000107097899 */ /* 0x000fe20008010209 */
[----:B------:R-:W-:Y:S01]  /*19e00*/  SHF.R.S32.HI R3, RZ, 0x7, R11 ;  /* 0x00000007ff037819 */ /* 0x000fe2000001140b */
[----:B------:R-:W-:Y:S01]  /*19e10*/  USHF.L.U64.HI UR8, UR6, 0x1, UR8 ;  /* 0x0000000106087899 */ /* 0x000fe20008010208 */
[----:B------:R-:W-:Y:S01]  /*19e20*/  STL [R1+0x268], RZ ;  /* 0x000268ff01007387 */ /* 0x000fe20000100800 */
[----:B------:R-:W-:Y:S01]  /*19e30*/  IMAD.SHL.U32 R13, R13, 0x2, RZ ;  /* 0x000000020d0d7824 */ /* 0x000fe200078e00ff */
[----:B------:R-:W-:Y:S02]  /*19e40*/  ULDC UR7, c[0x0][0x230] ;  /* 0x00008c0000077ab9 */ /* 0x000fe40000000800 */
[----:B------:R-:W-:Y:S04]  /*19e50*/  STL [R1+0x26c], RZ ;  /* 0x00026cff01007387 */ /* 0x000fe80000100800 */
[----:B------:R-:W-:Y:S01]  /*19e60*/  STL [R1+0x250], RZ ;  /* 0x000250ff01007387 */ /* 0x000fe20000100800 */
[----:B------:R-:W0:Y:S01]  /*19e70*/  S2R R11, SR_TID.X ;  /* 0x00000000000b7919 */ /* 0x000e220000002100 */
[----:B-1----:R-:W-:-:S05]  /*19e80*/  LOP3.LUT R0, R10, 0x200, R2, 0xf8, !PT ;  /* 0x000002000a007812 */ /* 0x002fca00078ef802 */
[----:B------:R1:W-:Y:S04]  /*19e90*/  STL [R1+0x2f0], R0 ;  /* 0x0002f00001007387 */ /* 0x0003e80000100800 */
[----:B------:R2:W-:Y:S04]  /*19ea0*/  STL [R1+0x254], RZ ;  /* 0x000254ff01007387 */ /* 0x0005e80000100800 */
[----:B------:R2:W-:Y:S04]  /*19eb0*/  STL [R1+0x258], RZ ;  /* 0x000258ff01007387 */ /* 0x0005e80000100800 */
[----:B------:R2:W-:Y:S04]  /*19ec0*/  STL [R1+0x25c], RZ ;  /* 0x00025cff01007387 */ /* 0x0005e80000100800 */
[----:B------:R-:W3:Y:S01]  /*19ed0*/  LDL R10, [R1+0x204] ;  /* 0x00020400010a7983 */ /* 0x000ee20000100800 */
[----:B0-----:R-:W-:-:S02]  /*19ee0*/  LOP3.LUT R14, R11, 0x7f, RZ, 0xc0, !PT ;  /* 0x0000007f0b0e7812 */ /* 0x001fc400078ec0ff */
[----:B-1----:R-:W-:Y:S01]  /*19ef0*/  LOP3.LUT R0, R0, 0x20, RZ, 0x3c, !PT ;  /* 0x0000002000007812 */ /* 0x002fe200078e3cff */
[----:B------:R2:W-:Y:S01]  /*19f00*/  STL [R1+0x240], RZ ;  /* 0x000240ff01007387 */ /* 0x0005e20000100800 */
[----:B------:R-:W-:Y:S01]  /*19f10*/  SHF.R.S32.HI R11, RZ, 0x6, R11 ;  /* 0x00000006ff0b7819 */ /* 0x000fe2000001140b */
[----:B------:R-:W-:Y:S02]  /*19f20*/  IMAD.SHL.U32 R2, R14, 0x2, RZ ;  /* 0x000000020e027824 */ /* 0x000fe400078e00ff */
[----:B------:R2:W-:Y:S01]  /*19f30*/  STL [R1+0x244], RZ ;  /* 0x000244ff01007387 */ /* 0x0005e20000100800 */
[----:B------:R-:W-:Y:S02]  /*19f40*/  SGXT R11, R11, 0x1 ;  /* 0x000000010b0b781a */ /* 0x000fe40000000200 */
[C---:B------:R-:W-:Y:S01]  /*19f50*/  LOP3.LUT R4, R2.reuse, 0x10, RZ, 0x3c, !PT ;  /* 0x0000001002047812 */ /* 0x040fe200078e3cff */
[----:B------:R2:W-:Y:S01]  /*19f60*/  STL [R1+0x248], RZ ;  /* 0x000248ff01007387 */ /* 0x0005e20000100800 */
[----:B------:R-:W-:-:S02]  /*19f70*/  LOP3.LUT R3, R2, 0x20, RZ, 0x3c, !PT ;  /* 0x0000002002037812 */ /* 0x000fc400078e3cff */
[C---:B------:R-:W-:Y:S01]  /*19f80*/  LOP3.LUT R4, R2.reuse, 0x30, RZ, 0x3c, !PT ;  /* 0x0000003002047812 */ /* 0x040fe200078e3cff */
[----:B------:R2:W-:Y:S01]  /*19f90*/  STL [R1+0x24c], RZ ;  /* 0x00024cff01007387 */ /* 0x0005e20000100800 */
[C---:B------:R-:W-:Y:S02]  /*19fa0*/  LOP3.LUT R3, R2.reuse, 0x40, RZ, 0x3c, !PT ;  /* 0x0000004002037812 */ /* 0x040fe400078e3cff */
[C---:B------:R-:W-:Y:S01]  /*19fb0*/  LOP3.LUT R3, R2.reuse, 0x50, RZ, 0x3c, !PT ;  /* 0x0000005002037812 */ /* 0x040fe200078e3cff */
[----:B------:R2:W-:Y:S01]  /*19fc0*/  STL [R1+0x230], RZ ;  /* 0x000230ff01007387 */ /* 0x0005e20000100800 */
[C---:B------:R-:W-:Y:S02]  /*19fd0*/  LOP3.LUT R5, R2.reuse, 0x60, RZ, 0x3c, !PT ;  /* 0x0000006002057812 */ /* 0x040fe400078e3cff */
[----:B------:R-:W-:Y:S01]  /*19fe0*/  LOP3.LUT R4, R2, 0x70, RZ, 0x3c, !PT ;  /* 0x0000007002047812 */ /* 0x000fe200078e3cff */
[----:B------:R2:W-:Y:S01]  /*19ff0*/  STL [R1+0x234], RZ ;  /* 0x000234ff01007387 */ /* 0x0005e20000100800 */
[----:B------:R-:W-:-:S03]  /*1a000*/  LOP3.LUT R11, R11, 0x90, RZ, 0xc0, !PT ;  /* 0x000000900b0b7812 */ /* 0x000fc600078ec0ff */
[----:B------:R2:W-:Y:S01]  /*1a010*/  STL [R1+0x238], RZ ;  /* 0x000238ff01007387 */ /* 0x0005e20000100800 */
[----:B------:R-:W-:-:S03]  /*1a020*/  LOP3.LUT R11, R11, 0x7e, R13, 0x78, !PT ;  /* 0x0000007e0b0b7812 */ /* 0x000fc600078e780d */
[----:B------:R2:W-:Y:S01]  /*1a030*/  STL [R1+0x23c], RZ ;  /* 0x00023cff01007387 */ /* 0x0005e20000100800 */
[----:B------:R-:W-:-:S03]  /*1a040*/  LOP3.LUT R3, R11, 0x20, RZ, 0x3c, !PT ;  /* 0x000000200b037812 */ /* 0x000fc600078e3cff */
[----:B------:R2:W-:Y:S04]  /*1a050*/  STL [R1+0x220], RZ ;  /* 0x000220ff01007387 */ /* 0x0005e80000100800 */
        /* <DEDUP_REMOVED lines=14> */
[----:B------:R2:W-:Y:S01]  /*1a140*/  STL [R1+0x1ec], RZ ;  /* 0x0001ecff01007387 */ /* 0x0005e20000100800 */
[----:B---3--:R-:W-:-:S05]  /*1a150*/  LOP3.LUT R2, R10, 0x40, RZ, 0x3c, !PT ;  /* 0x000000400a027812 */ /* 0x008fca00078e3cff */
[----:B------:R2:W-:Y:S04]  /*1a160*/  STL [R1+0xc48], R2 ;  /* 0x000c480201007387 */ /* 0x0005e80000100800 */
[----:B------:R2:W-:Y:S02]  /*1a170*/  STL [R1+0x2f4], R0 ;  /* 0x0002f40001007387 */ /* 0x0005e40000100800 */
.L_x_2:
[----:B-----5:R-:W3:Y:S04]  /*1a180*/  LDL R3, [R1+0x35c] ;  /* 0x00035c0001037983 */ /* 0x020ee80000100800 */
[----:B--2---:R-:W3:Y:S01]  /*1a190*/  LDL R2, [R1+0x364] ;  /* 0x0003640001027983 */ /* 0x004ee20000100800 */
[----:B------:R-:W-:Y:S01]  /*1a1a0*/  UIMAD UR6, UR4, -0x80, UR7 ;  /* 0xffffff80040678a4 */ /* 0x000fe2000f8e0207 */
[----:B------:R-:W-:Y:S01]  /*1a1b0*/  PRMT R29, RZ, 0x7610, R29 ;  /* 0x00007610ff1d7816 */ /* 0x000fe2000000001d */
[----:B0-----:R-:W0:Y:S01]  /*1a1c0*/  S2R R5, SR_TID.X ;  /* 0x0000000000057919 */ /* 0x001e220000002100 */
[----:B------:R-:W-:Y:S01]  /*1a1d0*/  PRMT R16, RZ, 0x7610, R16 ;  /* 0x00007610ff107816 */ /* 0x000fe20000000010 */
[----:B------:R-:W-:Y:S04]  /*1a1e0*/  STL [R1+0x1a4c], R27 ;  /* 0x001a4c1b01007387 */ /* 0x000fe80000100800 */
[----:B------:R-:W-:Y:S04]  /*1a1f0*/  STL [R1+0x1a48], R26 ;  /* 0x001a481a01007387 */ /* 0x000fe80000100800 */
[----:B------:R-:W-:Y:S04]  /*1a200*/  STL [R1+0x1a44], R12 ;  /* 0x001a440c01007387 */ /* 0x000fe80000100800 */
[----:B------:R1:W-:Y:S04]  /*1a210*/  STL [R1+0x1a40], R24 ;  /* 0x001a401801007387 */ /* 0x0003e80000100800 */
[----:B------:R-:W-:Y:S04]  /*1a220*/  STL [R1+0x1a3c], R25 ;  /* 0x001a3c1901007387 */ /* 0x000fe80000100800 */
[----:B------:R-:W-:Y:S01]  /*1a230*/  STL [R1+0x1a38], R23 ;  /* 0x001a381701007387 */ /* 0x000fe20000100800 */
[----:B0-----:R-:W-:-:S02]  /*1a240*/  SHF.R.U32.HI R4, RZ, 0x5, R5 ;  /* 0x00000005ff047819 */ /* 0x001fc40000011605 */
[----:B------:R-:W-:Y:S02]  /*1a250*/  SHF.R.U32.HI R5, RZ, 0x5, R5 ;  /* 0x00000005ff057819 */ /* 0x000fe40000011605 */
[----:B------:R-:W-:Y:S02]  /*1a260*/  SGXT.U32 R4, R4, 0x2 ;  /* 0x000000020404781a */ /* 0x000fe40000000000 */
[----:B------:R-:W-:-:S04]  /*1a270*/  SGXT.U32 R5, R5, 0x2 ;  /* 0x000000020505781a */ /* 0x000fc80000000000 */
[C---:B------:R-:W-:Y:S02]  /*1a280*/  LOP3.LUT R10, R5.reuse, 0x4, RZ, 0xfc, !PT ;  /* 0x00000004050a7812 */ /* 0x040fe400078efcff */
[----:B------:R-:W-:Y:S02]  /*1a290*/  LOP3.LUT R7, R5, 0x8, RZ, 0xfc, !PT ;  /* 0x0000000805077812 */ /* 0x000fe400078efcff */
[----:B------:R-:W-:Y:S02]  /*1a2a0*/  ISETP.GE.AND P0, PT, R10, UR6, PT ;  /* 0x000000060a007c0c */ /* 0x000fe4000bf06270 */
[C---:B------:R-:W-:Y:S02]  /*1a2b0*/  LOP3.LUT R5, R4.reuse, 0xc, RZ, 0xfc, !PT ;  /* 0x0000000c04057812 */ /* 0x040fe400078efcff */
[----:B------:R-:W-:Y:S02]  /*1a2c0*/  LOP3.LUT R4, R4, 0x10, RZ, 0xfc, !PT ;  /* 0x0000001004047812 */ /* 0x000fe400078efcff */
[----:B------:R-:W-:-:S02]  /*1a2d0*/  ISETP.GE.AND P2, PT, R5, UR6, PT ;  /* 0x0000000605007c0c */ /* 0x000fc4000bf46270 */
[----:B------:R-:W2:Y:S01]  /*1a2e0*/  LDL R5, [R1+0x360] ;  /* 0x0003600001057983 */ /* 0x000ea20000100800 */
[----:B------:R-:W-:Y:S02]  /*1a2f0*/  ISETP.GE.AND P3, PT, R4, UR6, PT ;  /* 0x0000000604007c0c */ /* 0x000fe4000bf66270 */
[----:B------:R-:W-:Y:S01]  /*1a300*/  ISETP.GE.AND P1, PT, R7, UR6, PT ;  /* 0x0000000607007c0c */ /* 0x000fe2000bf26270 */
[----:B------:R-:W4:Y:S04]  /*1a310*/  LDL R4, [R1+0x3f0] ;  /* 0x0003f00001047983 */ /* 0x000f280000100800 */
[----:B---3--:R2:W3:Y:S01]  /*1a320*/  @!P0 LDG.E.U16 R29, desc[UR10][R2.64] ;  /* 0x0000000a021d8981 */ /* 0x0084e2000c1e1500 */
[----:B------:R-:W0:Y:S02]  /*1a330*/  S2R R7, SR_TID.X ;  /* 0x0000000000077919 */ /* 0x000e240000002100 */
[----:B0-----:R-:W-:-:S04]  /*1a340*/  SHF.R.U32.HI R7, RZ, 0x5, R7 ;  /* 0x00000005ff077819 */ /* 0x001fc80000011607 */
[----:B------:R-:W-:-:S04]  /*1a350*/  SGXT.U32 R7, R7, 0x2 ;  /* 0x000000020707781a */ /* 0x000fc80000000000 */
[----:B------:R-:W-:-:S04]  /*1a360*/  LOP3.LUT R7, R7, 0x14, RZ, 0xfc, !PT ;  /* 0x0000001407077812 */ /* 0x000fc800078efcff */
[----:B------:R-:W-:Y:S01]  /*1a370*/  ISETP.GE.AND P0, PT, R7, UR6, PT ;  /* 0x0000000607007c0c */ /* 0x000fe2000bf06270 */
[----:B--2---:R-:W-:Y:S02]  /*1a380*/  @!P1 IMAD.MOV.U32 R3, RZ, RZ, R5 ;  /* 0x000000ffff039224 */ /* 0x004fe400078e0005 */
[----:B----4-:R-:W-:-:S05]  /*1a390*/  @!P1 IMAD.MOV.U32 R2, RZ, RZ, R4 ;  /* 0x000000ffff029224 */ /* 0x010fca00078e0004 */
[----:B------:R0:W2:Y:S04]  /*1a3a0*/  @!P1 LDG.E.U16 R16, desc[UR10][R2.64] ;  /* 0x0000000a02109981 */ /* 0x0000a8000c1e1500 */
[----:B---3--:R-:W-:Y:S04]  /*1a3b0*/  STL [R1+0x1934], R29 ;  /* 0x0019341d01007387 */ /* 0x008fe80000100800 */
[----:B------:R-:W-:Y:S04]  /*1a3c0*/  STL [R1+0x1938], R29 ;  /* 0x0019381d01007387 */ /* 0x000fe80000100800 */
        /* <DEDUP_REMOVED lines=53> */
[----:B------:R-:W3:Y:S04]  /*1a720*/  LDL R7, [R1+0x358] ;  /* 0x0003580001077983 */ /* 0x000ee80000100800 */
[----:B------:R-:W4:Y:S04]  /*1a730*/  LDL R5, [R1+0x3ec] ;  /* 0x0003ec0001057983 */ /* 0x000f280000100800 */
[----:B-1----:R-:W4:Y:S04]  /*1a740*/  LDL R24, [R1+0x354] ;  /* 0x0003540001187983 */ /* 0x002f280000100800 */
[----:B------:R-:W4:Y:S04]  /*1a750*/  LDL R14, [R1+0x3e8] ;  /* 0x0003e800010e7983 */ /* 0x000f280000100800 */
[----:B------:R-:W4:Y:S04]  /*1a760*/  LDL R11, [R1+0x3e0] ;  /* 0x0003e000010b7983 */ /* 0x000f280000100800 */
[----:B------:R-:W4:Y:S01]  /*1a770*/  LDL R10, [R1+0x3e4] ;  /* 0x0003e400010a7983 */ /* 0x000f220000100800 */
[----:B------:R-:W1:Y:S02]  /*1a780*/  S2R R4, SR_TID.X ;  /* 0x0000000000047919 */ /* 0x000e640000002100 */
[----:B-1----:R-:W-:-:S04]  /*1a790*/  SHF.R.U32.HI R4, RZ, 0x5, R4 ;  /* 0x00000005ff047819 */ /* 0x002fc80000011604 */
[----:B------:R-:W-:-:S04]  /*1a7a0*/  SGXT.U32 R4, R4, 0x2 ;  /* 0x000000020404781a */ /* 0x000fc80000000000 */
[----:B0-----:R-:W-:Y:S02]  /*1a7b0*/  LOP3.LUT R3, R4, 0x18, RZ, 0xfc, !PT ;  /* 0x0000001804037812 */ /* 0x001fe400078efcff */
[----:B------:R-:W0:Y:S01]  /*1a7c0*/  S2R R4, SR_TID.X ;  /* 0x0000000000047919 */ /* 0x000e220000002100 */
[----:B------:R-:W-:Y:S02]  /*1a7d0*/  PRMT R27, RZ, 0x7610, R27 ;  /* 0x00007610ff1b7816 */ /* 0x000fe4000000001b */
[----:B------:R-:W-:Y:S02]  /*1a7e0*/  ISETP.GE.AND P1, PT, R3, UR6, PT ;  /* 0x0000000603007c0c */ /* 0x000fe4000bf26270 */
[----:B0-----:R-:W-:-:S04]  /*1a7f0*/  SHF.R.U32.HI R4, RZ, 0x5, R4 ;  /* 0x00000005ff047819 */ /* 0x001fc80000011604 */
[----:B------:R-:W-:Y:S02]  /*1a800*/  SGXT.U32 R4, R4, 0x2 ;  /* 0x000000020404781a */ /* 0x000fe40000000000 */
[----:B------:R-:W-:Y:S01]  /*1a810*/  PRMT R17, RZ, 0x7610, R17 ;  /* 0x00007610ff117816 */ /* 0x000fe20000000011 */
[----:B--2---:R-:W-:Y:S01]  /*1a820*/  STL [R1+0x1960], R16 ;  /* 0x0019601001007387 */ /* 0x004fe20000100800 */
[----:B------:R-:W-:-:S03]  /*1a830*/  PRMT R26, RZ, 0x7610, R26 ;  /* 0x00007610ff1a7816 */ /* 0x000fc6000000001a */
        /* <DEDUP_REMOVED lines=8> */
[----:B------:R-:W-:Y:S01]  /*1a8c0*/  STL [R1+0x1a30], R16 ;  /* 0x001a301001007387 */ /* 0x000fe20000100800 */
[----:B---3--:R-:W-:-:S03]  /*1a8d0*/  @!P2 IMAD.MOV.U32 R3, RZ, RZ, R7 ;  /* 0x000000ffff03a224 */ /* 0x008fc600078e0007 */
[----:B------:R-:W2:Y:S01]  /*1a8e0*/  LDL R7, [R1+0x3d8] ;  /* 0x0003d80001077983 */ /* 0x000ea20000100800 */
[----:B----4-:R-:W-:-:S03]  /*1a8f0*/  @!P2 IMAD.MOV.U32 R2, RZ, RZ, R5 ;  /* 0x000000ffff02a224 */ /* 0x010fc600078e0005 */
[----:B------:R-:W3:Y:S04]  /*1a900*/  LDL R5, [R1+0x3dc] ;  /* 0x0003dc0001057983 */ /* 0x000ee80000100800 */
[----:B------:R0:W4:Y:S02]  /*1a910*/  @!P2 LDG.E.U16 R27, desc[UR10][R2.64] ;  /* 0x0000000a021ba981 */ /* 0x000124000c1e1500 */
[----:B0-----:R-:W-:Y:S02]  /*1a920*/  LOP3.LUT R3, R4, 0x1c, RZ, 0xfc, !PT ;  /* 0x0000001c04037812 */ /* 0x001fe400078efcff */
[----:B------:R-:W0:Y:S01]  /*1a930*/  S2R R4, SR_TID.X ;  /* 0x0000000000047919 */ /* 0x000e220000002100 */
[----:B------:R-:W-:Y:S01]  /*1a940*/  @!P3 IMAD.MOV.U32 R2, RZ, RZ, R14 ;  /* 0x000000ffff02b224 */ /* 0x000fe200078e000e */
[----:B------:R-:W-:Y:S01]  /*1a950*/  ISETP.GE.AND P2, PT, R3, UR6, PT ;  /* 0x0000000603007c0c */ /* 0x000fe2000bf46270 */
[----:B------:R-:W-:-:S05]  /*1a960*/  @!P3 IMAD.MOV.U32 R3, RZ, RZ, R24 ;  /* 0x000000ffff03b224 */ /* 0x000fca00078e0018 */
[----:B------:R1:W3:Y:S02]  /*1a970*/  @!P3 LDG.E.U16 R17, desc[UR10][R2.64] ;  /* 0x0000000a0211b981 */ /* 0x0002e4000c1e1500 */
[----:B-1----:R-:W-:Y:S01]  /*1a980*/  @!P0 IMAD.MOV.U32 R2, RZ, RZ, R10 ;  /* 0x000000ffff028224 */ /* 0x002fe200078e000a */
[----:B0-----:R-:W-:-:S04]  /*1a990*/  SHF.R.U32.HI R4, RZ, 0x5, R4 ;  /* 0x00000005ff047819 */ /* 0x001fc80000011604 */
[----:B------:R-:W-:-:S04]  /*1a9a0*/  SGXT.U32 R4, R4, 0x2 ;  /* 0x000000020404781a */ /* 0x000fc80000000000 */
[----:B------:R-:W-:-:S04]  /*1a9b0*/  LOP3.LUT R3, R4, 0x20, RZ, 0xfc, !PT ;  /* 0x0000002004037812 */ /* 0x000fc800078efcff */
[----:B------:R-:W-:Y:S01]  /*1a9c0*/  ISETP.GE.AND P3, PT, R3, UR6, PT ;  /* 0x0000000603007c0c */ /* 0x000fe2000bf66270 */
[----:B------:R-:W-:-:S05]  /*1a9d0*/  @!P0 IMAD.MOV.U32 R3, RZ, RZ, R11 ;  /* 0x000000ffff038224 */ /* 0x000fca00078e000b */
[----:B------:R0:W3:Y:S01]  /*1a9e0*/  @!P0 LDG.E.U16 R26, desc[UR10][R2.64] ;  /* 0x0000000a021a8981 */ /* 0x0000e2000c1e1500 */
[----:B------:R-:W1:Y:S02]  /*1a9f0*/  S2R R4, SR_TID.X ;  /* 0x0000000000047919 */ /* 0x000e640000002100 */
[----:B-1----:R-:W-:-:S04]  /*1aa00*/  SHF.R.U32.HI R4, RZ, 0x5, R4 ;  /* 0x00000005ff047819 */ /* 0x002fc80000011604 */
[----:B------:R-:W-:-:S04]  /*1aa10*/  SGXT.U32 R4, R4, 0x2 ;  /* 0x000000020404781a */ /* 0x000fc80000000000 */
[----:B0-----:R-:W-:Y:S02]  /*1aa20*/  LOP3.LUT R3, R4, 0x24, RZ, 0xfc, !PT ;  /* 0x0000002404037812 */ /* 0x001fe400078efcff */
[----:B------:R-:W0:Y:S02]  /*1aa30*/  S2R R4, SR_TID.X ;  /* 0x0000000000047919 */ /* 0x000e240000002100 */
[----:B------:R-:W-:Y:S01]  /*1aa40*/  ISETP.GE.AND P0, PT, R3, UR6, PT ;  /* 0x0000000603007c0c */ /* 0x000fe2000bf06270 */
[----:B--2---:R-:W-:Y:S01]  /*1aa50*/  @!P1 IMAD.MOV.U32 R3, RZ, RZ, R7 ;  /* 0x000000ffff039224 */ /* 0x004fe200078e0007 */
[----:B----4-:R1:W-:Y:S01]  /*1aa60*/  STL [R1], R27 ;  /* 0x0000001b01007387 */ /* 0x0103e20000100800 */
[----:B---3--:R-:W-:Y:S01]  /*1aa70*/  @!P1 IMAD.MOV.U32 R2, RZ, RZ, R5 ;  /* 0x000000ffff029224 */ /* 0x008fe200078e0005 */
[----:B0-----:R-:W-:Y:S02]  /*1aa80*/  SHF.R.U32.HI R7, RZ, 0x5, R4 ;  /* 0x00000005ff077819 */ /* 0x001fe40000011604 */
[----:B-1----:R-:W2:Y:S04]  /*1aa90*/  LDL.LU R27, [R1+0x1a4c] ;  /* 0x001a4c00011b7983 */ /* 0x002ea80000300800 */
[----:B------:R-:W3:Y:S04]  /*1aaa0*/  LDL R24, [R1+0x3d0] ;  /* 0x0003d00001187983 */ /* 0x000ee80000100800 */
[----:B------:R-:W4:Y:S04]  /*1aab0*/  LDL R14, [R1+0x3d4] ;  /* 0x0003d400010e7983 */ /* 0x000f280000100800 */
[----:B------:R-:W2:Y:S04]  /*1aac0*/  LDL R11, [R1+0x3c8] ;  /* 0x0003c800010b7983 */ /* 0x000ea80000100800 */
[----:B------:R-:W2:Y:S04]  /*1aad0*/  LDL R10, [R1+0x3cc] ;  /* 0x0003cc00010a7983 */ /* 0x000ea80000100800 */
[----:B------:R0:W-:Y:S04]  /*1aae0*/  STL [R1+0x8], R26 ;  /* 0x0000081a01007387 */ /* 0x0001e80000100800 */
[----:B0-----:R-:W2:Y:S04]  /*1aaf0*/  LDL.LU R26, [R1+0x1a48] ;  /* 0x001a4800011a7983 */ /* 0x001ea80000300800 */
[----:B------:R-:W2:Y:S04]  /*1ab00*/  LDL R5, [R1+0x3c0] ;  /* 0x0003c00001057983 */ /* 0x000ea80000100800 */
[----:B------:R-:W2:Y:S01]  /*1ab10*/  LDL R4, [R1+0x3c4] ;  /* 0x0003c40001047983 */ /* 0x000ea20000100800 */
[----:B------:R-:W-:-:S02]  /*1ab20*/  PRMT R18, RZ, 0x7610, R18 ;  /* 0x00007610ff127816 */ /* 0x000fc40000000012 */
[----:B------:R-:W-:-:S04]  /*1ab30*/  SGXT.U32 R7, R7, 0x2 ;  /* 0x000000020707781a */ /* 0x000fc80000000000 */
[----:B------:R0:W2:Y:S01]  /*1ab40*/  @!P1 LDG.E.U16 R18, desc[UR10][R2.64] ;  /* 0x0000000a02129981 */ /* 0x0000a2000c1e1500 */
[----:B------:R-:W-:Y:S02]  /*1ab50*/  PRMT R15, RZ, 0x7610, R15 ;  /* 0x00007610ff0f7816 */ /* 0x000fe4000000000f */
[----:B------:R-:W-:Y:S02]  /*1ab60*/  PRMT R12, RZ, 0x7610, R12 ;  /* 0x00007610ff0c7816 */ /* 0x000fe4000000000c */
[----:B0-----:R-:W-:-:S04]  /*1ab70*/  LOP3.LUT R3, R7, 0x28, RZ, 0xfc, !PT ;  /* 0x0000002807037812 */ /* 0x001fc800078efcff */
[----:B------:R-:W-:Y:S01]  /*1ab80*/  ISETP.GE.AND P1, PT, R3, UR6, PT ;  /* 0x0000000603007c0c */ /* 0x000fe2000bf26270 */
[----:B---3--:R-:W-:Y:S02]  /*1ab90*/  @!P2 IMAD.MOV.U32 R3, RZ, RZ, R24 ;  /* 0x000000ffff03a224 */ /* 0x008fe400078e0018 */
[----:B----4-:R-:W-:Y:S01]  /*1aba0*/  @!P2 IMAD.MOV.U32 R2, RZ, RZ, R14 ;  /* 0x000000ffff02a224 */ /* 0x010fe200078e000e */
[----:B--2---:R-:W2:Y:S04]  /*1abb0*/  @!P0 LDG.E.U16 R12, desc[UR10][R4.64] ;  /* 0x0000000a040c8981 */ /* 0x004ea8000c1e1500 */
[----:B------:R0:W3:Y:S01]  /*1abc0*/  @!P2 LDG.E.U16 R15, desc[UR10][R2.64] ;  /* 0x0000000a020fa981 */ /* 0x0000e2000c1e1500 */
[----:B------:R-:W1:Y:S01]  /*1abd0*/  S2R R7, SR_TID.X ;  /* 0x0000000000077919 */ /* 0x000e620000002100 */
[----:B------:R-:W-:-:S02]  /*1abe0*/  PRMT R19, RZ, 0x7610, R19 ;  /* 0x00007610ff137816 */ /* 0x000fc40000000013 */
[----:B------:R-:W4:Y:S01]  /*1abf0*/  LDL R24, [R1+0x3bc] ;  /* 0x0003bc0001187983 */ /* 0x000f220000100800 */
[----:B0-----:R-:W-:Y:S01]  /*1ac00*/  @!P3 IMAD.MOV.U32 R2, RZ, RZ, R10 ;  /* 0x000000ffff02b224 */ /* 0x001fe200078e000a */
[--C-:B-1----:R-:W-:Y:S02]  /*1ac10*/  SHF.R.U32.HI R14, RZ, 0x5, R7.reuse ;  /* 0x00000005ff0e7819 */ /* 0x102fe40000011607 */
[----:B------:R-:W-:-:S04]  /*1ac20*/  SHF.R.U32.HI R7, RZ, 0x5, R7 ;  /* 0x00000005ff077819 */ /* 0x000fc80000011607 */
[----:B------:R-:W-:-:S04]  /*1ac30*/  SGXT.U32 R7, R7, 0x2 ;  /* 0x000000020707781a */ /* 0x000fc80000000000 */
[----:B------:R-:W-:Y:S02]  /*1ac40*/  LOP3.LUT R10, R7, 0x30, RZ, 0xfc, !PT ;  /* 0x00000030070a7812 */ /* 0x000fe400078efcff */
[----:B------:R-:W0:Y:S01]  /*1ac50*/  S2R R7, SR_TID.X ;  /* 0x0000000000077919 */ /* 0x000e220000002100 */
[----:B------:R-:W-:Y:S01]  /*1ac60*/  SGXT.U32 R14, R14, 0x2 ;  /* 0x000000020e0e781a */ /* 0x000fe20000000000 */
[----:B------:R-:W-:-:S03]  /*1ac70*/  @!P3 IMAD.MOV.U32 R3, RZ, RZ, R11 ;  /* 0x000000ffff03b224 */ /* 0x000fc600078e000b */
[----:B------:R-:W-:Y:S02]  /*1ac80*/  LOP3.LUT R14, R14, 0x2c, RZ, 0xfc, !PT ;  /* 0x0000002c0e0e7812 */ /* 0x000fe400078efcff */
[----:B------:R1:W4:Y:S01]  /*1ac90*/  @!P3 LDG.E.U16 R19, desc[UR10][R2.64] ;  /* 0x0000000a0213b981 */ /* 0x000322000c1e1500 */
[----:B------:R-:W-:Y:S02]  /*1aca0*/  ISETP.GE.AND P3, PT, R10, UR6, PT ;  /* 0x000000060a007c0c */ /* 0x000fe4000bf66270 */
[----:B------:R-:W-:Y:S02]  /*1acb0*/  ISETP.GE.AND P2, PT, R14, UR6, PT ;  /* 0x000000060e007c0c */ /* 0x000fe4000bf46270 */
[----:B0-----:R-:W-:Y:S01]  /*1acc0*/  SHF.R.U32.HI R11, RZ, 0x5, R7 ;  /* 0x00000005ff0b7819 */ /* 0x001fe20000011607 */
[----:B---3--:R0:W-:Y:S04]  /*1acd0*/  STL [R1+0x2c], R15 ;  /* 0x00002c0f01007387 */ /* 0x0081e80000100800 */
[----:B------:R-:W3:Y:S04]  /*1ace0*/  LDL R14, [R1+0x3ac] ;  /* 0x0003ac00010e7983 */ /* 0x000ee80000100800 */
[----:B------:R-:W3:Y:S04]  /*1acf0*/  LDL R10, [R1+0x3a0] ;  /* 0x0003a000010a7983 */ /* 0x000ee80000100800 */
[----:B0-----:R-:W3:Y:S04]  /*1ad00*/  LDL R15, [R1+0x3a8] ;  /* 0x0003a800010f7983 */ /* 0x001ee80000100800 */
[----:B------:R-:W3:Y:S04]  /*1ad10*/  LDL R7, [R1+0x3a4] ;  /* 0x0003a40001077983 */ /* 0x000ee80000100800 */
[----:B--2---:R0:W-:Y:S04]  /*1ad20*/  STL [R1+0x48], R12 ;  /* 0x0000480c01007387 */ /* 0x0041e80000100800 */
[----:B0-----:R-:W2:Y:S04]  /*1ad30*/  LDL.LU R12, [R1+0x1a44] ;  /* 0x001a4400010c7983 */ /* 0x001ea80000300800 */
[----:B------:R-:W3:Y:S01]  /*1ad40*/  LDL R5, [R1+0x3b8] ;  /* 0x0003b80001057983 */ /* 0x000ee20000100800 */
[----:B-1----:R-:W-:Y:S01]  /*1ad50*/  PRMT R2, RZ, 0x7610, R2 ;  /* 0x00007610ff027816 */ /* 0x002fe20000000002 */
[----:B----4-:R-:W-:-:S05]  /*1ad60*/  @!P1 IMAD.MOV.U32 R4, RZ, RZ, R24 ;  /* 0x000000ffff049224 */ /* 0x010fca00078e0018 */
[----:B---3--:R0:W3:Y:S04]  /*1ad70*/  @!P1 LDG.E.U16 R2, desc[UR10][R4.64] ;  /* 0x0000000a04029981 */ /* 0x0080e8000c1e1500 */
[----:B------:R-:W0:Y:S04]  /*1ad80*/  LDL R4, [R1+0x3b0] ;  /* 0x0003b00001047983 */ /* 0x000e280000100800 */
[----:B------:R-:W0:Y:S01]  /*1ad90*/  LDL R5, [R1+0x3b4] ;  /* 0x0003b40001057983 */ /* 0x000e220000100800 */
[----:B------:R-:W-:Y:S02]  /*1ada0*/  PRMT R13, RZ, 0x7610, R13 ;  /* 0x00007610ff0d7816 */ /* 0x000fe4000000000d */
[----:B------:R-:W-:-:S04]  /*1adb0*/  SGXT.U32 R11, R11, 0x2 ;  /* 0x000000020b0b781a */ /* 0x000fc80000000000 */
[----:B------:R-:W-:-:S04]  /*1adc0*/  LOP3.LUT R11, R11, 0x34, RZ, 0xfc, !PT ;  /* 0x000000340b0b7812 */ /* 0x000fc800078efcff */
[----:B------:R-:W-:Y:S02]  /*1add0*/  ISETP.GE.AND P4, PT, R11, UR6, PT ;  /* 0x000000060b007c0c */ /* 0x000fe4000bf86270 */
[----:B------:R-:W1:Y:S01]  /*1ade0*/  S2R R11, SR_TID.X ;  /* 0x00000000000b7919 */ /* 0x000e620000002100 */
[----:B0-----:R-:W-:-:S04]  /*1adf0*/  @!P2 LOP3.LUT R5, R5, R4, RZ, 0x3c, !PT ;  /* 0x000000040505a212 */ /* 0x001fc800078e3cff */
[----:B------:R-:W-:-:S04]  /*1ae00*/  @!P2 LOP3.LUT R4, R5, R4, RZ, 0x3c, !PT ;  /* 0x000000040504a212 */ /* 0x000fc800078e3cff */
[----:B------:R-:W-:-:S05]  /*1ae10*/  @!P2 LOP3.LUT R5, R5, R4, RZ, 0x3c, !PT ;  /* 0x000000040505a212 */ /* 0x000fca00078e3cff */
[----:B------:R0:W4:Y:S01]  /*1ae20*/  @!P2 LDG.E.U16 R13, desc[UR10][R4.64] ;  /* 0x0000000a040da981 */ /* 0x000122000c1e1500 */
[--C-:B-1----:R-:W-:Y:S02]  /*1ae30*/  SHF.R.U32.HI R24, RZ, 0x5, R11.reuse ;  /* 0x00000005ff187819 */ /* 0x102fe4000001160b */
[----:B------:R-:W-:-:S04]  /*1ae40*/  SHF.R.U32.HI R11, RZ, 0x5, R11 ;  /* 0x00000005ff0b7819 */ /* 0x000fc8000001160b */
[----:B------:R-:W-:Y:S02]  /*1ae50*/  SGXT.U32 R11, R11, 0x2 ;  /* 0x000000020b0b781a */ /* 0x000fe40000000000 */
[----:B------:R-:W-:Y:S02]  /*1ae60*/  SGXT.U32 R24, R24, 0x2 ;  /* 0x000000021818781a */ /* 0x000fe40000000000 */
[----:B0-----:R-:W-:Y:S01]  /*1ae70*/  LOP3.LUT R5, R11, 0x3c, RZ, 0xfc, !PT ;  /* 0x0000003c0b057812 */ /* 0x001fe200078efcff */
[----:B------:R-:W-:Y:S01]  /*1ae80*/  @!P3 IMAD.MOV.U32 R4, RZ, RZ, R14 ;  /* 0x000000ffff04b224 */ /* 0x000fe200078e000e */
[----:B------:R-:W-:Y:S02]  /*1ae90*/  LOP3.LUT R24, R24, 0x38, RZ, 0xfc, !PT ;  /* 0x0000003818187812 */ /* 0x000fe400078efcff */
[----:B------:R-:W-:Y:S02]  /*1aea0*/  PRMT R0, RZ, 0x7610, R0 ;  /* 0x00007610ff007816 */ /* 0x000fe40000000000 */
[----:B------:R-:W-:Y:S01]  /*1aeb0*/  ISETP.GE.AND P1, PT, R5, UR6, PT ;  /* 0x0000000605007c0c */ /* 0x000fe2000bf26270 */
[----:B------:R-:W-:Y:S01]  /*1aec0*/  @!P3 IMAD.MOV.U32 R5, RZ, RZ, R15 ;  /* 0x000000ffff05b224 */ /* 0x000fe200078e000f */
[----:B------:R-:W-:-:S02]  /*1aed0*/  ISETP.GE.AND P0, PT, R24, UR6, PT ;  /* 0x0000000618007c0c */ /* 0x000fc4000bf06270 */
[----:B------:R-:W3:Y:S01]  /*1aee0*/  LDL.LU R24, [R1+0x1a40] ;  /* 0x001a400001187983 */ /* 0x000ee20000300800 */
[----:B------:R-:W-:-:S03]  /*1aef0*/  PRMT R8, RZ, 0x7610, R8 ;  /* 0x00007610ff087816 */ /* 0x000fc60000000008 */
[----:B------:R0:W3:Y:S02]  /*1af00*/  @!P3 LDG.E.U16 R0, desc[UR10][R4.64] ;  /* 0x0000000a0400b981 */ /* 0x0000e4000c1e1500 */
[----:B0-----:R-:W-:Y:S02]  /*1af10*/  @!P4 IMAD.MOV.U32 R4, RZ, RZ, R7 ;  /* 0x000000ffff04c224 */ /* 0x001fe400078e0007 */
[----:B------:R-:W-:-:S05]  /*1af20*/  @!P4 IMAD.MOV.U32 R5, RZ, RZ, R10 ;  /* 0x000000ffff05c224 */ /* 0x000fca00078e000a */
[----:B------:R-:W2:Y:S04]  /*1af30*/  @!P4 LDG.E.U16 R8, desc[UR10][R4.64] ;  /* 0x0000000a0408c981 */ /* 0x000ea8000c1e1500 */
[----:B----4-:R0:W-:Y:S04]  /*1af40*/  STL [R1+0x44], R13 ;  /* 0x0000440d01007387 */ /* 0x0101e80000100800 */
[----:B------:R-:W4:Y:S01]  /*1af50*/  LDL R5, [R1+0x398] ;  /* 0x0003980001057983 */ /* 0x000f220000100800 */
[----:B------:R-:W-:Y:S02]  /*1af60*/  LOP3.LUT R11, R11, 0x40, RZ, 0xfc, !PT ;  /* 0x000000400b0b7812 */ /* 0x000fe400078efcff */
[----:B------:R-:W-:Y:S01]  /*1af70*/  PRMT R20, RZ, 0x7610, R20 ;  /* 0x00007610ff147816 */ /* 0x000fe20000000014 */
[----:B------:R-:W3:Y:S04]  /*1af80*/  LDL R15, [R1+0x388] ;  /* 0x00038800010f7983 */ /* 0x000ee80000100800 */
[----:B0-----:R-:W4:Y:S01]  /*1af90*/  LDL R13, [R1+0x39c] ;  /* 0x00039c00010d7983 */ /* 0x001f220000100800 */
[----:B------:R-:W-:-:S03]  /*1afa0*/  ISETP.GE.AND P2, PT, R11, UR6, PT ;  /* 0x000000060b007c0c */ /* 0x000fc6000bf46270 */
[----:B------:R-:W3:Y:S04]  /*1afb0*/  LDL R14, [R1+0x38c] ;  /* 0x00038c00010e7983 */ /* 0x000ee80000100800 */
[----:B------:R-:W3:Y:S04]  /*1afc0*/  LDL R11, [R1+0x380] ;  /* 0x00038000010b7983 */ /* 0x000ee80000100800 */
[----:B------:R-:W3:Y:S04]  /*1afd0*/  LDL R10, [R1+0x384] ;  /* 0x00038400010a7983 */ /* 0x000ee80000100800 */
[----:B--2---:R0:W-:Y:S01]  /*1afe0*/  STL [R1+0x3c], R8 ;  /* 0x00003c0801007387 */ /* 0x0041e20000100800 */
[----:B----4-:R-:W-:-:S05]  /*1aff0*/  @!P0 IMAD.MOV.U32 R4, RZ, RZ, R13 ;  /* 0x000000ffff048224 */ /* 0x010fca00078e000d */
[----:B------:R1:W2:Y:S04]  /*1b000*/  @!P0 LDG.E.U16 R20, desc[UR10][R4.64] ;  /* 0x0000000a04148981 */ /* 0x0002a8000c1e1500 */
[----:B------:R-:W1:Y:S04]  /*1b010*/  LDL R4, [R1+0x390] ;  /* 0x0003900001047983 */ /* 0x000e680000100800 */
[----:B------:R-:W1:Y:S01]  /*1b020*/  LDL R5, [R1+0x394] ;  /* 0x0003940001057983 */ /* 0x000e620000100800 */
[----:B------:R-:W-:Y:S01]  /*1b030*/  PRMT R25, RZ, 0x7610, R25 ;  /* 0x00007610ff197816 */ /* 0x000fe20000000019 */
[----:B------:R-:W4:Y:S01]  /*1b040*/  S2R R7, SR_TID.X ;  /* 0x0000000000077919 */ /* 0x000f220000002100 */
[----:B------:R-:W-:-:S02]  /*1b050*/  PRMT R21, RZ, 0x7610, R21 ;  /* 0x00007610ff157816 */ /* 0x000fc40000000015 */
[----:B------:R-:W-:Y:S02]  /*1b060*/  PRMT R6, RZ, 0x7610, R6 ;  /* 0x00007610ff067816 */ /* 0x000fe40000000006 */
[----:B----4-:R-:W-:-:S04]  /*1b070*/  SHF.R.U32.HI R7, RZ, 0x5, R7 ;  /* 0x00000005ff077819 */ /* 0x010fc80000011607 */
[----:B------:R-:W-:-:S04]  /*1b080*/  SGXT.U32 R7, R7, 0x2 ;  /* 0x000000020707781a */ /* 0x000fc80000000000 */
[----:B0-----:R-:W-:-:S04]  /*1b090*/  LOP3.LUT R8, R7, 0x44, RZ, 0xfc, !PT ;  /* 0x0000004407087812 */ /* 0x001fc800078efcff */
[----:B------:R-:W-:Y:S02]  /*1b0a0*/  ISETP.GE.AND P3, PT, R8, UR6, PT ;  /* 0x0000000608007c0c */ /* 0x000fe4000bf66270 */
[----:B------:R-:W-:Y:S01]  /*1b0b0*/  LOP3.LUT R7, R7, 0x48, RZ, 0xfc, !PT ;  /* 0x0000004807077812 */ /* 0x000fe200078efcff */
[----:B------:R-:W4:Y:S03]  /*1b0c0*/  LDL R8, [R1+0x378] ;  /* 0x0003780001087983 */ /* 0x000f260000100800 */
[----:B------:R-:W-:Y:S02]  /*1b0d0*/  ISETP.GE.AND P4, PT, R7, UR6, PT ;  /* 0x0000000607007c0c */ /* 0x000fe4000bf86270 */
[----:B------:R-:W2:Y:S01]  /*1b0e0*/  LDL R7, [R1+0x37c] ;  /* 0x00037c0001077983 */ /* 0x000ea20000100800 */
[----:B-1----:R-:W-:-:S04]  /*1b0f0*/  @!P1 LOP3.LUT R5, R5, R4, RZ, 0x3c, !PT ;  /* 0x0000000405059212 */ /* 0x002fc800078e3cff */
[----:B------:R-:W-:-:S04]  /*1b100*/  @!P1 LOP3.LUT R4, R5, R4, RZ, 0x3c, !PT ;  /* 0x0000000405049212 */ /* 0x000fc800078e3cff */
[----:B------:R-:W-:-:S05]  /*1b110*/  @!P1 LOP3.LUT R5, R5, R4, RZ, 0x3c, !PT ;  /* 0x0000000405059212 */ /* 0x000fca00078e3cff */
[----:B------:R0:W4:Y:S02]  /*1b120*/  @!P1 LDG.E.U16 R25, desc[UR10][R4.64] ;  /* 0x0000000a04199981 */ /* 0x000124000c1e1500 */
[----:B0-----:R-:W0:Y:S01]  /*1b130*/  S2R R5, SR_TID.X ;  /* 0x0000000000057919 */ /* 0x001e220000002100 */
[----:B---3--:R-:W-:Y:S01]  /*1b140*/  @!P2 IMAD.MOV.U32 R4, RZ, RZ, R14 ;  /* 0x000000ffff04a224 */ /* 0x008fe200078e000e */
[----:B0-----:R-:W-:-:S04]  /*1b150*/  SHF.R.U32.HI R5, RZ, 0x5, R5 ;  /* 0x00000005ff057819 */ /* 0x001fc80000011605 */
[----:B------:R-:W-:-:S04]  /*1b160*/  SGXT.U32 R5, R5, 0x2 ;  /* 0x000000020505781a */ /* 0x000fc80000000000 */
[----:B------:R-:W-:-:S04]  /*1b170*/  LOP3.LUT R5, R5, 0x4c, RZ, 0xfc, !PT ;  /* 0x0000004c05057812 */ /* 0x000fc800078efcff */
[----:B------:R-:W-:Y:S01]  /*1b180*/  ISETP.GE.AND P0, PT, R5, UR6, PT ;  /* 0x0000000605007c0c */ /* 0x000fe2000bf06270 */
[----:B------:R-:W-:-:S05]  /*1b190*/  @!P2 IMAD.MOV.U32 R5, RZ, RZ, R15 ;  /* 0x000000ffff05a224 */ /* 0x000fca00078e000f */
[----:B------:R0:W3:Y:S02]  /*1b1a0*/  @!P2 LDG.E.U16 R21, desc[UR10][R4.64] ;  /* 0x0000000a0415a981 */ /* 0x0000e4000c1e1500 */
[----:B0-----:R-:W-:Y:S02]  /*1b1b0*/  @!P3 IMAD.MOV.U32 R4, RZ, RZ, R10 ;  /* 0x000000ffff04b224 */ /* 0x001fe400078e000a */
[----:B------:R-:W-:-:S05]  /*1b1c0*/  @!P3 IMAD.MOV.U32 R5, RZ, RZ, R11 ;  /* 0x000000ffff05b224 */ /* 0x000fca00078e000b */
[----:B------:R2:W3:Y:S01]  /*1b1d0*/  @!P3 LDG.E.U16 R6, desc[UR10][R4.64] ;  /* 0x0000000a0406b981 */ /* 0x0004e2000c1e1500 */
[----:B------:R-:W0:Y:S01]  /*1b1e0*/  S2R R13, SR_TID.X ;  /* 0x00000000000d7919 */ /* 0x000e220000002100 */
[----:B------:R-:W-:Y:S01]  /*1b1f0*/  PRMT R22, RZ, 0x7610, R22 ;  /* 0x00007610ff167816 */ /* 0x000fe20000000016 */
[----:B--2---:R-:W-:Y:S02]  /*1b200*/  @!P4 IMAD.MOV.U32 R4, RZ, RZ, R7 ;  /* 0x000000ffff04c224 */ /* 0x004fe400078e0007 */
[----:B----4-:R-:W-:-:S05]  /*1b210*/  @!P4 IMAD.MOV.U32 R5, RZ, RZ, R8 ;  /* 0x000000ffff05c224 */ /* 0x010fca00078e0008 */
[----:B------:R1:W2:Y:S01]  /*1b220*/  @!P4 LDG.E.U16 R22, desc[UR10][R4.64] ;  /* 0x0000000a0416c981 */ /* 0x0002a2000c1e1500 */
[----:B0-----:R-:W-:-:S04]  /*1b230*/  SHF.R.U32.HI R13, RZ, 0x5, R13 ;  /* 0x00000005ff0d7819 */ /* 0x001fc8000001160d */
[----:B------:R-:W-:-:S04]  /*1b240*/  SGXT.U32 R13, R13, 0x2 ;  /* 0x000000020d0d781a */ /* 0x000fc80000000000 */
[----:B------:R-:W-:-:S04]  /*1b250*/  LOP3.LUT R13, R13, 0x50, RZ, 0xfc, !PT ;  /* 0x000000500d0d7812 */ /* 0x000fc800078efcff */
[----:B------:R-:W-:Y:S01]  /*1b260*/  ISETP.GE.AND P1, PT, R13, UR6, PT ;  /* 0x000000060d007c0c */ /* 0x000fe2000bf26270 */
[----:B------:R0:W-:Y:S04]  /*1b270*/  STL [R1+0x34], R25 ;  /* 0x0000341901007387 */ /* 0x0001e80000100800 */
[----:B0-----:R-:W4:Y:S04]  /*1b280*/  LDL.LU R25, [R1+0x1a3c] ;  /* 0x001a3c0001197983 */ /* 0x001f280000300800 */
[----:B------:R-:W2:Y:S04]  /*1b290*/  LDL R14, [R1+0x368] ;  /* 0x00036800010e7983 */ /* 0x000ea80000100800 */
[----:B------:R-:W4:Y:S04]  /*1b2a0*/  LDL R13, [R1+0x36c] ;  /* 0x00036c00010d7983 */ /* 0x000f280000100800 */
[----:B---3--:R0:W-:Y:S04]  /*1b2b0*/  STL [R1+0x28], R6 ;  /* 0x0000280601007387 */ /* 0x0081e80000100800 */
[----:B------:R-:W1:Y:S04]  /*1b2c0*/  LDL R4, [R1+0x370] ;  /* 0x0003700001047983 */ /* 0x000e680000100800 */
[----:B------:R-:W1:Y:S04]  /*1b2d0*/  LDL R5, [R1+0x374] ;  /* 0x0003740001057983 */ /* 0x000e680000100800 */
[----:B------:R-:W3:Y:S04]  /*1b2e0*/  LDL R11, [R1+0x34c] ;  /* 0x00034c00010b7983 */ /* 0x000ee80000100800 */
[----:B------:R-:W3:Y:S01]  /*1b2f0*/  LDL R10, [R1+0x350] ;  /* 0x00035000010a7983 */ /* 0x000ee20000100800 */
[----:B0-----:R-:W0:Y:S01]  /*1b300*/  S2R R6, SR_TID.X ;  /* 0x0000000000067919 */ /* 0x001e220000002100 */
[----:B------:R-:W0:Y:S01]  /*1b310*/  S2R R7, SR_TID.X ;  /* 0x0000000000077919 */ /* 0x000e220000002100 */
[----:B------:R-:W-:-:S02]  /*1b320*/  PRMT R23, RZ, 0x7610, R23 ;  /* 0x00007610ff177816 */ /* 0x000fc40000000017 */
[----:B------:R-:W-:Y:S02]  /*1b330*/  PRMT R28, RZ, 0x7610, R28 ;  /* 0x00007610ff1c7816 */ /* 0x000fe4000000001c */
[----:B0-----:R-:W-:-:S04]  /*1b340*/  SHF.R.U32.HI R6, RZ, 0x5, R6 ;  /* 0x00000005ff067819 */ /* 0x001fc80000011606 */
[----:B------:R-:W-:-:S04]  /*1b350*/  SGXT.U32 R6, R6, 0x2 ;  /* 0x000000020606781a */ /* 0x000fc80000000000 */
[----:B------:R-:W-:-:S04]  /*1b360*/  LOP3.LUT R6, R6, 0x54, RZ, 0xfc, !PT ;  /* 0x0000005406067812 */ /* 0x000fc800078efcff */
[----:B------:R-:W-:Y:S02]  /*1b370*/  ISETP.GE.AND P2, PT, R6, UR6, PT ;  /* 0x0000000606007c0c */ /* 0x000fe4000bf46270 */
[----:B------:R-:W-:Y:S01]  /*1b380*/  SHF.R.U32.HI R8, RZ, 0x5, R7 ;  /* 0x00000005ff087819 */ /* 0x000fe20000011607 */
[----:B------:R-:W3:Y:S01]  /*1b390*/  LDL R6, [R1+0x348] ;  /* 0x0003480001067983 */ /* 0x000ee20000100800 */
[----:B------:R-:W-:-:S03]  /*1b3a0*/  PRMT R9, RZ, 0x7610, R9 ;  /* 0x00007610ff097816 */ /* 0x000fc60000000009 */
[----:B------:R-:W3:Y:S01]  /*1b3b0*/  LDL R7, [R1+0x344] ;  /* 0x0003440001077983 */ /* 0x000ee20000100800 */
[----:B-1----:R-:W-:-:S04]  /*1b3c0*/  @!P0 LOP3.LUT R5, R5, R4, RZ, 0x3c, !PT ;  /* 0x0000000405058212 */ /* 0x002fc800078e3cff */
[----:B------:R-:W-:-:S04]  /*1b3d0*/  @!P0 LOP3.LUT R4, R5, R4, RZ, 0x3c, !PT ;  /* 0x0000000405048212 */ /* 0x000fc800078e3cff */
[----:B------:R-:W-:-:S05]  /*1b3e0*/  @!P0 LOP3.LUT R5, R5, R4, RZ, 0x3c, !PT ;  /* 0x0000000405058212 */ /* 0x000fca00078e3cff */
[----:B------:R4:W3:Y:S02]  /*1b3f0*/  @!P0 LDG.E.U16 R23, desc[UR10][R4.64] ;  /* 0x0000000a04178981 */ /* 0x0008e4000c1e1500 */
[----:B----4-:R-:W-:Y:S02]  /*1b400*/  @!P1 IMAD.MOV.U32 R4, RZ, RZ, R13 ;  /* 0x000000ffff049224 */ /* 0x010fe400078e000d */
[----:B--2---:R-:W-:-:S05]  /*1b410*/  @!P1 IMAD.MOV.U32 R5, RZ, RZ, R14 ;  /* 0x000000ffff059224 */ /* 0x004fca00078e000e */
[----:B------:R3:W2:Y:S02]  /*1b420*/  @!P1 LDG.E.U16 R28, desc[UR10][R4.64] ;  /* 0x0000000a041c9981 */ /* 0x0006a4000c1e1500 */
[----:B---3--:R-:W-:Y:S02]  /*1b430*/  @!P2 IMAD.MOV.U32 R4, RZ, RZ, R10 ;  /* 0x000000ffff04a224 */ /* 0x008fe400078e000a */
[----:B------:R-:W-:-:S05]  /*1b440*/  @!P2 IMAD.MOV.U32 R5, RZ, RZ, R11 ;  /* 0x000000ffff05a224 */ /* 0x000fca00078e000b */
[----:B------:R0:W3:Y:S01]  /*1b450*/  @!P2 LDG.E.U16 R9, desc[UR10][R4.64] ;  /* 0x0000000a0409a981 */ /* 0x0000e2000c1e1500 */
[----:B------:R-:W-:-:S04]  /*1b460*/  SGXT.U32 R8, R8, 0x2 ;  /* 0x000000020808781a */ /* 0x000fc80000000000 */
[----:B------:R-:W-:Y:S02]  /*1b470*/  LOP3.LUT R15, R8, 0x58, RZ, 0xfc, !PT ;  /* 0x00000058080f7812 */ /* 0x000fe400078efcff */
[----:B------:R-:W1:Y:S02]  /*1b480*/  S2R R8, SR_TID.X ;  /* 0x0000000000087919 */ /* 0x000e640000002100 */
[----:B------:R-:W-:Y:S02]  /*1b490*/  ISETP.GE.AND P3, PT, R15, UR6, PT ;  /* 0x000000060f007c0c */ /* 0x000fe4000bf66270 */
[----:B------:R-:W-:-:S11]  /*1b4a0*/  PRMT R27, RZ, 0x7610, R27 ;  /* 0x00007610ff1b7816 */ /* 0x000fd6000000001b */
[----:B0-----:R-:W-:Y:S02]  /*1b4b0*/  @!P3 IMAD.MOV.U32 R4, RZ, RZ, R6 ;  /* 0x000000ffff04b224 */ /* 0x001fe400078e0006 */
[----:B------:R-:W-:Y:S01]  /*1b4c0*/  @!P3 IMAD.MOV.U32 R5, RZ, RZ, R7 ;  /* 0x000000ffff05b224 */ /* 0x000fe200078e0007 */
[----:B-1----:R-:W-:-:S04]  /*1b4d0*/  SHF.R.U32.HI R15, RZ, 0x5, R8 ;  /* 0x00000005ff0f7819 */ /* 0x002fc80000011608 */
[----:B------:R0:W4:Y:S01]  /*1b4e0*/  @!P3 LDG.E.U16 R27, desc[UR10][R4.64] ;  /* 0x0000000a041bb981 */ /* 0x000122000c1e1500 */
[----:B------:R-:W-:Y:S02]  /*1b4f0*/  SHF.R.U32.HI R8, RZ, 0x5, R8 ;  /* 0x00000005ff087819 */ /* 0x000fe40000011608 */
[----:B------:R-:W-:Y:S02]  /*1b500*/  SGXT.U32 R15, R15, 0x2 ;  /* 0x000000020f0f781a */ /* 0x000fe40000000000 */
[----:B------:R-:W-:Y:S02]  /*1b510*/  SGXT.U32 R8, R8, 0x2 ;  /* 0x000000020808781a */ /* 0x000fe40000000000 */
[----:B------:R-:W-:Y:S02]  /*1b520*/  LOP3.LUT R15, R15, 0x5c, RZ, 0xfc, !PT ;  /* 0x0000005c0f0f7812 */ /* 0x000fe400078efcff */
[----:B------:R-:W-:Y:S02]  /*1b530*/  LOP3.LUT R13, R8, 0x60, RZ, 0xfc, !PT ;  /* 0x00000060080d7812 */ /* 0x000fe400078efcff */
[----:B------:R-:W-:-:S02]  /*1b540*/  ISETP.GE.AND P0, PT, R15, UR6, PT ;  /* 0x000000060f007c0c */ /* 0x000fc4000bf06270 */
[----:B------:R-:W-:Y:S01]  /*1b550*/  ISETP.GE.AND P1, PT, R13, UR6, PT ;  /* 0x000000060d007c0c */ /* 0x000fe2000bf26270 */
[----:B------:R-:W1:Y:S01]  /*1b560*/  S2R R6, SR_TID.X ;  /* 0x0000000000067919 */ /* 0x000e620000002100 */
[----:B------:R-:W0:Y:S01]  /*1b570*/  S2R R7, SR_TID.X ;  /* 0x0000000000077919 */ /* 0x000e220000002100 */
[----:B------:R-:W-:-:S04]  /*1b580*/  LOP3.LUT R8, R8, 0x64, RZ, 0xfc, !PT ;  /* 0x0000006408087812 */ /* 0x000fc800078efcff */
[----:B------:R-:W-:Y:S02]  /*1b590*/  ISETP.GE.AND P2, PT, R8, UR6, PT ;  /* 0x0000000608007c0c */ /* 0x000fe4000bf46270 */
[----:B-1----:R-:W-:-:S04]  /*1b5a0*/  SHF.R.U32.HI R6, RZ, 0x5, R6 ;  /* 0x00000005ff067819 */ /* 0x002fc80000011606 */
[----:B------:R-:W-:-:S04]  /*1b5b0*/  SGXT.U32 R6, R6, 0x2 ;  /* 0x000000020606781a */ /* 0x000fc80000000000 */
[----:B------:R-:W-:Y:S02]  /*1b5c0*/  LOP3.LUT R6, R6, 0x68, RZ, 0xfc, !PT ;  /* 0x0000006806067812 */ /* 0x000fe400078efcff */
[----:B0-----:R-:W-:Y:S02]  /*1b5d0*/  SHF.R.U32.HI R8, RZ, 0x5, R7 ;  /* 0x00000005ff087819 */ /* 0x001fe40000011607 */
[----:B------:R-:W-:Y:S01]  /*1b5e0*/  ISETP.GE.AND P3, PT, R6, UR6, PT ;  /* 0x0000000606007c0c */ /* 0x000fe2000bf66270 */
[----:B------:R0:W-:Y:S04]  /*1b5f0*/  STL [R1+0x18], R23 ;  /* 0x0000181701007387 */ /* 0x0001e80000100800 */
[----:B0-----:R-:W2:Y:S04]  /*1b600*/  LDL.LU R23, [R1+0x1a38] ;  /* 0x001a380001177983 */ /* 0x001ea80000300800 */
[----:B------:R-:W4:Y:S04]  /*1b610*/  LDL R15, [R1+0x334] ;  /* 0x00033400010f7983 */ /* 0x000f280000100800 */
[----:B------:R-:W2:Y:S04]  /*1b620*/  LDL R11, [R1+0x338] ;  /* 0x00033800010b7983 */ /* 0x000ea80000100800 */
[----:B------:R-:W4:Y:S04]  /*1b630*/  LDL R14, [R1+0x32c] ;  /* 0x00032c00010e7983 */ /* 0x000f280000100800 */
[----:B------:R-:W4:Y:S04]  /*1b640*/  LDL R13, [R1+0x330] ;  /* 0x00033000010d7983 */ /* 0x000f280000100800 */
[----:B------:R-:W4:Y:S04]  /*1b650*/  LDL R10, [R1+0x324] ;  /* 0x00032400010a7983 */ /* 0x000f280000100800 */
[----:B---3--:R0:W-:Y:S04]  /*1b660*/  STL [R1+0x14], R9 ;  /* 0x0000140901007387 */ /* 0x0081e80000100800 */
[----:B------:R-:W3:Y:S04]  /*1b670*/  LDL R4, [R1+0x33c] ;  /* 0x00033c0001047983 */ /* 0x000ee80000100800 */
[----:B------:R-:W3:Y:S04]  /*1b680*/  LDL R5, [R1+0x340] ;  /* 0x0003400001057983 */ /* 0x000ee80000100800 */
[----:B0-----:R-:W4:Y:S04]  /*1b690*/  LDL R9, [R1+0x328] ;  /* 0x0003280001097983 */ /* 0x001f280000100800 */
[----:B------:R-:W4:Y:S04]  /*1b6a0*/  LDL R7, [R1+0x31c] ;  /* 0x00031c0001077983 */ /* 0x000f280000100800 */
[----:B------:R-:W4:Y:S01]  /*1b6b0*/  LDL R6, [R1+0x320] ;  /* 0x0003200001067983 */ /* 0x000f220000100800 */
[----:B------:R-:W-:-:S02]  /*1b6c0*/  PRMT R3, RZ, 0x7610, R3 ;  /* 0x00007610ff037816 */ /* 0x000fc40000000003 */
[----:B------:R-:W-:Y:S02]  /*1b6d0*/  SGXT.U32 R8, R8, 0x2 ;  /* 0x000000020808781a */ /* 0x000fe40000000000 */
[----:B------:R-:W-:Y:S02]  /*1b6e0*/  PRMT R26, RZ, 0x7610, R26 ;  /* 0x00007610ff1a7816 */ /* 0x000fe4000000001a */
[----:B------:R-:W-:Y:S02]  /*1b6f0*/  LOP3.LUT R8, R8, 0x6c, RZ, 0xfc, !PT ;  /* 0x0000006c08087812 */ /* 0x000fe400078efcff */
[----:B------:R-:W-:Y:S02]  /*1b700*/  PRMT R12, RZ, 0x7610, R12 ;  /* 0x00007610ff0c7816 */ /* 0x000fe4000000000c */
[----:B------:R-:W-:Y:S02]  /*1b710*/  PRMT R24, RZ, 0x7610, R24 ;  /* 0x00007610ff187816 */ /* 0x000fe40000000018 */
[----:B------:R-:W-:-:S02]  /*1b720*/  PRMT R25, RZ, 0x7610, R25 ;  /* 0x00007610ff197816 */ /* 0x000fc40000000019 */
[----:B---3--:R-:W-:-:S04]  /*1b730*/  @!P0 LOP3.LUT R5, R5, R4, RZ, 0x3c, !PT ;  /* 0x0000000405058212 */ /* 0x008fc800078e3cff */
[----:B------:R-:W-:-:S04]  /*1b740*/  @!P0 LOP3.LUT R4, R5, R4, RZ, 0x3c, !PT ;  /* 0x0000000405048212 */ /* 0x000fc800078e3cff */
[----:B------:R-:W-:-:S05]  /*1b750*/  @!P0 LOP3.LUT R5, R5, R4, RZ, 0x3c, !PT ;  /* 0x0000000405058212 */ /* 0x000fca00078e3cff */
[----:B------:R2:W3:Y:S01]  /*1b760*/  @!P0 LDG.E.U16 R3, desc[UR10][R4.64] ;  /* 0x0000000a04038981 */ /* 0x0004e2000c1e1500 */
[----:B------:R-:W-:Y:S01]  /*1b770*/  ISETP.GE.AND P0, PT, R8, UR6, PT ;  /* 0x0000000608007c0c */ /* 0x000fe2000bf06270 */
[----:B--2---:R-:W-:Y:S02]  /*1b780*/  @!P1 IMAD.MOV.U32 R4, RZ, RZ, R11 ;  /* 0x000000ffff049224 */ /* 0x004fe400078e000b */
[----:B----4-:R-:W-:-:S05]  /*1b790*/  @!P1 IMAD.MOV.U32 R5, RZ, RZ, R15 ;  /* 0x000000ffff059224 */ /* 0x010fca00078e000f */
[----:B------:R0:W2:Y:S02]  /*1b7a0*/  @!P1 LDG.E.U16 R26, desc[UR10][R4.64] ;  /* 0x0000000a041a9981 */ /* 0x0000a4000c1e1500 */
[----:B0-----:R-:W-:Y:S02]  /*1b7b0*/  @!P2 IMAD.MOV.U32 R4, RZ, RZ, R13 ;  /* 0x000000ffff04a224 */ /* 0x001fe400078e000d */
[----:B------:R-:W-:-:S05]  /*1b7c0*/  @!P2 IMAD.MOV.U32 R5, RZ, RZ, R14 ;  /* 0x000000ffff05a224 */ /* 0x000fca00078e000e */
[----:B------:R0:W4:Y:S02]  /*1b7d0*/  @!P2 LDG.E.U16 R12, desc[UR10][R4.64] ;  /* 0x0000000a040ca981 */ /* 0x000124000c1e1500 */
[----:B0-----:R-:W-:Y:S02]  /*1b7e0*/  @!P3 IMAD.MOV.U32 R4, RZ, RZ, R9 ;  /* 0x000000ffff04b224 */ /* 0x001fe400078e0009 */
[----:B------:R-:W-:-:S05]  /*1b7f0*/  @!P3 IMAD.MOV.U32 R5, RZ, RZ, R10 ;  /* 0x000000ffff05b224 */ /* 0x000fca00078e000a */
[----:B------:R0:W2:Y:S02]  /*1b800*/  @!P3 LDG.E.U16 R24, desc[UR10][R4.64] ;  /* 0x0000000a0418b981 */ /* 0x0000a4000c1e1500 */
[----:B0-----:R-:W-:Y:S02]  /*1b810*/  @!P0 IMAD.MOV.U32 R4, RZ, RZ, R6 ;  /* 0x000000ffff048224 */ /* 0x001fe400078e0006 */
[----:B------:R-:W-:-:S05]  /*1b820*/  @!P0 IMAD.MOV.U32 R5, RZ, RZ, R7 ;  /* 0x000000ffff058224 */ /* 0x000fca00078e0007 */
[----:B------:R-:W4:Y:S01]  /*1b830*/  @!P0 LDG.E.U16 R25, desc[UR10][R4.64] ;  /* 0x0000000a04198981 */ /* 0x000f22000c1e1500 */
[----:B------:R-:W0:Y:S02]  /*1b840*/  S2R R8, SR_TID.X ;  /* 0x0000000000087919 */ /* 0x000e240000002100 */
[--C-:B0-----:R-:W-:Y:S02]  /*1b850*/  SHF.R.U32.HI R11, RZ, 0x5, R8.reuse ;  /* 0x00000005ff0b7819 */ /* 0x101fe40000011608 */
[----:B------:R-:W-:-:S04]  /*1b860*/  SHF.R.U32.HI R8, RZ, 0x5, R8 ;  /* 0x00000005ff087819 */ /* 0x000fc80000011608 */
[----:B------:R-:W-:-:S04]  /*1b870*/  SGXT.U32 R8, R8, 0x2 ;  /* 0x000000020808781a */ /* 0x000fc80000000000 */
[----:B------:R-:W-:-:S04]  /*1b880*/  LOP3.LUT R8, R8, 0x74, RZ, 0xfc, !PT ;  /* 0x0000007408087812 */ /* 0x000fc800078efcff */
[----:B------:R-:W-:Y:S02]  /*1b890*/  ISETP.GE.AND P2, PT, R8, UR6, PT ;  /* 0x0000000608007c0c */ /* 0x000fe4000bf46270 */
[----:B------:R-:W0:Y:S01]  /*1b8a0*/  S2R R8, SR_TID.X ;  /* 0x0000000000087919 */ /* 0x000e220000002100 */
[----:B------:R-:W-:-:S04]  /*1b8b0*/  SGXT.U32 R11, R11, 0x2 ;  /* 0x000000020b0b781a */ /* 0x000fc80000000000 */
[----:B------:R-:W-:-:S04]  /*1b8c0*/  LOP3.LUT R11, R11, 0x70, RZ, 0xfc, !PT ;  /* 0x000000700b0b7812 */ /* 0x000fc800078efcff */
[----:B------:R-:W-:Y:S02]  /*1b8d0*/  ISETP.GE.AND P1, PT, R11, UR6, PT ;  /* 0x000000060b007c0c */ /* 0x000fe4000bf26270 */
[----:B0-----:R-:W-:-:S04]  /*1b8e0*/  SHF.R.U32.HI R8, RZ, 0x5, R8 ;  /* 0x00000005ff087819 */ /* 0x001fc80000011608 */
[----:B------:R-:W-:-:S04]  /*1b8f0*/  SGXT.U32 R8, R8, 0x2 ;  /* 0x000000020808781a */ /* 0x000fc80000000000 */
[C---:B------:R-:W-:Y:S02]  /*1b900*/  LOP3.LUT R9, R8.reuse, 0x78, RZ, 0xfc, !PT ;  /* 0x0000007808097812 */ /* 0x040fe400078efcff */
[----:B------:R-:W-:Y:S02]  /*1b910*/  LOP3.LUT R8, R8, 0x7c, RZ, 0xfc, !PT ;  /* 0x0000007c08087812 */ /* 0x000fe400078efcff */
[----:B------:R-:W-:Y:S02]  /*1b920*/  ISETP.GE.AND P3, PT, R9, UR6, PT ;  /* 0x0000000609007c0c */ /* 0x000fe4000bf66270 */
[----:B------:R-:W-:Y:S01]  /*1b930*/  ISETP.GE.AND P4, PT, R8, UR6, PT ;  /* 0x0000000608007c0c */ /* 0x000fe2000bf86270 */
[----:B---3--:R-:W-:Y:S04]  /*1b940*/  STL [R1+0xc], R3 ;  /* 0x00000c0301007387 */ /* 0x008fe80000100800 */
[----:B------:R-:W3:Y:S04]  /*1b950*/  LDL R7, [R1+0x314] ;  /* 0x0003140001077983 */ /* 0x000ee80000100800 */
[----:B------:R-:W3:Y:S04]  /*1b960*/  LDL R6, [R1+0x318] ;  /* 0x0003180001067983 */ /* 0x000ee80000100800 */
[----:B------:R-:W2:Y:S04]  /*1b970*/  LDL R11, [R1+0x30c] ;  /* 0x00030c00010b7983 */ /* 0x000ea80000100800 */
[----:B------:R-:W2:Y:S04]  /*1b980*/  LDL R10, [R1+0x310] ;  /* 0x00031000010a7983 */ /* 0x000ea80000100800 */
[----:B----4-:R-:W-:Y:S04]  /*1b990*/  STL [R1+0x18ec], R25 ;  /* 0x0018ec1901007387 */ /* 0x010fe80000100800 */
[----:B------:R-:W-:Y:S04]  /*1b9a0*/  STL [R1+0x1928], R25 ;  /* 0x0019281901007387 */ /* 0x000fe80000100800 */
[----:B------:R-:W-:Y:S04]  /*1b9b0*/  STL [R1+0x192c], R25 ;  /* 0x00192c1901007387 */ /* 0x000fe80000100800 */
[----:B------:R-:W-:Y:S04]  /*1b9c0*/  STL [R1+0x1930], R25 ;  /* 0x0019301901007387 */ /* 0x000fe80000100800 */
[----:B------:R-:W4:Y:S04]  /*1b9d0*/  LDL R9, [R1+0x304] ;  /* 0x0003040001097983 */ /* 0x000f280000100800 */
[----:B------:R-:W4:Y:S04]  /*1b9e0*/  LDL R8, [R1+0x308] ;  /* 0x0003080001087983 */ /* 0x000f280000100800 */
[----:B------:R-:W4:Y:S04]  /*1b9f0*/  LDL R15, [R1+0x2fc] ;  /* 0x0002fc00010f7983 */ /* 0x000f280000100800 */
[----:B------:R-:W4:Y:S01]  /*1ba00*/  LDL R14, [R1+0x300] ;  /* 0x00030000010e7983 */ /* 0x000f220000100800 */
[----:B------:R-:W-:-:S03]  /*1ba10*/  PRMT R23, RZ, 0x7610, R23 ;  /* 0x00007610ff177816 */ /* 0x000fc60000000017 */
[----:B------:R0:W-:Y:S04]  /*1ba20*/  STL [R1+0x4], R12 ;  /* 0x0000040c01007387 */ /* 0x0001e80000100800 */
[----:B------:R-:W4:Y:S04]  /*1ba30*/  LDL R13, [R1+0x3f4] ;  /* 0x0003f400010d7983 */ /* 0x000f280000100800 */
[----:B0-----:R-:W4:Y:S01]  /*1ba40*/  LDL R12, [R1+0x3f8] ;  /* 0x0003f800010c7983 */ /* 0x001f220000100800 */
[----:B------:R-:W-:Y:S02]  /*1ba50*/  PRMT R5, RZ, 0x7610, R5 ;  /* 0x00007610ff057816 */ /* 0x000fe40000000005 */
[----:B------:R-:W-:Y:S01]  /*1ba60*/  PRMT R4, RZ, 0x7610, R4 ;  /* 0x00007610ff047816 */ /* 0x000fe20000000004 */
[----:B---3--:R0:W3:Y:S02]  /*1ba70*/  @!P1 LDG.E.U16 R23, desc[UR10][R6.64] ;  /* 0x0000000a06179981 */ /* 0x0080e4000c1e1500 */
[----:B0-----:R-:W0:Y:S01]  /*1ba80*/  S2R R7, SR_TID.X ;  /* 0x0000000000077919 */ /* 0x001e220000002100 */
[----:B--2---:R-:W-:-:S02]  /*1ba90*/  @!P2 IMAD.MOV.U32 R6, RZ, RZ, R10 ;  /* 0x000000ffff06a224 */ /* 0x004fc400078e000a */
[----:B------:R-:W2:Y:S01]  /*1baa0*/  LDL R10, [R1+0xba8] ;  /* 0x000ba800010a7983 */ /* 0x000ea20000100800 */
[----:B0-----:R-:W-:-:S04]  /*1bab0*/  LOP3.LUT R7, R7, 0x7f, RZ, 0xc0, !PT ;  /* 0x0000007f07077812 */ /* 0x001fc800078ec0ff */
[----:B------:R-:W-:Y:S01]  /*1bac0*/  ISETP.GE.AND P1, PT, R7, UR6, PT ;  /* 0x0000000607007c0c */ /* 0x000fe2000bf26270 */
[----:B------:R-:W-:Y:S02]  /*1bad0*/  @!P2 IMAD.MOV.U32 R7, RZ, RZ, R11 ;  /* 0x000000ffff07a224 */ /* 0x000fe400078e000b */
[----:B------:R-:W2:Y:S04]  /*1bae0*/  LDL R11, [R1+0xba4] ;  /* 0x000ba400010b7983 */ /* 0x000ea80000100800 */
[----:B------:R0:W3:Y:S02]  /*1baf0*/  @!P2 LDG.E.U16 R5, desc[UR10][R6.64] ;  /* 0x0000000a0605a981 */ /* 0x0000e4000c1e1500 */
[----:B0-----:R-:W-:Y:S02]  /*1bb00*/  PRMT R6, RZ, 0x7610, R6 ;  /* 0x00007610ff067816 */ /* 0x001fe40000000006 */
[----:B----4-:R0:W4:Y:S02]  /*1bb10*/  @!P3 LDG.E.U16 R4, desc[UR10][R8.64] ;  /* 0x0000000a0804b981 */ /* 0x010124000c1e1500 */
[----:B0-----:R-:W-:-:S02]  /*1bb20*/  @!P4 IMAD.MOV.U32 R8, RZ, RZ, R14 ;  /* 0x000000ffff08c224 */ /* 0x001fc400078e000e */
[----:B------:R-:W-:-:S05]  /*1bb30*/  @!P4 IMAD.MOV.U32 R9, RZ, RZ, R15 ;  /* 0x000000ffff09c224 */ /* 0x000fca00078e000f */
[----:B------:R0:W4:Y:S01]  /*1bb40*/  @!P4 LDG.E.U16 R6, desc[UR10][R8.64] ;  /* 0x0000000a0806c981 */ /* 0x000122000c1e1500 */
[----:B------:R-:W1:Y:S02]  /*1bb50*/  S2R R3, SR_TID.X ;  /* 0x0000000000037919 */ /* 0x000e640000002100 */
[----:B-1----:R-:W-:-:S04]  /*1bb60*/  SHF.R.U32.HI R3, RZ, 0x5, R3 ;  /* 0x00000005ff037819 */ /* 0x002fc80000011603 */
[----:B------:R-:W-:-:S04]  /*1bb70*/  SGXT.U32 R3, R3, 0x2 ;  /* 0x000000020303781a */ /* 0x000fc80000000000 */
[----:B------:R-:W-:Y:S02]  /*1bb80*/  ISETP.GE.AND P0, PT, R3, UR6, PT ;  /* 0x0000000603007c0c */ /* 0x000fe4000bf06270 */
[----:B------:R-:W-:-:S11]  /*1bb90*/  PRMT R3, RZ, 0x7610, R3 ;  /* 0x00007610ff037816 */ /* 0x000fd60000000003 */
[----:B0-----:R-:W-:Y:S02]  /*1bba0*/  @!P0 IMAD.MOV.U32 R8, RZ, RZ, R12 ;  /* 0x000000ffff088224 */ /* 0x001fe400078e000c */
[----:B------:R-:W-:-:S05]  /*1bbb0*/  @!P0 IMAD.MOV.U32 R9, RZ, RZ, R13 ;  /* 0x000000ffff098224 */ /* 0x000fca00078e000d */
[----:B------:R0:W4:Y:S01]  /*1bbc0*/  @!P0 LDG.E.U16 R3, desc[UR10][R8.64] ;  /* 0x0000000a08038981 */ /* 0x000122000c1e1500 */
[----:B------:R-:W-:Y:S01]  /*1bbd0*/  PRMT R7, RZ, 0x7610, R7 ;  /* 0x00007610ff077816 */ /* 0x000fe20000000007 */
[----:B------:R-:W-:Y:S06]  /*1bbe0*/  BAR.SYNC.DEFER_BLOCKING 0x0 ;  /* 0x0000000000007b1d */ /* 0x000fec0000010000 */
[----:B--2---:R1:W2:Y:S04]  /*1bbf0*/  @!P1 LDG.E.U16 R7, desc[UR10][R10.64] ;  /* 0x0000000a0a079981 */ /* 0x0042a8000c1e1500 */
[----:B---3--:R-:W-:Y:S04]  /*1bc00*/  STL [R1+0x18f0], R5 ;  /* 0x0018f00501007387 */ /* 0x008fe80000100800 */
[----:B------:R-:W-:Y:S04]  /*1bc10*/  STL [R1+0x18f4], R5 ;  /* 0x0018f40501007387 */ /* 0x000fe80000100800 */
[----:B----4-:R-:W-:Y:S04]  /*1bc20*/  STL [R1+0x18e8], R6 ;  /* 0x0018e80601007387 */ /* 0x010fe80000100800 */
[----:B------:R-:W-:Y:S04]  /*1bc30*/  STL [R1+0x18f8], R6 ;  /* 0x0018f80601007387 */ /* 0x000fe80000100800 */
[----:B------:R-:W-:Y:S04]  /*1bc40*/  STL [R1+0x18fc], R6 ;  /* 0x0018fc0601007387 */ /* 0x000fe80000100800 */
[----:B------:R-:W1:Y:S04]  /*1bc50*/  LDL R10, [R1+0xb84] ;  /* 0x000b8400010a7983 */ /* 0x000e680000100800 */
[----:B------:R-:W1:Y:S01]  /*1bc60*/  LDL R11, [R1+0xb88] ;  /* 0x000b8800010b7983 */ /* 0x000e620000100800 */
[----:B0-----:R-:W-:-:S03]  /*1bc70*/  PRMT R8, RZ, 0x7610, R8 ;  /* 0x00007610ff087816 */ /* 0x001fc60000000008 */
[----:B------:R-:W3:Y:S04]  /*1bc80*/  LDL R13, [R1+0xb44] ;  /* 0x000b4400010d7983 */ /* 0x000ee80000100800 */
[----:B------:R-:W3:Y:S01]  /*1bc90*/  LDL R12, [R1+0xb48] ;  /* 0x000b4800010c7983 */ /* 0x000ee20000100800 */
[----:B------:R-:W-:-:S03]  /*1bca0*/  PRMT R9, RZ, 0x7610, R9 ;  /* 0x00007610ff097816 */ /* 0x000fc60000000009 */
[----:B------:R-:W4:Y:S04]  /*1bcb0*/  LDL R15, [R1+0xac4] ;  /* 0x000ac400010f7983 */ /* 0x000f280000100800 */
[----:B------:R-:W4:Y:S01]  /*1bcc0*/  LDL R14, [R1+0xac8] ;  /* 0x000ac800010e7983 */ /* 0x000f220000100800 */
[----:B-1----:R-:W-:-:S04]  /*1bcd0*/  @!P1 LOP3.LUT R11, R11, R10, RZ, 0x3c, !PT ;  /* 0x0000000a0b0b9212 */ /* 0x002fc800078e3cff */
[----:B------:R-:W-:-:S04]  /*1bce0*/  @!P1 LOP3.LUT R10, R11, R10, RZ, 0x3c, !PT ;  /* 0x0000000a0b0a9212 */ /* 0x000fc800078e3cff */
[----:B------:R-:W-:Y:S01]  /*1bcf0*/  @!P1 LOP3.LUT R11, R11, R10, RZ, 0x3c, !PT ;  /* 0x0000000a0b0b9212 */ /* 0x000fe200078e3cff */
[----:B---3--:R0:W3:Y:S04]  /*1bd00*/  @!P1 LDG.E.U16 R9, desc[UR10][R12.64] ;  /* 0x0000000a0c099981 */ /* 0x0080e8000c1e1500 */
[----:B------:R-:W4:Y:S04]  /*1bd10*/  @!P1 LDG.E.U16 R8, desc[UR10][R10.64] ;  /* 0x0000000a0a089981 */ /* 0x000f28000c1e1500 */
[----:B--2---:R-:W-:Y:S04]  /*1bd20*/  STL [R1+0x18e4], R7 ;  /* 0x0018e40701007387 */ /* 0x004fe80000100800 */
[----:B------:R-:W-:Y:S04]  /*1bd30*/  STL [R1+0x1900], R7 ;  /* 0x0019000701007387 */ /* 0x000fe80000100800 */
[----:B------:R-:W-:Y:S04]  /*1bd40*/  STL [R1+0x1904], R7 ;  /* 0x0019040701007387 */ /* 0x000fe80000100800 */
[----:B----4-:R-:W-:Y:S04]  /*1bd50*/  STL [R1+0x1908], R8 ;  /* 0x0019080801007387 */ /* 0x010fe80000100800 */
[----:B------:R-:W-:Y:S04]  /*1bd60*/  STL [R1+0x190c], R8 ;  /* 0x00190c0801007387 */ /* 0x000fe80000100800 */
[----:B------:R-:W0:Y:S04]  /*1bd70*/  LDL R12, [R1+0xb04] ;  /* 0x000b0400010c7983 */ /* 0x000e280000100800 */
[----:B------:R-:W0:Y:S01]  /*1bd80*/  LDL R13, [R1+0xb08] ;  /* 0x000b0800010d7983 */ /* 0x000e220000100800 */
[----:B------:R-:W-:-:S02]  /*1bd90*/  PRMT R10, RZ, 0x7610, R10 ;  /* 0x00007610ff0a7816 */ /* 0x000fc4000000000a */
[----:B0-----:R-:W-:-:S04]  /*1bda0*/  @!P1 LOP3.LUT R13, R13, R12, RZ, 0x3c, !PT ;  /* 0x0000000c0d0d9212 */ /* 0x001fc800078e3cff */
[----:B------:R-:W-:-:S04]  /*1bdb0*/  @!P1 LOP3.LUT R12, R13, R12, RZ, 0x3c, !PT ;  /* 0x0000000c0d0c9212 */ /* 0x000fc800078e3cff */
[----:B------:R-:W-:-:S05]  /*1bdc0*/  @!P1 LOP3.LUT R13, R13, R12, RZ, 0x3c, !PT ;  /* 0x0000000c0d0d9212 */ /* 0x000fca00078e3cff */
[----:B------:R-:W2:Y:S01]  /*1bdd0*/  @!P1 LDG.E.U16 R10, desc[UR10][R12.64] ;  /* 0x0000000a0c0a9981 */ /* 0x000ea2000c1e1500 */
[----:B------:R-:W-:-:S03]  /*1bde0*/  PRMT R11, RZ, 0x7610, R11 ;  /* 0x00007610ff0b7816 */ /* 0x000fc6000000000b */
[----:B---3--:R-:W-:Y:S04]  /*1bdf0*/  STL [R1+0x18e0], R9 ;  /* 0x0018e00901007387 */ /* 0x008fe80000100800 */
[----:B------:R-:W-:Y:S04]  /*1be00*/  STL [R1+0x1910], R9 ;  /* 0x0019100901007387 */ /* 0x000fe80000100800 */
[----:B------:R-:W-:Y:S04]  /*1be10*/  STL [R1+0x1914], R9 ;  /* 0x0019140901007387 */ /* 0x000fe80000100800 */
[----:B------:R-:W3:Y:S04]  /*1be20*/  @!P1 LDG.E.U16 R11, desc[UR10][R14.64] ;  /* 0x0000000a0e0b9981 */ /* 0x000ee8000c1e1500 */
[----:B--2---:R-:W-:Y:S04]  /*1be30*/  STL [R1+0x1918], R10 ;  /* 0x0019180a01007387 */ /* 0x004fe80000100800 */
[----:B------:R-:W-:Y:S04]  /*1be40*/  STL [R1+0x191c], R10 ;  /* 0x00191c0a01007387 */ /* 0x000fe80000100800 */
[----:B------:R-:W2:Y:S04]  /*1be50*/  LDL R14, [R1+0xa84] ;  /* 0x000a8400010e7983 */ /* 0x000ea80000100800 */
[----:B------:R-:W2:Y:S01]  /*1be60*/  LDL R15, [R1+0xa88] ;  /* 0x000a8800010f7983 */ /* 0x000ea20000100800 */
[----:B------:R-:W-:-:S03]  /*1be70*/  PRMT R12, RZ, 0x7610, R12 ;  /* 0x00007610ff0c7816 */ /* 0x000fc6000000000c */
[----:B---3--:R-:W-:Y:S04]  /*1be80*/  STL [R1+0x1920], R11 ;  /* 0x0019200b01007387 */ /* 0x008fe80000100800 */
[----:B------:R-:W-:Y:S01]  /*1be90*/  STL [R1+0x1924], R11 ;  /* 0x0019240b01007387 */ /* 0x000fe20000100800 */
[----:B--2---:R-:W-:-:S04]  /*1bea0*/  @!P1 LOP3.LUT R15, R15, R14, RZ, 0x3c, !PT ;  /* 0x0000000e0f0f9212 */ /* 0x004fc800078e3cff */
[----:B------:R-:W-:-:S04]  /*1beb0*/  @!P1 LOP3.LUT R14, R15, R14, RZ, 0x3c, !PT ;  /* 0x0000000e0f0e9212 */ /* 0x000fc800078e3cff */
[----:B------:R-:W-:-:S05]  /*1bec0*/  @!P1 LOP3.LUT R15, R15, R14, RZ, 0x3c, !PT ;  /* 0x0000000e0f0f9212 */ /* 0x000fca00078e3cff */
[----:B------:R0:W2:Y:S04]  /*1bed0*/  @!P1 LDG.E.U16 R12, desc[UR10][R14.64] ;  /* 0x0000000a0e0c9981 */ /* 0x0000a8000c1e1500 */
[----:B------:R-:W0:Y:S04]  /*1bee0*/  LDL R14, [R1+0xa44] ;  /* 0x000a4400010e7983 */ /* 0x000e280000100800 */
[----:B------:R-:W0:Y:S01]  /*1bef0*/  LDL R15, [R1+0xa48] ;  /* 0x000a4800010f7983 */ /* 0x000e220000100800 */
[----:B------:R-:W-:Y:S02]  /*1bf00*/  PRMT R13, RZ, 0x7610, R13 ;  /* 0x00007610ff0d7816 */ /* 0x000fe4000000000d */
[----:B0-----:R-:W-:-:S04]  /*1bf10*/  @!P1 LOP3.LUT R15, R15, R14, RZ, 0x3c, !PT ;  /* 0x0000000e0f0f9212 */ /* 0x001fc800078e3cff */
[----:B------:R-:W-:-:S04]  /*1bf20*/  @!P1 LOP3.LUT R14, R15, R14, RZ, 0x3c, !PT ;  /* 0x0000000e0f0e9212 */ /* 0x000fc800078e3cff */
[----:B------:R-:W-:-:S05]  /*1bf30*/  @!P1 LOP3.LUT R15, R15, R14, RZ, 0x3c, !PT ;  /* 0x0000000e0f0f9212 */ /* 0x000fca00078e3cff */
[----:B------:R0:W3:Y:S04]  /*1bf40*/  @!P1 LDG.E.U16 R13, desc[UR10][R14.64] ;  /* 0x0000000a0e0d9981 */ /* 0x0000e8000c1e1500 */
[----:B------:R-:W0:Y:S04]  /*1bf50*/  LDL R14, [R1+0xa04] ;  /* 0x000a0400010e7983 */ /* 0x000e280000100800 */
[----:B------:R-:W0:Y:S01]  /*1bf60*/  LDL R15, [R1+0xa08] ;  /* 0x000a0800010f7983 */ /* 0x000e220000100800 */
[----:B------:R-:W-:Y:S02]  /*1bf70*/  PRMT R29, RZ, 0x7610, R29 ;  /* 0x00007610ff1d7816 */ /* 0x000fe4000000001d */
[----:B0-----:R-:W-:-:S04]  /*1bf80*/  @!P1 LOP3.LUT R15, R15, R14, RZ, 0x3c, !PT ;  /* 0x0000000e0f0f9212 */ /* 0x001fc800078e3cff */
[----:B------:R-:W-:-:S04]  /*1bf90*/  @!P1 LOP3.LUT R14, R15, R14, RZ, 0x3c, !PT ;  /* 0x0000000e0f0e9212 */ /* 0x000fc800078e3cff */
[----:B------:R-:W-:-:S05]  /*1bfa0*/  @!P1 LOP3.LUT R15, R15, R14, RZ, 0x3c, !PT ;  /* 0x0000000e0f0f9212 */ /* 0x000fca00078e3cff */
[----:B------:R-:W4:Y:S04]  /*1bfb0*/  @!P1 LDG.E.U16 R29, desc[UR10][R14.64] ;  /* 0x0000000a0e1d9981 */ /* 0x000f28000c1e1500 */
[----:B----4-:R0:W-:Y:S04]  /*1bfc0*/  STL [R1+0x10], R29 ;  /* 0x0000101d01007387 */ /* 0x0101e80000100800 */
[----:B0-----:R-:W4:Y:S04]  /*1bfd0*/  LDL.LU R29, [R1+0x1a34] ;  /* 0x001a3400011d7983 */ /* 0x001f280000300800 */
[----:B------:R-:W2:Y:S04]  /*1bfe0*/  LDL R14, [R1+0x9c4] ;  /* 0x0009c400010e7983 */ /* 0x000ea80000100800 */
[----:B------:R-:W2:Y:S01]  /*1bff0*/  LDL R15, [R1+0x9c8] ;  /* 0x0009c800010f7983 */ /* 0x000ea20000100800 */
[----:B------:R-:W-:-:S02]  /*1c000*/  PRMT R16, RZ, 0x7610, R16 ;  /* 0x00007610ff107816 */ /* 0x000fc40000000010 */
[----:B--2---:R-:W-:-:S04]  /*1c010*/  @!P1 LOP3.LUT R15, R15, R14, RZ, 0x3c, !PT ;  /* 0x0000000e0f0f9212 */ /* 0x004fc800078e3cff */
[----:B------:R-:W-:-:S04]  /*1c020*/  @!P1 LOP3.LUT R14, R15, R14, RZ, 0x3c, !PT ;  /* 0x0000000e0f0e9212 */ /* 0x000fc800078e3cff */
[----:B------:R-:W-:-:S05]  /*1c030*/  @!P1 LOP3.LUT R15, R15, R14, RZ, 0x3c, !PT ;  /* 0x0000000e0f0f9212 */ /* 0x000fca00078e3cff */
[----:B------:R-:W2:Y:S04]  /*1c040*/  @!P1 LDG.E.U16 R16, desc[UR10][R14.64] ;  /* 0x0000000a0e109981 */ /* 0x000ea8000c1e1500 */
[----:B--2---:R0:W-:Y:S04]  /*1c050*/  STL [R1+0x1c], R16 ;  /* 0x00001c1001007387 */ /* 0x0041e80000100800 */
[----:B0-----:R-:W2:Y:S04]  /*1c060*/  LDL.LU R16, [R1+0x1a30] ;  /* 0x001a300001107983 */ /* 0x001ea80000300800 */
[----:B------:R-:W3:Y:S04]  /*1c070*/  LDL R14, [R1+0x984] ;  /* 0x00098400010e7983 */ /* 0x000ee80000100800 */
[----:B------:R-:W3:Y:S01]  /*1c080*/  LDL R15, [R1+0x988] ;  /* 0x00098800010f7983 */ /* 0x000ee20000100800 */
[----:B----4-:R-:W-:-:S02]  /*1c090*/  PRMT R29, RZ, 0x7610, R29 ;  /* 0x00007610ff1d7816 */ /* 0x010fc4000000001d */
[----:B---3--:R-:W-:-:S04]  /*1c0a0*/  @!P1 LOP3.LUT R15, R15, R14, RZ, 0x3c, !PT ;  /* 0x0000000e0f0f9212 */ /* 0x008fc800078e3cff */
[----:B------:R-:W-:-:S04]  /*1c0b0*/  @!P1 LOP3.LUT R14, R15, R14, RZ, 0x3c, !PT ;  /* 0x0000000e0f0e9212 */ /* 0x000fc800078e3cff */
[----:B------:R-:W-:-:S05]  /*1c0c0*/  @!P1 LOP3.LUT R15, R15, R14, RZ, 0x3c, !PT ;  /* 0x0000000e0f0f9212 */ /* 0x000fca00078e3cff */
[----:B------:R-:W3:Y:S04]  /*1c0d0*/  @!P1 LDG.E.U16 R29, desc[UR10][R14.64] ;  /* 0x0000000a0e1d9981 */ /* 0x000ee8000c1e1500 */
[----:B---3--:R0:W-:Y:S04]  /*1c0e0*/  STL [R1+0x20], R29 ;  /* 0x0000201d01007387 */ /* 0x0081e80000100800 */
[----:B0-----:R-:W3:Y:S04]  /*1c0f0*/  LDL.LU R29, [R1+0x1a2c] ;  /* 0x001a2c00011d7983 */ /* 0x001ee80000300800 */
[----:B------:R-:W4:Y:S04]  /*1c100*/  LDL R14, [R1+0x944] ;  /* 0x00094400010e7983 */ /* 0x000f280000100800 */
[----:B------:R-:W4:Y:S01]  /*1c110*/  LDL R15, [R1+0x948] ;  /* 0x00094800010f7983 */ /* 0x000f220000100800 */
[----:B--2---:R-:W-:-:S02]  /*1c120*/  PRMT R16, RZ, 0x7610, R16 ;  /* 0x00007610ff107816 */ /* 0x004fc40000000010 */
[----:B----4-:R-:W-:-:S04]  /*1c130*/  @!P1 LOP3.LUT R15, R15, R14, RZ, 0x3c, !PT ;  /* 0x0000000e0f0f9212 */ /* 0x010fc800078e3cff */
[----:B------:R-:W-:-:S04]  /*1c140*/  @!P1 LOP3.LUT R14, R15, R14, RZ, 0x3c, !PT ;  /* 0x0000000e0f0e9212 */ /* 0x000fc800078e3cff */
[----:B------:R-:W-:-:S05]  /*1c150*/  @!P1 LOP3.LUT R15, R15, R14, RZ, 0x3c, !PT ;  /* 0x0000000e0f0f9212 */ /* 0x000fca00078e3cff */
[----:B------:R-:W2:Y:S04]  /*1c160*/  @!P1 LDG.E.U16 R16, desc[UR10][R14.64] ;  /* 0x0000000a0e109981 */ /* 0x000ea8000c1e1500 */
[----:B--2---:R0:W-:Y:S04]  /*1c170*/  STL [R1+0x24], R16 ;  /* 0x0000241001007387 */ /* 0x0041e80000100800 */
[----:B0-----:R-:W2:Y:S04]  /*1c180*/  LDL.LU R16, [R1+0x1a28] ;  /* 0x001a280001107983 */ /* 0x001ea80000300800 */
[----:B------:R-:W4:Y:S04]  /*1c190*/  LDL R14, [R1+0x904] ;  /* 0x00090400010e7983 */ /* 0x000f280000100800 */
[----:B------:R-:W4:Y:S01]  /*1c1a0*/  LDL R15, [R1+0x908] ;  /* 0x00090800010f7983 */ /* 0x000f220000100800 */
[----:B---3--:R-:W-:-:S02]  /*1c1b0*/  PRMT R29, RZ, 0x7610, R29 ;  /* 0x00007610ff1d7816 */ /* 0x008fc4000000001d */
[----:B----4-:R-:W-:-:S04]  /*1c1c0*/  @!P1 LOP3.LUT R15, R15, R14, RZ, 0x3c, !PT ;  /* 0x0000000e0f0f9212 */ /* 0x010fc800078e3cff */
        /* <DEDUP_REMOVED lines=398> */
[----:B------:R0:W3:Y:S04]  /*1dab0*/  @!P1 LDG.E.U16 R29, desc[UR10][R14.64] ;  /* 0x0000000a0e1d9981 */ /* 0x0000e8000c1e1500 */
[----:B------:R-:W0:Y:S04]  /*1dac0*/  LDL R14, [R1+0x5bc] ;  /* 0x0005bc00010e7983 */ /* 0x000e280000100800 */
[----:B------:R-:W0:Y:S01]  /*1dad0*/  LDL R15, [R1+0x5c0] ;  /* 0x0005c000010f7983 */ /* 0x000e220000100800 */
[----:B--2---:R-:W-:Y:S02]  /*1dae0*/  PRMT R16, RZ, 0x7610, R16 ;  /* 0x00007610ff107816 */ /* 0x004fe40000000010 */
[----:B0-----:R-:W-:-:S04]  /*1daf0*/  @!P1 LOP3.LUT R15, R15, R14, RZ, 0x3c, !PT ;  /* 0x0000000e0f0f9212 */ /* 0x001fc800078e3cff */
[----:B------:R-:W-:-:S04]  /*1db00*/  @!P1 LOP3.LUT R14, R15, R14, RZ, 0x3c, !PT ;  /* 0x0000000e0f0e9212 */ /* 0x000fc800078e3cff */
[----:B------:R-:W-:-:S05]  /*1db10*/  @!P1 LOP3.LUT R15, R15, R14, RZ, 0x3c, !PT ;  /* 0x0000000e0f0f9212 */ /* 0x000fca00078e3cff */
[----:B------:R-:W2:Y:S04]  /*1db20*/  @!P1 LDG.E.U16 R16, desc[UR10][R14.64] ;  /* 0x0000000a0e109981 */ /* 0x000ea8000c1e1500 */
[----:B---3--:R0:W-:Y:S04]  /*1db30*/  STL [R1+0x194], R29 ;  /* 0x0001941d01007387 */ /* 0x0081e80000100800 */
[----:B0-----:R-:W3:Y:S04]  /*1db40*/  LDL R29, [R1+0x480] ;  /* 0x00048000011d7983 */ /* 0x001ee80000100800 */
[----:B--2---:R0:W-:Y:S04]  /*1db50*/  STL [R1+0x198], R16 ;  /* 0x0001981001007387 */ /* 0x0041e80000100800 */
[----:B0-----:R-:W2:Y:S04]  /*1db60*/  LDL.LU R16, [R1+0x1974] ;  /* 0x0019740001107983 */ /* 0x001ea80000300800 */
        /* <DEDUP_REMOVED lines=33> */
[----:B------:R-:W2:Y:S01]  /*1dd80*/  @!P1 LDG.E.U16 R16, desc[UR10][R14.64] ;  /* 0x0000000a0e109981 */ /* 0x000ea2000c1e1500 */
[----:B------:R-:W-:-:S03]  /*1dd90*/  PRMT R5, RZ, 0x7610, R5 ;  /* 0x00007610ff057816 */ /* 0x000fc60000000005 */
[----:B--2---:R0:W-:Y:S04]  /*1dda0*/  STL [R1+0x1ac], R16 ;  /* 0x0001ac1001007387 */ /* 0x0041e80000100800 */
[----:B0-----:R-:W2:Y:S04]  /*1ddb0*/  LDL.LU R16, [R1+0x1964] ;  /* 0x0019640001107983 */ /* 0x001ea80000300800 */
[----:B------:R-:W4:Y:S01]  /*1ddc0*/  LDL R15, [R1+0x47c] ;  /* 0x00047c00010f7983 */ /* 0x000f220000100800 */
[----:B---3--:R-:W-:-:S05]  /*1ddd0*/  @!P1 IMAD.MOV.U32 R14, RZ, RZ, R29 ;  /* 0x000000ffff0e9224 */ /* 0x008fca00078e001d */
[----:B----4-:R0:W3:Y:S04]  /*1dde0*/  @!P1 LDG.E.U16 R5, desc[UR10][R14.64] ;  /* 0x0000000a0e059981 */ /* 0x0100e8000c1e1500 */
[----:B------:R-:W0:Y:S04]  /*1ddf0*/  LDL R14, [R1+0x43c] ;  /* 0x00043c00010e7983 */ /* 0x000e280000100800 */
[----:B------:R-:W0:Y:S01]  /*1de00*/  LDL R15, [R1+0x440] ;  /* 0x00044000010f7983 */ /* 0x000e220000100800 */
[----:B--2---:R-:W-:Y:S01]  /*1de10*/  PRMT R16, RZ, 0x7610, R16 ;  /* 0x00007610ff107816 */ /* 0x004fe20000000010 */
[----:B------:R-:W1:Y:S01]  /*1de20*/  S2R R29, SR_TID.X ;  /* 0x00000000001d7919 */ /* 0x000e620000002100 */
[----:B0-----:R-:W-:-:S04]  /*1de30*/  @!P1 LOP3.LUT R15, R15, R14, RZ, 0x3c, !PT ;  /* 0x0000000e0f0f9212 */ /* 0x001fc800078e3cff */
[----:B------:R-:W-:-:S04]  /*1de40*/  @!P1 LOP3.LUT R14, R15, R14, RZ, 0x3c, !PT ;  /* 0x0000000e0f0e9212 */ /* 0x000fc800078e3cff */
[----:B------:R-:W-:-:S05]  /*1de50*/  @!P1 LOP3.LUT R15, R15, R14, RZ, 0x3c, !PT ;  /* 0x0000000e0f0f9212 */ /* 0x000fca00078e3cff */
[----:B------:R-:W2:Y:S04]  /*1de60*/  @!P1 LDG.E.U16 R16, desc[UR10][R14.64] ;  /* 0x0000000a0e109981 */ /* 0x000ea8000c1e1500 */
[----:B---3--:R1:W-:Y:S02]  /*1de70*/  STL [R1+0x1b4], R5 ;  /* 0x0001b40501007387 */ /* 0x0083e40000100800 */
[----:B-1----:R-:W-:Y:S01]  /*1de80*/  SHF.R.S32.HI R5, RZ, 0x6, R29 ;  /* 0x00000006ff057819 */ /* 0x002fe2000001141d */
[----:B------:R-:W-:-:S03]  /*1de90*/  IMAD.SHL.U32 R29, R29, 0x2, RZ ;  /* 0x000000021d1d7824 */ /* 0x000fc600078e00ff */
[----:B------:R-:W-:-:S04]  /*1dea0*/  SGXT R5, R5, 0x1 ;  /* 0x000000010505781a */ /* 0x000fc80000000200 */
[----:B------:R-:W-:-:S04]  /*1deb0*/  LOP3.LUT R5, R5, 0x90, RZ, 0xc0, !PT ;  /* 0x0000009005057812 */ /* 0x000fc800078ec0ff */
[----:B------:R-:W-:Y:S01]  /*1dec0*/  LOP3.LUT R5, R5, 0x7e, R29, 0x78, !PT ;  /* 0x0000007e05057812 */ /* 0x000fe200078e781d */
[----:B--2---:R0:W-:Y:S04]  /*1ded0*/  STL [R1+0x1b8], R16 ;  /* 0x0001b81001007387 */ /* 0x0041e80000100800 */
[----:B0-----:R-:W2:Y:S04]  /*1dee0*/  LDL.LU R16, [R1+0x1960] ;  /* 0x0019600001107983 */ /* 0x001ea80000300800 */
[----:B------:R-:W3:Y:S04]  /*1def0*/  LDL R14, [R1+0x418] ;  /* 0x00041800010e7983 */ /* 0x000ee80000100800 */
[----:B------:R-:W3:Y:S04]  /*1df00*/  LDL R15, [R1+0xbf4] ;  /* 0x000bf400010f7983 */ /* 0x000ee80000100800 */
[----:B------:R-:W4:Y:S01]  /*1df10*/  LDL.LU R29, [R1+0x195c] ;  /* 0x00195c00011d7983 */ /* 0x000f220000300800 */
[----:B---3--:R-:W-:-:S04]  /*1df20*/  @!P1 LOP3.LUT R15, R15, R14, RZ, 0x3c, !PT ;  /* 0x0000000e0f0f9212 */ /* 0x008fc800078e3cff */
[C---:B------:R-:W-:Y:S02]  /*1df30*/  @!P1 LOP3.LUT R14, R15.reuse, R14, RZ, 0x3c, !PT ;  /* 0x0000000e0f0e9212 */ /* 0x040fe400078e3cff */
[----:B----4-:R-:W-:Y:S02]  /*1df40*/  PRMT R29, RZ, 0x7610, R29 ;  /* 0x00007610ff1d7816 */ /* 0x010fe4000000001d */
        /* <DEDUP_REMOVED lines=20> */
[----:B--2---:R-:W-:Y:S04]  /*1e090*/  STL [R1+0x18ac], R16 ;  /* 0x0018ac1001007387 */ /* 0x004fe80000100800 */
[----:B------:R-:W-:Y:S04]  /*1e0a0*/  STL [R1+0x18b0], R16 ;  /* 0x0018b01001007387 */ /* 0x000fe80000100800 */
[----:B------:R-:W-:Y:S04]  /*1e0b0*/  STL [R1+0x18b4], R16 ;  /* 0x0018b41001007387 */ /* 0x000fe80000100800 */
[----:B---3--:R0:W-:Y:S04]  /*1e0c0*/  STL [R1+0x1d8], R29 ;  /* 0x0001d81d01007387 */ /* 0x0081e80000100800 */
[----:B0-----:R-:W2:Y:S04]  /*1e0d0*/  LDL.LU R29, [R1+0x1950] ;  /* 0x00195000011d7983 */ /* 0x001ea80000300800 */
[----:B------:R-:W3:Y:S04]  /*1e0e0*/  LDL R14, [R1+0xb34] ;  /* 0x000b3400010e7983 */ /* 0x000ee80000100800 */
[----:B------:R-:W3:Y:S01]  /*1e0f0*/  LDL R15, [R1+0xb38] ;  /* 0x000b3800010f7983 */ /* 0x000ee20000100800 */
[----:B--2---:R-:W-:-:S02]  /*1e100*/  PRMT R29, RZ, 0x7610, R29 ;  /* 0x00007610ff1d7816 */ /* 0x004fc4000000001d */
[----:B---3--:R-:W-:-:S04]  /*1e110*/  @!P1 LOP3.LUT R15, R15, R14, RZ, 0x3c, !PT ;  /* 0x0000000e0f0f9212 */ /* 0x008fc800078e3cff */
[----:B------:R-:W-:-:S04]  /*1e120*/  @!P1 LOP3.LUT R14, R15, R14, RZ, 0x3c, !PT ;  /* 0x0000000e0f0e9212 */ /* 0x000fc800078e3cff */
[----:B------:R-:W-:-:S05]  /*1e130*/  @!P1 LOP3.LUT R15, R15, R14, RZ, 0x3c, !PT ;  /* 0x0000000e0f0f9212 */ /* 0x000fca00078e3cff */
[----:B------:R-:W2:Y:S04]  /*1e140*/  @!P1 LDG.E.U16 R29, desc[UR10][R14.64] ;  /* 0x0000000a0e1d9981 */ /* 0x000ea8000c1e1500 */
[----:B------:R-:W-:Y:S04]  /*1e150*/  STL [R1+0x1878], R17 ;  /* 0x0018781101007387 */ /* 0x000fe80000100800 */
[----:B------:R-:W-:Y:S04]  /*1e160*/  STL [R1+0x187c], R17 ;  /* 0x00187c1101007387 */ /* 0x000fe80000100800 */
[----:B------:R-:W-:Y:S04]  /*1e170*/  STL [R1+0x1880], R17 ;  /* 0x0018801101007387 */ /* 0x000fe80000100800 */
[----:B--2---:R0:W-:Y:S04]  /*1e180*/  STL [R1+0x1d4], R29 ;  /* 0x0001d41d01007387 */ /* 0x0041e80000100800 */
[----:B0-----:R-:W2:Y:S04]  /*1e190*/  LDL.LU R29, [R1+0x194c] ;  /* 0x00194c00011d7983 */ /* 0x001ea80000300800 */
[----:B------:R-:W3:Y:S04]  /*1e1a0*/  LDL R14, [R1+0xaf4] ;  /* 0x000af400010e7983 */ /* 0x000ee80000100800 */
[----:B------:R-:W3:Y:S04]  /*1e1b0*/  LDL R15, [R1+0xaf8] ;  /* 0x000af800010f7983 */ /* 0x000ee80000100800 */
[----:B------:R0:W-:Y:S04]  /*1e1c0*/  STS.U16 [R5+UR5+0x10000], R3 ;  /* 0x0100000305007988 */ /* 0x0001e80008000405 */
[----:B------:R-:W-:Y:S01]  /*1e1d0*/  STL [R1+0x1884], R18 ;  /* 0x0018841201007387 */ /* 0x000fe20000100800 */
[----:B0-----:R-:W-:-:S03]  /*1e1e0*/  PRMT R3, RZ, 0x7610, R3 ;  /* 0x00007610ff037816 */ /* 0x001fc60000000003 */
[----:B------:R-:W-:Y:S04]  /*1e1f0*/  STL [R1+0x1888], R18 ;  /* 0x0018881201007387 */ /* 0x000fe80000100800 */
[----:B------:R-:W-:Y:S01]  /*1e200*/  STL [R1+0x18d0], R18 ;  /* 0x0018d01201007387 */ /* 0x000fe20000100800 */
[----:B---3--:R-:W-:-:S04]  /*1e210*/  @!P1 LOP3.LUT R15, R15, R14, RZ, 0x3c, !PT ;  /* 0x0000000e0f0f9212 */ /* 0x008fc800078e3cff */
        /* <DEDUP_REMOVED lines=12> */
[----:B------:R-:W-:Y:S04]  /*1e2e0*/  STL [R1+0x188c], R19 ;  /* 0x00188c1301007387 */ /* 0x000fe80000100800 */
[----:B------:R-:W-:Y:S04]  /*1e2f0*/  STL [R1+0x1890], R19 ;  /* 0x0018901301007387 */ /* 0x000fe80000100800 */
[----:B------:R-:W-:Y:S04]  /*1e300*/  STL [R1+0x1894], R19 ;  /* 0x0018941301007387 */ /* 0x000fe80000100800 */
[----:B------:R-:W-:Y:S04]  /*1e310*/  STL [R1+0x1898], R19 ;  /* 0x0018981301007387 */ /* 0x000fe80000100800 */
[----:B------:R-:W-:Y:S04]  /*1e320*/  STS.U16 [R5+UR5+0x10200], R16 ;  /* 0x0102001005007988 */ /* 0x000fe80008000405 */
[----:B------:R-:W-:Y:S04]  /*1e330*/  STS.U16 [R5+UR5+0x10400], R17 ;  /* 0x0104001105007988 */ /* 0x000fe80008000405 */
[----:B------:R-:W-:Y:S04]  /*1e340*/  STS.U16 [R5+UR5+0x10600], R18 ;  /* 0x0106001205007988 */ /* 0x000fe80008000405 */
[----:B------:R-:W-:Y:S04]  /*1e350*/  STS.U16 [R5+UR5+0x10800], R19 ;  /* 0x0108001305007988 */ /* 0x000fe80008000405 */
[----:B------:R-:W-:Y:S04]  /*1e360*/  STS.U16 [R5+UR5+0x10a00], R2 ;  /* 0x010a000205007988 */ /* 0x000fe80008000405 */
[----:B--2---:R0:W-:Y:S04]  /*1e370*/  STL [R1+0x1cc], R29 ;  /* 0x0001cc1d01007387 */ /* 0x0041e80000100800 */
[----:B0-----:R-:W2:Y:S04]  /*1e380*/  LDL.LU R29, [R1+0x1948] ;  /* 0x00194800011d7983 */ /* 0x001ea80000300800 */
[----:B------:R-:W-:Y:S04]  /*1e390*/  STL [R1+0x189c], R15 ;  /* 0x00189c0f01007387 */ /* 0x000fe80000100800 */
[----:B------:R-:W-:Y:S04]  /*1e3a0*/  STL [R1+0x18a0], R15 ;  /* 0x0018a00f01007387 */ /* 0x000fe80000100800 */
[----:B------:R-:W-:Y:S04]  /*1e3b0*/  STL [R1+0x18a4], R15 ;  /* 0x0018a40f01007387 */ /* 0x000fe80000100800 */
[----:B------:R-:W-:Y:S04]  /*1e3c0*/  STL [R1+0x18a8], R15 ;  /* 0x0018a80f01007387 */ /* 0x000fe80000100800 */
[----:B------:R-:W-:Y:S04]  /*1e3d0*/  STL [R1+0x18b8], R15 ;  /* 0x0018b80f01007387 */ /* 0x000fe80000100800 */
[----:B------:R-:W-:Y:S04]  /*1e3e0*/  STL [R1+0x18bc], R15 ;  /* 0x0018bc0f01007387 */ /* 0x000fe80000100800 */
[----:B------:R-:W3:Y:S01]  /*1e3f0*/  LDL R2, [R1+0xa74] ;  /* 0x000a740001027983 */ /* 0x000ee20000100800 */
[----:B--2---:R-:W-:-:S02]  /*1e400*/  PRMT R29, RZ, 0x7610, R29 ;  /* 0x00007610ff1d7816 */ /* 0x004fc4000000001d */
[----:B---3--:R-:W-:-:S04]  /*1e410*/  @!P1 LOP3.LUT R3, R3, R2, RZ, 0x3c, !PT ;  /* 0x0000000203039212 */ /* 0x008fc800078e3cff */
[----:B------:R-:W-:-:S04]  /*1e420*/  @!P1 LOP3.LUT R2, R3, R2, RZ, 0x3c, !PT ;  /* 0x0000000203029212 */ /* 0x000fc800078e3cff */
[----:B------:R-:W-:-:S05]  /*1e430*/  @!P1 LOP3.LUT R3, R3, R2, RZ, 0x3c, !PT ;  /* 0x0000000203039212 */ /* 0x000fca00078e3cff */
[----:B------:R-:W2:Y:S04]  /*1e440*/  @!P1 LDG.E.U16 R29, desc[UR10][R2.64] ;  /* 0x0000000a021d9981 */ /* 0x000ea8000c1e1500 */
[----:B--2---:R0:W-:Y:S04]  /*1e450*/  STL [R1+0x1c8], R29 ;  /* 0x0001c81d01007387 */ /* 0x0041e80000100800 */
        /* <DEDUP_REMOVED lines=36> */
[----:B------:R-:W3:Y:S01]  /*1e6a0*/  LDL R3, [R1+0x978] ;  /* 0x0009780001037983 */ /* 0x000ee20000100800 */
[----:B------:R-:W-:-:S02]  /*1e6b0*/  PRMT R7, RZ, 0x7610, R7 ;  /* 0x00007610ff077816 */ /* 0x000fc40000000007 */
[----:B---3--:R-:W-:-:S04]  /*1e6c0*/  @!P1 LOP3.LUT R3, R3, R2, RZ, 0x3c, !PT ;  /* 0x0000000203039212 */ /* 0x008fc800078e3cff */
[----:B------:R-:W-:-:S04]  /*1e6d0*/  @!P1 LOP3.LUT R2, R3, R2, RZ, 0x3c, !PT ;  /* 0x0000000203029212 */ /* 0x000fc800078e3cff */
[----:B------:R-:W-:-:S05]  /*1e6e0*/  @!P1 LOP3.LUT R3, R3, R2, RZ, 0x3c, !PT ;  /* 0x0000000203039212 */ /* 0x000fca00078e3cff */
[----:B------:R-:W3:Y:S04]  /*1e6f0*/  @!P1 LDG.E.U16 R7, desc[UR10][R2.64] ;  /* 0x0000000a02079981 */ /* 0x000ee8000c1e1500 */
[----:B------:R-:W4:Y:S04]  /*1e700*/  LDL R2, [R1+0x934] ;  /* 0x0009340001027983 */ /* 0x000f280000100800 */
[----:B------:R-:W4:Y:S01]  /*1e710*/  LDL R3, [R1+0x938] ;  /* 0x0009380001037983 */ /* 0x000f220000100800 */
[----:B------:R-:W-:-:S03]  /*1e720*/  PRMT R18, RZ, 0x7610, R18 ;  /* 0x00007610ff127816 */ /* 0x000fc60000000012 */
[----:B---3--:R0:W-:Y:S01]  /*1e730*/  STL [R1+0x1a0], R7 ;  /* 0x0001a00701007387 */ /* 0x0081e20000100800 */
[----:B------:R-:W-:-:S03]  /*1e740*/  PRMT R9, RZ, 0x7610, R9 ;  /* 0x00007610ff097816 */ /* 0x000fc60000000009 */
[----:B0-----:R-:W3:Y:S01]  /*1e750*/  LDL R7, [R1+0x878] ;  /* 0x0008780001077983 */ /* 0x001ee20000100800 */
[----:B----4-:R-:W-:-:S04]  /*1e760*/  @!P1 LOP3.LUT R3, R3, R2, RZ, 0x3c, !PT ;  /* 0x0000000203039212 */ /* 0x010fc800078e3cff */
[----:B------:R-:W-:-:S04]  /*1e770*/  @!P1 LOP3.LUT R2, R3, R2, RZ, 0x3c, !PT ;  /* 0x0000000203029212 */ /* 0x000fc800078e3cff */
[----:B------:R-:W-:-:S05]  /*1e780*/  @!P1 LOP3.LUT R3, R3, R2, RZ, 0x3c, !PT ;  /* 0x0000000203039212 */ /* 0x000fca00078e3cff */
[----:B------:R-:W4:Y:S04]  /*1e790*/  @!P1 LDG.E.U16 R18, desc[UR10][R2.64] ;  /* 0x0000000a02129981 */ /* 0x000f28000c1e1500 */
[----:B------:R-:W2:Y:S04]  /*1e7a0*/  LDL R2, [R1+0x8f4] ;  /* 0x0008f40001027983 */ /* 0x000ea80000100800 */
[----:B------:R-:W2:Y:S04]  /*1e7b0*/  LDL R3, [R1+0x8f8] ;  /* 0x0008f80001037983 */ /* 0x000ea80000100800 */
[----:B----4-:R0:W-:Y:S01]  /*1e7c0*/  STL [R1+0x190], R18 ;  /* 0x0001901201007387 */ /* 0x0101e20000100800 */
[----:B------:R-:W-:-:S03]  /*1e7d0*/  PRMT R11, RZ, 0x7610, R11 ;  /* 0x00007610ff0b7816 */ /* 0x000fc6000000000b */
[----:B0-----:R-:W4:Y:S01]  /*1e7e0*/  LDL R18, [R1+0x838] ;  /* 0x0008380001127983 */ /* 0x001f220000100800 */
[----:B--2---:R-:W-:-:S04]  /*1e7f0*/  @!P1 LOP3.LUT R3, R3, R2, RZ, 0x3c, !PT ;  /* 0x0000000203039212 */ /* 0x004fc800078e3cff */
[----:B------:R-:W-:-:S04]  /*1e800*/  @!P1 LOP3.LUT R2, R3, R2, RZ, 0x3c, !PT ;  /* 0x0000000203029212 */ /* 0x000fc800078e3cff */
[----:B------:R-:W-:-:S05]  /*1e810*/  @!P1 LOP3.LUT R3, R3, R2, RZ, 0x3c, !PT ;  /* 0x0000000203039212 */ /* 0x000fca00078e3cff */
[----:B------:R-:W2:Y:S04]  /*1e820*/  @!P1 LDG.E.U16 R9, desc[UR10][R2.64] ;  /* 0x0000000a02099981 */ /* 0x000ea8000c1e1500 */
[----:B------:R-:W3:Y:S04]  /*1e830*/  LDL R2, [R1+0x8b4] ;  /* 0x0008b40001027983 */ /* 0x000ee80000100800 */
[----:B------:R-:W3:Y:S04]  /*1e840*/  LDL R3, [R1+0x8b8] ;  /* 0x0008b80001037983 */ /* 0x000ee80000100800 */
[----:B--2---:R0:W-:Y:S04]  /*1e850*/  STL [R1+0x180], R9 ;  /* 0x0001800901007387 */ /* 0x0041e80000100800 */
[----:B0-----:R-:W2:Y:S01]  /*1e860*/  LDL.LU R9, [R1] ;  /* 0x0000000001097983 */ /* 0x001ea20000300800 */
[----:B---3--:R-:W-:-:S04]  /*1e870*/  @!P1 LOP3.LUT R3, R3, R2, RZ, 0x3c, !PT ;  /* 0x0000000203039212 */ /* 0x008fc800078e3cff */
[----:B------:R-:W-:-:S04]  /*1e880*/  @!P1 LOP3.LUT R2, R3, R2, RZ, 0x3c, !PT ;  /* 0x0000000203029212 */ /* 0x000fc800078e3cff */
[----:B------:R-:W-:-:S05]  /*1e890*/  @!P1 LOP3.LUT R3, R3, R2, RZ, 0x3c, !PT ;  /* 0x0000000203039212 */ /* 0x000fca00078e3cff */
[----:B------:R0:W3:Y:S04]  /*1e8a0*/  @!P1 LDG.E.U16 R11, desc[UR10][R2.64] ;  /* 0x0000000a020b9981 */ /* 0x0000e8000c1e1500 */
[----:B------:R-:W4:Y:S01]  /*1e8b0*/  LDL R3, [R1+0x874] ;  /* 0x0008740001037983 */ /* 0x000f220000100800 */
[----:B------:R-:W-:Y:S01]  /*1e8c0*/  PRMT R6, RZ, 0x7610, R6 ;  /* 0x00007610ff067816 */ /* 0x000fe20000000006 */
[----:B0-----:R-:W-:Y:S02]  /*1e8d0*/  @!P1 IMAD.MOV.U32 R2, RZ, RZ, R7 ;  /* 0x000000ffff029224 */ /* 0x001fe400078e0007 */
[----:B---3--:R0:W-:Y:S04]  /*1e8e0*/  STL [R1+0x170], R11 ;  /* 0x0001700b01007387 */ /* 0x0081e80000100800 */
[----:B----4-:R1:W3:Y:S01]  /*1e8f0*/  @!P1 LDG.E.U16 R6, desc[UR10][R2.64] ;  /* 0x0000000a02069981 */ /* 0x0102e2000c1e1500 */
[----:B------:R-:W-:-:S03]  /*1e900*/  PRMT R29, RZ, 0x7610, R29 ;  /* 0x00007610ff1d7816 */ /* 0x000fc6000000001d */
[----:B0-----:R-:W4:Y:S04]  /*1e910*/  LDL R11, [R1+0x7f8] ;  /* 0x0007f800010b7983 */ /* 0x001f280000100800 */
[----:B------:R-:W2:Y:S01]  /*1e920*/  LDL R3, [R1+0x834] ;  /* 0x0008340001037983 */ /* 0x000ea20000100800 */
[----:B-1----:R-:W-:-:S05]  /*1e930*/  @!P1 IMAD.MOV.U32 R2, RZ, RZ, R18 ;  /* 0x000000ffff029224 */ /* 0x002fca00078e0012 */
[----:B--2---:R-:W2:Y:S04]  /*1e940*/  @!P1 LDG.E.U16 R29, desc[UR10][R2.64] ;  /* 0x0000000a021d9981 */ /* 0x004ea8000c1e1500 */
[----:B---3--:R0:W-:Y:S04]  /*1e950*/  STL [R1+0x15c], R6 ;  /* 0x00015c0601007387 */ /* 0x0081e80000100800 */
[----:B0-----:R-:W3:Y:S01]  /*1e960*/  LDL.LU R6, [R1+0x2c] ;  /* 0x00002c0001067983 */ /* 0x001ee20000300800 */
[----:B------:R-:W0:Y:S03]  /*1e970*/  S2R R7, SR_TID.X ;  /* 0x0000000000077919 */ /* 0x000e260000002100 */
[----:B--2---:R1:W-:Y:S04]  /*1e980*/  STL [R1+0x14c], R29 ;  /* 0x00014c1d01007387 */ /* 0x0043e80000100800 */
[----:B-1----:R-:W2:Y:S04]  /*1e990*/  LDL.LU R29, [R1+0x1934] ;  /* 0x00193400011d7983 */ /* 0x002ea80000300800 */
[----:B------:R-:W3:Y:S01]  /*1e9a0*/  LDL R3, [R1+0x7f4] ;  /* 0x0007f40001037983 */ /* 0x000ee20000100800 */
[----:B0-----:R-:W-:-:S03]  /*1e9b0*/  SHF.R.S32.HI R18, RZ, 0x6, R7 ;  /* 0x00000006ff127819 */ /* 0x001fc60000011407 */
[----:B------:R-:W-:Y:S01]  /*1e9c0*/  STS.U16 [R5+UR5+0x10c00], R0 ;  /* 0x010c000005007988 */ /* 0x000fe20008000405 */
[----:B------:R-:W-:-:S03]  /*1e9d0*/  SGXT R18, R18, 0x1 ;  /* 0x000000011212781a */ /* 0x000fc60000000200 */
[----:B------:R-:W-:Y:S01]  /*1e9e0*/  STS.U16 [R5+UR5+0x10e00], R20 ;  /* 0x010e001405007988 */ /* 0x000fe20008000405 */
[----:B------:R-:W-:-:S03]  /*1e9f0*/  IMAD.SHL.U32 R7, R7, 0x2, RZ ;  /* 0x0000000207077824 */ /* 0x000fc600078e00ff */
[----:B------:R-:W-:Y:S01]  /*1ea00*/  STS.U16 [R5+UR5+0x11000], R21 ;  /* 0x0110001505007988 */ /* 0x000fe20008000405 */
[----:B------:R-:W-:-:S03]  /*1ea10*/  LOP3.LUT R18, R18, 0x90, RZ, 0xc0, !PT ;  /* 0x0000009012127812 */ /* 0x000fc600078ec0ff */
[----:B------:R-:W-:Y:S01]  /*1ea20*/  STS.U16 [R5+UR5+0x11200], R22 ;  /* 0x0112001605007988 */ /* 0x000fe20008000405 */
[----:B------:R-:W-:-:S03]  /*1ea30*/  PRMT R10, RZ, 0x7610, R10 ;  /* 0x00007610ff0a7816 */ /* 0x000fc6000000000a */
[----:B------:R-:W-:Y:S01]  /*1ea40*/  STS.U16 [R5+UR5+0x11400], R28 ;  /* 0x0114001c05007988 */ /* 0x000fe20008000405 */
[----:B----4-:R-:W-:-:S03]  /*1ea50*/  @!P1 IMAD.MOV.U32 R2, RZ, RZ, R11 ;  /* 0x000000ffff029224 */ /* 0x010fc600078e000b */
[----:B------:R-:W-:Y:S04]  /*1ea60*/  STS.U16 [R5+UR5+0x11600], R27 ;  /* 0x0116001b05007988 */ /* 0x000fe80008000405 */
[----:B------:R-:W-:Y:S01]  /*1ea70*/  STS.U16 [R5+UR5+0x11800], R26 ;  /* 0x0118001a05007988 */ /* 0x000fe20008000405 */
[----:B------:R-:W-:-:S03]  /*1ea80*/  LOP3.LUT R18, R18, 0x7e, R7, 0x78, !PT ;  /* 0x0000007e12127812 */ /* 0x000fc600078e7807 */
[----:B------:R-:W-:Y:S04]  /*1ea90*/  STS.U16 [R5+UR5+0x11a00], R24 ;  /* 0x011a001805007988 */ /* 0x000fe80008000405 */
[----:B------:R-:W-:Y:S04]  /*1eaa0*/  STS.U16 [R5+UR5+0x11c00], R23 ;  /* 0x011c001705007988 */ /* 0x000fe80008000405 */
[----:B------:R0:W-:Y:S04]  /*1eab0*/  STS.U16 [R5+UR5+0x11e00], R4 ;  /* 0x011e000405007988 */ /* 0x0001e80008000405 */
[----:B0-----:R-:W4:Y:S04]  /*1eac0*/  LDL.LU R5, [R1+0x48] ;  /* 0x0000480001057983 */ /* 0x001f280000300800 */
[----:B------:R-:W4:Y:S04]  /*1ead0*/  LDL R7, [R1+0x738] ;  /* 0x0007380001077983 */ /* 0x000f280000100800 */
[----:B------:R-:W4:Y:S04]  /*1eae0*/  LDL.LU R11, [R1+0x44] ;  /* 0x00004400010b7983 */ /* 0x000f280000300800 */
[----:B---3--:R0:W3:Y:S04]  /*1eaf0*/  @!P1 LDG.E.U16 R10, desc[UR10][R2.64] ;  /* 0x0000000a020a9981 */ /* 0x0080e8000c1e1500 */
[----:B------:R-:W0:Y:S04]  /*1eb00*/  LDL R2, [R1+0x7b4] ;  /* 0x0007b40001027983 */ /* 0x000e280000100800 */
[----:B------:R-:W0:Y:S01]  /*1eb10*/  LDL R3, [R1+0x7b8] ;  /* 0x0007b80001037983 */ /* 0x000e220000100800 */
[----:B------:R-:W-:-:S02]  /*1eb20*/  PRMT R25, RZ, 0x7610, R25 ;  /* 0x00007610ff197816 */ /* 0x000fc40000000019 */
[----:B0-----:R-:W-:-:S04]  /*1eb30*/  @!P1 LOP3.LUT R3, R3, R2, RZ, 0x3c, !PT ;  /* 0x0000000203039212 */ /* 0x001fc800078e3cff */
[----:B------:R-:W-:-:S04]  /*1eb40*/  @!P1 LOP3.LUT R2, R3, R2, RZ, 0x3c, !PT ;  /* 0x0000000203029212 */ /* 0x000fc800078e3cff */
[----:B------:R-:W-:-:S05]  /*1eb50*/  @!P1 LOP3.LUT R3, R3, R2, RZ, 0x3c, !PT ;  /* 0x0000000203039212 */ /* 0x000fca00078e3cff */
[----:B------:R-:W2:Y:S04]  /*1eb60*/  @!P1 LDG.E.U16 R25, desc[UR10][R2.64] ;  /* 0x0000000a02199981 */ /* 0x000ea8000c1e1500 */
[----:B---3--:R0:W-:Y:S04]  /*1eb70*/  STL [R1+0x13c], R10 ;  /* 0x00013c0a01007387 */ /* 0x0081e80000100800 */
[----:B0-----:R-:W3:Y:S04]  /*1eb80*/  LDL.LU R10, [R1+0x3c] ;  /* 0x00003c00010a7983 */ /* 0x001ee80000300800 */
[----:B--2---:R0:W-:Y:S04]  /*1eb90*/  STL [R1+0x12c], R25 ;  /* 0x00012c1901007387 */ /* 0x0041e80000100800 */
[----:B0-----:R-:W2:Y:S04]  /*1eba0*/  LDL.LU R25, [R1+0x1930] ;  /* 0x0019300001197983 */ /* 0x001ea80000300800 */
[----:B------:R-:W4:Y:S04]  /*1ebb0*/  LDL R2, [R1+0x774] ;  /* 0x0007740001027983 */ /* 0x000f280000100800 */
[----:B------:R-:W4:Y:S01]  /*1ebc0*/  LDL R3, [R1+0x778] ;  /* 0x0007780001037983 */ /* 0x000f220000100800 */
[----:B------:R-:W-:-:S02]  /*1ebd0*/  LOP3.LUT R18, R18, 0x20, RZ, 0x3c, !PT ;  /* 0x0000002012127812 */ /* 0x000fc400078e3cff */
[----:B------:R-:W-:-:S03]  /*1ebe0*/  PRMT R8, RZ, 0x7610, R8 ;  /* 0x00007610ff087816 */ /* 0x000fc60000000008 */
[----:B------:R-:W-:Y:S04]  /*1ebf0*/  STS.U16 [R18+UR5+0x10100], R29 ;  /* 0x0101001d12007988 */ /* 0x000fe80008000405 */
[----:B------:R0:W-:Y:S04]  /*1ec00*/  STS.U16 [R18+UR5+0x10300], R9 ;  /* 0x0103000912007988 */ /* 0x0001e80008000405 */
[----:B0-----:R-:W3:Y:S01]  /*1ec10*/  LDL.LU R9, [R1+0x34] ;  /* 0x0000340001097983 */ /* 0x001ee20000300800 */
[----:B----4-:R-:W-:-:S04]  /*1ec20*/  @!P1 LOP3.LUT R3, R3, R2, RZ, 0x3c, !PT ;  /* 0x0000000203039212 */ /* 0x010fc800078e3cff */
[----:B------:R-:W-:-:S04]  /*1ec30*/  @!P1 LOP3.LUT R2, R3, R2, RZ, 0x3c, !PT ;  /* 0x0000000203029212 */ /* 0x000fc800078e3cff */
[----:B------:R-:W-:-:S05]  /*1ec40*/  @!P1 LOP3.LUT R3, R3, R2, RZ, 0x3c, !PT ;  /* 0x0000000203039212 */ /* 0x000fca00078e3cff */
[----:B------:R0:W4:Y:S04]  /*1ec50*/  @!P1 LDG.E.U16 R8, desc[UR10][R2.64] ;  /* 0x0000000a02089981 */ /* 0x000128000c1e1500 */
[----:B------:R-:W3:Y:S04]  /*1ec60*/  LDL.LU R2, [R1+0x8] ;  /* 0x0000080001027983 */ /* 0x000ee80000300800 */
[----:B------:R-:W4:Y:S01]  /*1ec70*/  LDL R3, [R1+0x734] ;  /* 0x0007340001037983 */ /* 0x000f220000100800 */
[----:B--2---:R-:W-:-:S03]  /*1ec80*/  PRMT R25, RZ, 0x7610, R25 ;  /* 0x00007610ff197816 */ /* 0x004fc60000000019 */
[----:B---3--:R0:W-:Y:S02]  /*1ec90*/  STS.U16 [R18+UR5+0x10500], R2 ;  /* 0x0105000212007988 */ /* 0x0081e40008000405 */
[----:B0-----:R-:W-:-:S05]  /*1eca0*/  @!P1 IMAD.MOV.U32 R2, RZ, RZ, R7 ;  /* 0x000000ffff029224 */ /* 0x001fca00078e0007 */
[----:B----4-:R-:W2:Y:S04]  /*1ecb0*/  @!P1 LDG.E.U16 R25, desc[UR10][R2.64] ;  /* 0x0000000a02199981 */ /* 0x010ea8000c1e1500 */
[----:B------:R0:W-:Y:S04]  /*1ecc0*/  STL [R1+0x11c], R8 ;  /* 0x00011c0801007387 */ /* 0x0001e80000100800 */
[----:B0-----:R-:W3:Y:S04]  /*1ecd0*/  LDL.LU R8, [R1+0x28] ;  /* 0x0000280001087983 */ /* 0x001ee80000300800 */
[----:B------:R-:W4:Y:S04]  /*1ece0*/  LDL.LU R7, [R1+0x18] ;  /* 0x0000180001077983 */ /* 0x000f280000300800 */
        /* <DEDUP_REMOVED lines=9> */
[----:B------:R0:W-:Y:S04]  /*1ed80*/  STS.U16 [R18+UR5+0x10700], R6 ;  /* 0x0107000612007988 */ /* 0x0001e80008000405 */
[----:B0-----:R-:W3:Y:S04]  /*1ed90*/  LDL.LU R6, [R1+0x14] ;  /* 0x0000140001067983 */ /* 0x001ee80000300800 */
        /* <DEDUP_REMOVED lines=9> */
[----:B------:R0:W-:Y:S04]  /*1ee30*/  STS.U16 [R18+UR5+0x10900], R5 ;  /* 0x0109000512007988 */ /* 0x0001e80008000405 */
[----:B0-----:R-:W4:Y:S04]  /*1ee40*/  LDL.LU R5, [R1+0xc] ;  /* 0x00000c0001057983 */ /* 0x001f280000300800 */
[----:B------:R-:W3:Y:S04]  /*1ee50*/  LDL R2, [R1+0x674] ;  /* 0x0006740001027983 */ /* 0x000ee80000100800 */
[----:B------:R-:W3:Y:S04]  /*1ee60*/  LDL R3, [R1+0x678] ;  /* 0x0006780001037983 */ /* 0x000ee80000100800 */
[----:B------:R-:W-:Y:S04]  /*1ee70*/  STS.U16 [R18+UR5+0x10b00], R11 ;  /* 0x010b000b12007988 */ /* 0x000fe80008000405 */
[----:B--2---:R0:W-:Y:S04]  /*1ee80*/  STL [R1+0xf0], R25 ;  /* 0x0000f01901007387 */ /* 0x0041e80000100800 */
[----:B0-----:R-:W2:Y:S04]  /*1ee90*/  LDL.LU R25, [R1+0x4] ;  /* 0x0000040001197983 */ /* 0x001ea80000300800 */
[----:B------:R-:W4:Y:S01]  /*1eea0*/  LDL.LU R11, [R1+0x1924] ;  /* 0x00192400010b7983 */ /* 0x000f220000300800 */
[----:B---3--:R-:W-:-:S04]  /*1eeb0*/  @!P1 LOP3.LUT R3, R3, R2, RZ, 0x3c, !PT ;  /* 0x0000000203039212 */ /* 0x008fc800078e3cff */
[----:B------:R-:W-:-:S04]  /*1eec0*/  @!P1 LOP3.LUT R2, R3, R2, RZ, 0x3c, !PT ;  /* 0x0000000203029212 */ /* 0x000fc800078e3cff */
[----:B------:R-:W-:Y:S02]  /*1eed0*/  @!P1 LOP3.LUT R3, R3, R2, RZ, 0x3c, !PT ;  /* 0x0000000203039212 */ /* 0x000fe400078e3cff */
[----:B----4-:R-:W-:-:S06]  /*1eee0*/  PRMT R11, RZ, 0x7610, R11 ;  /* 0x00007610ff0b7816 */ /* 0x010fcc000000000b */
[----:B------:R-:W3:Y:S04]  /*1eef0*/  @!P1 LDG.E.U16 R11, desc[UR10][R2.64] ;  /* 0x0000000a020b9981 */ /* 0x000ee8000c1e1500 */
[----:B------:R-:W-:Y:S04]  /*1ef00*/  STS.U16 [R18+UR5+0x10d00], R10 ;  /* 0x010d000a12007988 */ /* 0x000fe80008000405 */
[----:B---3--:R0:W-:Y:S04]  /*1ef10*/  STL [R1+0xdc], R11 ;  /* 0x0000dc0b01007387 */ /* 0x0081e80000100800 */
[----:B0-----:R-:W3:Y:S04]  /*1ef20*/  LDL.LU R11, [R1+0x1920] ;  /* 0x00192000010b7983 */ /* 0x001ee80000300800 */
[----:B------:R-:W4:Y:S04]  /*1ef30*/  LDL R2, [R1+0x634] ;  /* 0x0006340001027983 */ /* 0x000f280000100800 */
[----:B------:R-:W4:Y:S04]  /*1ef40*/  LDL R3, [R1+0x638] ;  /* 0x0006380001037983 */ /* 0x000f280000100800 */
[----:B------:R-:W2:Y:S01]  /*1ef50*/  LDL.LU R10, [R1+0x191c] ;  /* 0x00191c00010a7983 */ /* 0x000ea20000300800 */
[----:B----4-:R-:W-:-:S04]  /*1ef60*/  @!P1 LOP3.LUT R3, R3, R2, RZ, 0x3c, !PT ;  /* 0x0000000203039212 */ /* 0x010fc800078e3cff */
[C---:B------:R-:W-:Y:S02]  /*1ef70*/  @!P1 LOP3.LUT R2, R3.reuse, R2, RZ, 0x3c, !PT ;  /* 0x0000000203029212 */ /* 0x040fe400078e3cff */
[----:B--2---:R-:W-:Y:S02]  /*1ef80*/  PRMT R10, RZ, 0x7610, R10 ;  /* 0x00007610ff0a7816 */ /* 0x004fe4000000000a */
[----:B------:R-:W-:-:S05]  /*1ef90*/  @!P1 LOP3.LUT R3, R3, R2, RZ, 0x3c, !PT ;  /* 0x0000000203039212 */ /* 0x000fca00078e3cff */
[----:B------:R-:W2:Y:S04]  /*1efa0*/  @!P1 LDG.E.U16 R10, desc[UR10][R2.64] ;  /* 0x0000000a020a9981 */ /* 0x000ea8000c1e1500 */
[----:B------:R-:W-:Y:S04]  /*1efb0*/  STS.U16 [R18+UR5+0x10f00], R9 ;  /* 0x010f000912007988 */ /* 0x000fe80008000405 */
[----:B--2---:R0:W-:Y:S04]  /*1efc0*/  STL [R1+0xd4], R10 ;  /* 0x0000d40a01007387 */ /* 0x0041e80000100800 */
[----:B0-----:R-:W2:Y:S04]  /*1efd0*/  LDL.LU R10, [R1+0x1918] ;  /* 0x00191800010a7983 */ /* 0x001ea80000300800 */
[----:B------:R-:W4:Y:S04]  /*1efe0*/  LDL R2, [R1+0x5f4] ;  /* 0x0005f40001027983 */ /* 0x000f280000100800 */
[----:B------:R-:W4:Y:S04]  /*1eff0*/  LDL R3, [R1+0x5f8] ;  /* 0x0005f80001037983 */ /* 0x000f280000100800 */
[----:B------:R-:W3:Y:S01]  /*1f000*/  LDL.LU R9, [R1+0x1914] ;  /* 0x0019140001097983 */ /* 0x000ee20000300800 */
[----:B----4-:R-:W-:-:S04]  /*1f010*/  @!P1 LOP3.LUT R3, R3, R2, RZ, 0x3c, !PT ;  /* 0x0000000203039212 */ /* 0x010fc800078e3cff */
[C---:B------:R-:W-:Y:S02]  /*1f020*/  @!P1 LOP3.LUT R2, R3.reuse, R2, RZ, 0x3c, !PT ;  /* 0x0000000203029212 */ /* 0x040fe400078e3cff */
[----:B---3--:R-:W-:Y:S02]  /*1f030*/  PRMT R9, RZ, 0x7610, R9 ;  /* 0x00007610ff097816 */ /* 0x008fe40000000009 */
[----:B------:R-:W-:-:S05]  /*1f040*/  @!P1 LOP3.LUT R3, R3, R2, RZ, 0x3c, !PT ;  /* 0x0000000203039212 */ /* 0x000fca00078e3cff */
        /* <DEDUP_REMOVED lines=45> */
[----:B---3--:R0:W-:Y:S04]  /*1f320*/  STL [R1+0xc0], R5 ;  /* 0x0000c00501007387 */ /* 0x0081e80000100800 */
[----:B0-----:R-:W3:Y:S04]  /*1f330*/  LDL.LU R5, [R1+0x18f0] ;  /* 0x0018f00001057983 */ /* 0x001ee80000300800 */
[----:B------:R-:W4:Y:S04]  /*1f340*/  LDL R2, [R1+0x4b4] ;  /* 0x0004b40001027983 */ /* 0x000f280000100800 */
[----:B------:R-:W4:Y:S01]  /*1f350*/  LDL R3, [R1+0x4b8] ;  /* 0x0004b80001037983 */ /* 0x000f220000100800 */
[----:B------:R-:W-:-:S03]  /*1f360*/  PRMT R17, RZ, 0x7610, R17 ;  /* 0x00007610ff117816 */ /* 0x000fc60000000011 */
[----:B------:R0:W-:Y:S04]  /*1f370*/  STS.U16 [R18+UR5+0x11900], R25 ;  /* 0x0119001912007988 */ /* 0x0001e80008000405 */
[----:B0-----:R-:W3:Y:S01]  /*1f380*/  LDL.LU R25, [R1+0x18ec] ;  /* 0x0018ec0001197983 */ /* 0x001ee20000300800 */
[----:B----4-:R-:W-:-:S04]  /*1f390*/  @!P1 LOP3.LUT R3, R3, R2, RZ, 0x3c, !PT ;  /* 0x0000000203039212 */ /* 0x010fc800078e3cff */
[----:B------:R-:W-:-:S04]  /*1f3a0*/  @!P1 LOP3.LUT R2, R3, R2, RZ, 0x3c, !PT ;  /* 0x0000000203029212 */ /* 0x000fc800078e3cff */
[----:B------:R-:W-:-:S05]  /*1f3b0*/  @!P1 LOP3.LUT R3, R3, R2, RZ, 0x3c, !PT ;  /* 0x0000000203039212 */ /* 0x000fca00078e3cff */
[----:B------:R-:W4:Y:S04]  /*1f3c0*/  @!P1 LDG.E.U16 R17, desc[UR10][R2.64] ;  /* 0x0000000a02119981 */ /* 0x000f28000c1e1500 */
[----:B------:R-:W3:Y:S04]  /*1f3d0*/  LDL R2, [R1+0x474] ;  /* 0x0004740001027983 */ /* 0x000ee80000100800 */
[----:B------:R-:W3:Y:S01]  /*1f3e0*/  LDL R3, [R1+0x478] ;  /* 0x0004780001037983 */ /* 0x000ee20000100800 */
[----:B------:R-:W-:-:S03]  /*1f3f0*/  PRMT R19, RZ, 0x7610, R19 ;  /* 0x00007610ff137816 */ /* 0x000fc60000000013 */
[----:B----4-:R0:W-:Y:S01]  /*1f400*/  STL [R1+0xbc], R17 ;  /* 0x0000bc1101007387 */ /* 0x0101e20000100800 */
[----:B--2---:R-:W-:-:S03]  /*1f410*/  PRMT R6, RZ, 0x7610, R6 ;  /* 0x00007610ff067816 */ /* 0x004fc60000000006 */
[----:B0-----:R-:W2:Y:S01]  /*1f420*/  LDL R17, [R1+0xb9c] ;  /* 0x000b9c0001117983 */ /* 0x001ea20000100800 */
[----:B---3--:R-:W-:-:S04]  /*1f430*/  @!P1 LOP3.LUT R3, R3, R2, RZ, 0x3c, !PT ;  /* 0x0000000203039212 */ /* 0x008fc800078e3cff */
[----:B------:R-:W-:-:S04]  /*1f440*/  @!P1 LOP3.LUT R2, R3, R2, RZ, 0x3c, !PT ;  /* 0x0000000203029212 */ /* 0x000fc800078e3cff */
[----:B------:R-:W-:-:S05]  /*1f450*/  @!P1 LOP3.LUT R3, R3, R2, RZ, 0x3c, !PT ;  /* 0x0000000203039212 */ /* 0x000fca00078e3cff */
[----:B------:R0:W3:Y:S04]  /*1f460*/  @!P1 LDG.E.U16 R19, desc[UR10][R2.64] ;  /* 0x0000000a02139981 */ /* 0x0000e8000c1e1500 */
[----:B------:R-:W0:Y:S04]  /*1f470*/  LDL R2, [R1+0x434] ;  /* 0x0004340001027983 */ /* 0x000e280000100800 */
[----:B------:R-:W0:Y:S02]  /*1f480*/  LDL R3, [R1+0x438] ;  /* 0x0004380001037983 */ /* 0x000e240000100800 */
[----:B0-----:R-:W-:-:S04]  /*1f490*/  @!P1 LOP3.LUT R3, R3, R2, RZ, 0x3c, !PT ;  /* 0x0000000203039212 */ /* 0x001fc800078e3cff */
[----:B------:R-:W-:-:S04]  /*1f4a0*/  @!P1 LOP3.LUT R2, R3, R2, RZ, 0x3c, !PT ;  /* 0x0000000203029212 */ /* 0x000fc800078e3cff */
[----:B------:R-:W-:-:S05]  /*1f4b0*/  @!P1 LOP3.LUT R3, R3, R2, RZ, 0x3c, !PT ;  /* 0x0000000203039212 */ /* 0x000fca00078e3cff */
[----:B------:R-:W4:Y:S04]  /*1f4c0*/  @!P1 LDG.E.U16 R6, desc[UR10][R2.64] ;  /* 0x0000000a02069981 */ /* 0x000f28000c1e1500 */
[----:B---3--:R-:W-:Y:S04]  /*1f4d0*/  STL [R1+0xb8], R19 ;  /* 0x0000b81301007387 */ /* 0x008fe80000100800 */
[----:B----4-:R0:W-:Y:S04]  /*1f4e0*/  STL [R1+0xb4], R6 ;  /* 0x0000b40601007387 */ /* 0x0101e80000100800 */
[----:B0-----:R-:W3:Y:S04]  /*1f4f0*/  LDL.LU R6, [R1+0x18e8] ;  /* 0x0018e80001067983 */ /* 0x001ee80000300800 */
[----:B------:R-:W4:Y:S04]  /*1f500*/  LDL R2, [R1+0xbac] ;  /* 0x000bac0001027983 */ /* 0x000f280000100800 */
[----:B------:R-:W4:Y:S01]  /*1f510*/  LDL R3, [R1+0xbf0] ;  /* 0x000bf00001037983 */ /* 0x000f220000100800 */
[----:B------:R-:W-:-:S02]  /*1f520*/  PRMT R7, RZ, 0x7610, R7 ;  /* 0x00007610ff077816 */ /* 0x000fc40000000007 */
[----:B----4-:R-:W-:-:S04]  /*1f530*/  @!P1 LOP3.LUT R3, R3, R2, RZ, 0x3c, !PT ;  /* 0x0000000203039212 */ /* 0x010fc800078e3cff */
[----:B------:R-:W-:-:S04]  /*1f540*/  @!P1 LOP3.LUT R2, R3, R2, RZ, 0x3c, !PT ;  /* 0x0000000203029212 */ /* 0x000fc800078e3cff */
[----:B------:R-:W-:-:S05]  /*1f550*/  @!P1 LOP3.LUT R3, R3, R2, RZ, 0x3c, !PT ;  /* 0x0000000203039212 */ /* 0x000fca00078e3cff */
[----:B------:R-:W4:Y:S04]  /*1f560*/  @!P1 LDG.E.U16 R7, desc[UR10][R2.64] ;  /* 0x0000000a02079981 */ /* 0x000f28000c1e1500 */
[----:B------:R-:W-:Y:S04]  /*1f570*/  STS.U16 [R18+UR5+0x11b00], R25 ;  /* 0x011b001912007988 */ /* 0x000fe80008000405 */
[----:B------:R-:W-:Y:S04]  /*1f580*/  STS.U16 [R18+UR5+0x11d00], R5 ;  /* 0x011d000512007988 */ /* 0x000fe80008000405 */
[----:B---3--:R0:W-:Y:S04]  /*1f590*/  STS.U16 [R18+UR5+0x11f00], R6 ;  /* 0x011f000612007988 */ /* 0x0081e80008000405 */
[----:B0-----:R-:W3:Y:S04]  /*1f5a0*/  LDL R18, [R1+0xb30] ;  /* 0x000b300001127983 */ /* 0x001ee80000100800 */
[----:B----4-:R0:W-:Y:S04]  /*1f5b0*/  STL [R1+0xb0], R7 ;  /* 0x0000b00701007387 */ /* 0x0101e80000100800 */
[----:B0-----:R-:W4:Y:S04]  /*1f5c0*/  LDL.LU R7, [R1+0x18e4] ;  /* 0x0018e40001077983 */ /* 0x001f280000300800 */
[----:B------:R-:W3:Y:S01]  /*1f5d0*/  LDL R3, [R1+0x40c] ;  /* 0x00040c0001037983 */ /* 0x000ee20000100800 */
[----:B------:R-:W-:Y:S01]  /*1f5e0*/  PRMT R14, RZ, 0x7610, R14 ;  /* 0x00007610ff0e7816 */ /* 0x000fe2000000000e */
[----:B--2---:R-:W-:-:S05]  /*1f5f0*/  @!P1 IMAD.MOV.U32 R2, RZ, RZ, R17 ;  /* 0x000000ffff029224 */ /* 0x004fca00078e0011 */
[----:B---3--:R0:W2:Y:S04]  /*1f600*/  @!P1 LDG.E.U16 R14, desc[UR10][R2.64] ;  /* 0x0000000a020e9981 */ /* 0x0080a8000c1e1500 */
[----:B------:R-:W0:Y:S04]  /*1f610*/  LDL R2, [R1+0xb6c] ;  /* 0x000b6c0001027983 */ /* 0x000e280000100800 */
[----:B------:R-:W0:Y:S01]  /*1f620*/  LDL R3, [R1+0xb70] ;  /* 0x000b700001037983 */ /* 0x000e220000100800 */
[----:B------:R-:W-:Y:S02]  /*1f630*/  PRMT R9, RZ, 0x7610, R9 ;  /* 0x00007610ff097816 */ /* 0x000fe40000000009 */
[----:B0-----:R-:W-:-:S04]  /*1f640*/  @!P1 LOP3.LUT R3, R3, R2, RZ, 0x3c, !PT ;  /* 0x0000000203039212 */ /* 0x001fc800078e3cff */
[----:B------:R-:W-:-:S04]  /*1f650*/  @!P1 LOP3.LUT R2, R3, R2, RZ, 0x3c, !PT ;  /* 0x0000000203029212 */ /* 0x000fc800078e3cff */
[----:B------:R-:W-:-:S05]  /*1f660*/  @!P1 LOP3.LUT R3, R3, R2, RZ, 0x3c, !PT ;  /* 0x0000000203039212 */ /* 0x000fca00078e3cff */
[----:B------:R-:W3:Y:S04]  /*1f670*/  @!P1 LDG.E.U16 R9, desc[UR10][R2.64] ;  /* 0x0000000a02099981 */ /* 0x000ee8000c1e1500 */
[----:B--2---:R0:W-:Y:S04]  /*1f680*/  STL [R1+0xac], R14 ;  /* 0x0000ac0e01007387 */ /* 0x0041e80000100800 */
[----:B0-----:R-:W2:Y:S04]  /*1f690*/  LDL R14, [R1+0xab0] ;  /* 0x000ab000010e7983 */ /* 0x001ea80000100800 */
[----:B------:R-:W4:Y:S04]  /*1f6a0*/  LDL.LU R17, [R1+0x10] ;  /* 0x0000100001117983 */ /* 0x000f280000300800 */
[----:B---3--:R0:W-:Y:S04]  /*1f6b0*/  STL [R1+0xa8], R9 ;  /* 0x0000a80901007387 */ /* 0x0081e80000100800 */
[----:B0-----:R-:W3:Y:S04]  /*1f6c0*/  LDL.LU R9, [R1+0x18e0] ;  /* 0x0018e00001097983 */ /* 0x001ee80000300800 */
[----:B------:R-:W2:Y:S01]  /*1f6d0*/  LDL R3, [R1+0xb2c] ;  /* 0x000b2c0001037983 */ /* 0x000ea20000100800 */
[----:B------:R-:W-:Y:S01]  /*1f6e0*/  PRMT R16, RZ, 0x7610, R16 ;  /* 0x00007610ff107816 */ /* 0x000fe20000000010 */
[----:B------:R-:W-:-:S05]  /*1f6f0*/  @!P1 IMAD.MOV.U32 R2, RZ, RZ, R18 ;  /* 0x000000ffff029224 */ /* 0x000fca00078e0012 */
[----:B--2---:R-:W2:Y:S04]  /*1f700*/  @!P1 LDG.E.U16 R16, desc[UR10][R2.64] ;  /* 0x0000000a02109981 */ /* 0x004ea8000c1e1500 */
[----:B------:R-:W4:Y:S04]  /*1f710*/  LDL R2, [R1+0xaec] ;  /* 0x000aec0001027983 */ /* 0x000f280000100800 */
[----:B------:R-:W4:Y:S01]  /*1f720*/  LDL R3, [R1+0xaf0] ;  /* 0x000af00001037983 */ /* 0x000f220000100800 */
[----:B------:R-:W-:-:S03]  /*1f730*/  PRMT R20, RZ, 0x7610, R20 ;  /* 0x00007610ff147816 */ /* 0x000fc60000000014 */
[----:B--2---:R0:W-:Y:S04]  /*1f740*/  STL [R1+0xa4], R16 ;  /* 0x0000a41001007387 */ /* 0x0041e80000100800 */
[----:B0-----:R-:W2:Y:S01]  /*1f750*/  LDL R16, [R1+0xa30] ;  /* 0x000a300001107983 */ /* 0x001ea20000100800 */
[----:B----4-:R-:W-:-:S03]  /*1f760*/  @!P1 LOP3.LUT R3, R3, R2, RZ, 0x3c, !PT ;  /* 0x0000000203039212 */ /* 0x010fc600078e3cff */
[----:B------:R-:W4:Y:S01]  /*1f770*/  LDL.LU R18, [R1+0x20] ;  /* 0x0000200001127983 */ /* 0x000f220000300800 */
[----:B------:R-:W-:-:S04]  /*1f780*/  @!P1 LOP3.LUT R2, R3, R2, RZ, 0x3c, !PT ;  /* 0x0000000203029212 */ /* 0x000fc800078e3cff */
[----:B------:R-:W-:-:S05]  /*1f790*/  @!P1 LOP3.LUT R3, R3, R2, RZ, 0x3c, !PT ;  /* 0x0000000203039212 */ /* 0x000fca00078e3cff */
[----:B------:R0:W3:Y:S04]  /*1f7a0*/  @!P1 LDG.E.U16 R20, desc[UR10][R2.64] ;  /* 0x0000000a02149981 */ /* 0x0000e8000c1e1500 */
[----:B------:R-:W2:Y:S01]  /*1f7b0*/  LDL R3, [R1+0xaac] ;  /* 0x000aac0001037983 */ /* 0x000ea20000100800 */
[----:B------:R-:W-:Y:S01]  /*1f7c0*/  PRMT R0, RZ, 0x7610, R0 ;  /* 0x00007610ff007816 */ /* 0x000fe20000000000 */
[----:B0-----:R-:W-:Y:S02]  /*1f7d0*/  @!P1 IMAD.MOV.U32 R2, RZ, RZ, R14 ;  /* 0x000000ffff029224 */ /* 0x001fe400078e000e */
[----:B---3--:R0:W-:Y:S04]  /*1f7e0*/  STL [R1+0xa0], R20 ;  /* 0x0000a01401007387 */ /* 0x0081e80000100800 */
[----:B0-----:R-:W3:Y:S04]  /*1f7f0*/  LDL.LU R20, [R1+0x24] ;  /* 0x0000240001147983 */ /* 0x001ee80000300800 */
[----:B--2---:R-:W2:Y:S01]  /*1f800*/  @!P1 LDG.E.U16 R0, desc[UR10][R2.64] ;  /* 0x0000000a02009981 */ /* 0x004ea2000c1e1500 */
[----:B------:R-:W-:-:S03]  /*1f810*/  PRMT R15, RZ, 0x7610, R15 ;  /* 0x00007610ff0f7816 */ /* 0x000fc6000000000f */
[----:B------:R-:W4:Y:S04]  /*1f820*/  LDL R14, [R1+0x9b0] ;  /* 0x0009b000010e7983 */ /* 0x000f280000100800 */
[----:B------:R-:W3:Y:S04]  /*1f830*/  LDL R2, [R1+0xa6c] ;  /* 0x000a6c0001027983 */ /* 0x000ee80000100800 */
[----:B------:R-:W3:Y:S04]  /*1f840*/  LDL R3, [R1+0xa70] ;  /* 0x000a700001037983 */ /* 0x000ee80000100800 */
[----:B--2---:R0:W-:Y:S04]  /*1f850*/  STL [R1+0x9c], R0 ;  /* 0x00009c0001007387 */ /* 0x0041e80000100800 */
[----:B0-----:R-:W2:Y:S01]  /*1f860*/  LDL.LU R0, [R1+0x30] ;  /* 0x0000300001007983 */ /* 0x001ea20000300800 */
[----:B---3--:R-:W-:-:S04]  /*1f870*/  @!P1 LOP3.LUT R3, R3, R2, RZ, 0x3c, !PT ;  /* 0x0000000203039212 */ /* 0x008fc800078e3cff */
[----:B------:R-:W-:-:S04]  /*1f880*/  @!P1 LOP3.LUT R2, R3, R2, RZ, 0x3c, !PT ;  /* 0x0000000203029212 */ /* 0x000fc800078e3cff */
[----:B------:R-:W-:-:S05]  /*1f890*/  @!P1 LOP3.LUT R3, R3, R2, RZ, 0x3c, !PT ;  /* 0x0000000203039212 */ /* 0x000fca00078e3cff */
[----:B------:R0:W3:Y:S04]  /*1f8a0*/  @!P1 LDG.E.U16 R15, desc[UR10][R2.64] ;  /* 0x0000000a020f9981 */ /* 0x0000e8000c1e1500 */
[----:B------:R-:W4:Y:S01]  /*1f8b0*/  LDL R3, [R1+0xa2c] ;  /* 0x000a2c0001037983 */ /* 0x000f220000100800 */
[----:B------:R-:W-:Y:S01]  /*1f8c0*/  PRMT R21, RZ, 0x7610, R21 ;  /* 0x00007610ff157816 */ /* 0x000fe20000000015 */
[----:B0-----:R-:W-:-:S05]  /*1f8d0*/  @!P1 IMAD.MOV.U32 R2, RZ, RZ, R16 ;  /* 0x000000ffff029224 */ /* 0x001fca00078e0010 */
[----:B----4-:R-:W4:Y:S04]  /*1f8e0*/  @!P1 LDG.E.U16 R21, desc[UR10][R2.64] ;  /* 0x0000000a02159981 */ /* 0x010f28000c1e1500 */
[----:B---3--:R0:W-:Y:S04]  /*1f8f0*/  STL [R1+0x98], R15 ;  /* 0x0000980f01007387 */ /* 0x0081e80000100800 */
[----:B0-----:R-:W3:Y:S04]  /*1f900*/  LDL.LU R15, [R1+0x38] ;  /* 0x00003800010f7983 */ /* 0x001ee80000300800 */
[----:B------:R-:W3:Y:S04]  /*1f910*/  LDL.LU R16, [R1+0x40] ;  /* 0x0000400001107983 */ /* 0x000ee80000300800 */
[----:B----4-:R0:W-:Y:S04]  /*1f920*/  STL [R1+0x94], R21 ;  /* 0x0000941501007387 */ /* 0x0101e80000100800 */
[----:B0-----:R-:W4:Y:S04]  /*1f930*/  LDL.LU R21, [R1+0x18dc] ;  /* 0x0018dc0001157983 */ /* 0x001f280000300800 */
[----:B------:R-:W2:Y:S04]  /*1f940*/  LDL R2, [R1+0x9ec] ;  /* 0x0009ec0001027983 */ /* 0x000ea80000100800 */
[----:B------:R-:W2:Y:S01]  /*1f950*/  LDL R3, [R1+0x9f0] ;  /* 0x0009f00001037983 */ /* 0x000ea20000100800 */
[----:B------:R-:W0:Y:S01]  /*1f960*/  S2R R19, SR_TID.X ;  /* 0x0000000000137919 */ /* 0x000e220000002100 */
[----:B----4-:R-:W-:-:S02]  /*1f970*/  PRMT R21, RZ, 0x7610, R21 ;  /* 0x00007610ff157816 */ /* 0x010fc40000000015 */
[----:B--2---:R-:W-:-:S04]  /*1f980*/  @!P1 LOP3.LUT R3, R3, R2, RZ, 0x3c, !PT ;  /* 0x0000000203039212 */ /* 0x004fc800078e3cff */
[----:B------:R-:W-:-:S04]  /*1f990*/  @!P1 LOP3.LUT R2, R3, R2, RZ, 0x3c, !PT ;  /* 0x0000000203029212 */ /* 0x000fc800078e3cff */
[----:B------:R-:W-:-:S05]  /*1f9a0*/  @!P1 LOP3.LUT R3, R3, R2, RZ, 0x3c, !PT ;  /* 0x0000000203039212 */ /* 0x000fca00078e3cff */
[----:B------:R-:W2:Y:S01]  /*1f9b0*/  @!P1 LDG.E.U16 R21, desc[UR10][R2.64] ;  /* 0x0000000a02159981 */ /* 0x000ea2000c1e1500 */
[----:B0-----:R-:W-:-:S05]  /*1f9c0*/  LOP3.LUT R19, R19, 0x7f, RZ, 0xc0, !PT ;  /* 0x0000007f13137812 */ /* 0x001fca00078ec0ff */
[----:B------:R-:W-:-:S05]  /*1f9d0*/  IMAD.SHL.U32 R19, R19, 0x2, RZ ;  /* 0x0000000213137824 */ /* 0x000fca00078e00ff */
[----:B------:R-:W-:Y:S04]  /*1f9e0*/  STS.U16 [R19+UR5], R7 ;  /* 0x0000000713007988 */ /* 0x000fe80008000405 */
[----:B------:R-:W-:Y:S04]  /*1f9f0*/  STS.U16 [R19+UR5+0x800], R8 ;  /* 0x0008000813007988 */ /* 0x000fe80008000405 */
[----:B------:R-:W-:Y:S04]  /*1fa00*/  STS.U16 [R19+UR5+0x1000], R9 ;  /* 0x0010000913007988 */ /* 0x000fe80008000405 */
[----:B------:R-:W-:Y:S04]  /*1fa10*/  STS.U16 [R19+UR5+0x1800], R10 ;  /* 0x0018000a13007988 */ /* 0x000fe80008000405 */
[----:B------:R-:W-:Y:S04]  /*1fa20*/  STS.U16 [R19+UR5+0x2000], R11 ;  /* 0x0020000b13007988 */ /* 0x000fe80008000405 */
[----:B------:R-:W-:Y:S04]  /*1fa30*/  STS.U16 [R19+UR5+0x2800], R12 ;  /* 0x0028000c13007988 */ /* 0x000fe80008000405 */
[----:B------:R-:W-:Y:S04]  /*1fa40*/  STS.U16 [R19+UR5+0x3000], R13 ;  /* 0x0030000d13007988 */ /* 0x000fe80008000405 */
[----:B------:R0:W-:Y:S04]  /*1fa50*/  STS.U16 [R19+UR5+0x3800], R17 ;  /* 0x0038001113007988 */ /* 0x0001e80008000405 */
[----:B0-----:R-:W4:Y:S04]  /*1fa60*/  LDL.LU R17, [R1+0x50] ;  /* 0x0000500001117983 */ /* 0x001f280000300800 */
[----:B--2---:R0:W-:Y:S04]  /*1fa70*/  STL [R1+0x90], R21 ;  /* 0x0000901501007387 */ /* 0x0041e80000100800 */
[----:B0-----:R-:W2:Y:S04]  /*1fa80*/  LDL.LU R21, [R1+0x18d8] ;  /* 0x0018d80001157983 */ /* 0x001ea80000300800 */
[----:B------:R-:W3:Y:S04]  /*1fa90*/  LDL.LU R2, [R1+0x1c] ;  /* 0x00001c0001027983 */ /* 0x000ee80000300800 */
[----:B------:R-:W4:Y:S01]  /*1faa0*/  LDL R3, [R1+0x9ac] ;  /* 0x0009ac0001037983 */ /* 0x000f220000100800 */
[----:B--2---:R-:W-:-:S03]  /*1fab0*/  PRMT R21, RZ, 0x7610, R21 ;  /* 0x00007610ff157816 */ /* 0x004fc60000000015 */
[----:B---3--:R0:W-:Y:S02]  /*1fac0*/  STS.U16 [R19+UR5+0x4000], R2 ;  /* 0x0040000213007988 */ /* 0x0081e40008000405 */
[----:B0-----:R-:W-:Y:S02]  /*1fad0*/  @!P1 IMAD.MOV.U32 R2, RZ, RZ, R14 ;  /* 0x000000ffff029224 */ /* 0x001fe400078e000e */
[----:B------:R-:W2:Y:S04]  /*1fae0*/  LDL.LU R14, [R1+0x58] ;  /* 0x00005800010e7983 */ /* 0x000ea80000300800 */
[----:B----4-:R-:W3:Y:S04]  /*1faf0*/  @!P1 LDG.E.U16 R21, desc[UR10][R2.64] ;  /* 0x0000000a02159981 */ /* 0x010ee8000c1e1500 */
        /* <DEDUP_REMOVED lines=12> */
[----:B------:R-:W4:Y:S04]  /*1fbc0*/  LDL R2, [R1+0x92c] ;  /* 0x00092c0001027983 */ /* 0x000f280000100800 */
[----:B------:R-:W4:Y:S04]  /*1fbd0*/  LDL R3, [R1+0x930] ;  /* 0x0009300001037983 */ /* 0x000f280000100800 */
[----:B--2---:R0:W-:Y:S04]  /*1fbe0*/  STL [R1+0x88], R18 ;  /* 0x0000881201007387 */ /* 0x0041e80000100800 */
[----:B0-----:R-:W2:Y:S04]  /*1fbf0*/  LDL.LU R18, [R1+0x4c] ;  /* 0x00004c0001127983 */ /* 0x001ea80000300800 */
[----:B------:R-:W3:Y:S01]  /*1fc00*/  LDL.LU R20, [R1+0x18cc] ;  /* 0x0018cc0001147983 */ /* 0x000ee20000300800 */
[----:B----4-:R-:W-:-:S04]  /*1fc10*/  @!P1 LOP3.LUT R3, R3, R2, RZ, 0x3c, !PT ;  /* 0x0000000203039212 */ /* 0x010fc800078e3cff */
[----:B------:R-:W-:-:S04]  /*1fc20*/  @!P1 LOP3.LUT R2, R3, R2, RZ, 0x3c, !PT ;  /* 0x0000000203029212 */ /* 0x000fc800078e3cff */
[----:B------:R-:W-:Y:S02]  /*1fc30*/  @!P1 LOP3.LUT R3, R3, R2, RZ, 0x3c, !PT ;  /* 0x0000000203039212 */ /* 0x000fe400078e3cff */
[----:B---3--:R-:W-:-:S06]  /*1fc40*/  PRMT R20, RZ, 0x7610, R20 ;  /* 0x00007610ff147816 */ /* 0x008fcc0000000014 */
        /* <DEDUP_REMOVED lines=29> */
[----:B0-----:R-:W2:Y:S01]  /*1fe20*/  LDL.LU R16, [R1+0x18b4] ;  /* 0x0018b40001107983 */ /* 0x001ea20000300800 */
[----:B----4-:R-:W-:-:S04]  /*1fe30*/  @!P1 LOP3.LUT R3, R3, R2, RZ, 0x3c, !PT ;  /* 0x0000000203039212 */ /* 0x010fc800078e3cff */
[----:B------:R-:W-:-:S04]  /*1fe40*/  @!P1 LOP3.LUT R2, R3, R2, RZ, 0x3c, !PT ;  /* 0x0000000203029212 */ /* 0x000fc800078e3cff */
[----:B------:R-:W-:-:S05]  /*1fe50*/  @!P1 LOP3.LUT R3, R3, R2, RZ, 0x3c, !PT ;  /* 0x0000000203039212 */ /* 0x000fca00078e3cff */
[----:B------:R-:W4:Y:S04]  /*1fe60*/  @!P1 LDG.E.U16 R8, desc[UR10][R2.64] ;  /* 0x0000000a02089981 */ /* 0x000f28000c1e1500 */
[----:B------:R-:W3:Y:S04]  /*1fe70*/  LDL R2, [R1+0x82c] ;  /* 0x00082c0001027983 */ /* 0x000ee80000100800 */
[----:B------:R-:W3:Y:S01]  /*1fe80*/  LDL R3, [R1+0x830] ;  /* 0x0008300001037983 */ /* 0x000ee20000100800 */
[----:B------:R-:W-:-:S03]  /*1fe90*/  PRMT R6, RZ, 0x7610, R6 ;  /* 0x00007610ff067816 */ /* 0x000fc60000000006 */
[----:B------:R0:W-:Y:S04]  /*1fea0*/  STS.U16 [R19+UR5+0x7000], R17 ;  /* 0x0070001113007988 */ /* 0x0001e80008000405 */
[----:B0-----:R-:W2:Y:S04]  /*1feb0*/  LDL R17, [R1+0x76c] ;  /* 0x00076c0001117983 */ /* 0x001ea80000100800 */
[----:B----4-:R0:W-:Y:S01]  /*1fec0*/  STL [R1+0x78], R8 ;  /* 0x0000780801007387 */ /* 0x0101e20000100800 */
[-C--:B---3--:R-:W-:Y:S02]  /*1fed0*/  @!P1 LOP3.LUT R3, R3, R2.reuse, RZ, 0x3c, !PT ;  /* 0x0000000203039212 */ /* 0x088fe400078e3cff */
[----:B------:R-:W-:Y:S01]  /*1fee0*/  PRMT R10, RZ, 0x7610, R10 ;  /* 0x00007610ff0a7816 */ /* 0x000fe2000000000a */
[----:B------:R1:W-:Y:S01]  /*1fef0*/  STS.U16 [R19+UR5+0x7800], R14 ;  /* 0x0078000e13007988 */ /* 0x0003e20008000405 */
[----:B------:R-:W-:-:S03]  /*1ff00*/  @!P1 LOP3.LUT R2, R3, R2, RZ, 0x3c, !PT ;  /* 0x0000000203029212 */ /* 0x000fc600078e3cff */
[----:B0-----:R-:W3:Y:S01]  /*1ff10*/  LDL R8, [R1+0x770] ;  /* 0x0007700001087983 */ /* 0x001ee20000100800 */
[----:B------:R-:W-:-:S05]  /*1ff20*/  @!P1 LOP3.LUT R3, R3, R2, RZ, 0x3c, !PT ;  /* 0x0000000203039212 */ /* 0x000fca00078e3cff */
[----:B------:R-:W4:Y:S04]  /*1ff30*/  @!P1 LDG.E.U16 R6, desc[UR10][R2.64] ;  /* 0x0000000a02069981 */ /* 0x000f28000c1e1500 */
[----:B-1----:R-:W3:Y:S04]  /*1ff40*/  LDL R14, [R1+0x730] ;  /* 0x00073000010e7983 */ /* 0x002ee80000100800 */
[----:B------:R-:W2:Y:S04]  /*1ff50*/  LDL R2, [R1+0x7ec] ;  /* 0x0007ec0001027983 */ /* 0x000ea80000100800 */
[----:B------:R-:W2:Y:S04]  /*1ff60*/  LDL R3, [R1+0x7f0] ;  /* 0x0007f00001037983 */ /* 0x000ea80000100800 */
[----:B----4-:R0:W-:Y:S04]  /*1ff70*/  STL [R1+0x74], R6 ;  /* 0x0000740601007387 */ /* 0x0101e80000100800 */
[----:B0-----:R-:W4:Y:S01]  /*1ff80*/  LDL.LU R6, [R1+0xe0] ;  /* 0x0000e00001067983 */ /* 0x001f220000300800 */
        /* <DEDUP_REMOVED lines=12> */
[----:B------:R1:W-:Y:S04]  /*20050*/  STS.U16 [R19+UR5+0x8000], R18 ;  /* 0x0080001213007988 */ /* 0x0003e80008000405 */
[----:B0-----:R-:W2:Y:S04]  /*20060*/  LDL R10, [R1+0x6f0] ;  /* 0x0006f000010a7983 */ /* 0x001ea80000100800 */
[----:B-1----:R-:W4:Y:S04]  /*20070*/  LDL.LU R18, [R1+0xe4] ;  /* 0x0000e40001127983 */ /* 0x002f280000300800 */
[----:B---3--:R0:W-:Y:S04]  /*20080*/  STL [R1+0x6c], R16 ;  /* 0x00006c1001007387 */ /* 0x0081e80000100800 */
[----:B0-----:R-:W3:Y:S04]  /*20090*/  LDL.LU R16, [R1+0x18b0] ;  /* 0x0018b00001107983 */ /* 0x001ee80000300800 */
[----:B------:R-:W2:Y:S01]  /*200a0*/  LDL.LU R3, [R1+0x54] ;  /* 0x0000540001037983 */ /* 0x000ea20000300800 */
[----:B------:R-:W-:-:S03]  /*200b0*/  @!P1 IMAD.MOV.U32 R2, RZ, RZ, R8 ;  /* 0x000000ffff029224 */ /* 0x000fc600078e0008 */
[----:B------:R-:W4:Y:S01]  /*200c0*/  LDL R8, [R1+0x6b0] ;  /* 0x0006b00001087983 */ /* 0x000f220000100800 */
[----:B---3--:R-:W-:-:S03]  /*200d0*/  PRMT R16, RZ, 0x7610, R16 ;  /* 0x00007610ff107816 */ /* 0x008fc60000000010 */
[----:B--2---:R0:W-:Y:S02]  /*200e0*/  STS.U16 [R19+UR5+0x8800], R3 ;  /* 0x0088000313007988 */ /* 0x0041e40008000405 */
[----:B0-----:R-:W-:Y:S02]  /*200f0*/  @!P1 IMAD.MOV.U32 R3, RZ, RZ, R17 ;  /* 0x000000ffff039224 */ /* 0x001fe400078e0011 */
[----:B------:R-:W2:Y:S04]  /*20100*/  LDL.LU R17, [R1+0xe8] ;  /* 0x0000e80001117983 */ /* 0x000ea80000300800 */
[----:B------:R-:W3:Y:S04]  /*20110*/  @!P1 LDG.E.U16 R16, desc[UR10][R2.64] ;  /* 0x0000000a02109981 */ /* 0x000ee8000c1e1500 */
[----:B---3--:R0:W-:Y:S04]  /*20120*/  STL [R1+0x68], R16 ;  /* 0x0000681001007387 */ /* 0x0081e80000100800 */
[----:B0-----:R-:W3:Y:S04]  /*20130*/  LDL.LU R16, [R1+0x18ac] ;  /* 0x0018ac0001107983 */ /* 0x001ee80000300800 */
[----:B------:R-:W4:Y:S04]  /*20140*/  LDL.LU R2, [R1+0x5c] ;  /* 0x00005c0001027983 */ /* 0x000f280000300800 */
[----:B------:R-:W2:Y:S01]  /*20150*/  LDL R3, [R1+0x72c] ;  /* 0x00072c0001037983 */ /* 0x000ea20000100800 */
[----:B------:R-:W-:-:S03]  /*20160*/  PRMT R5, RZ, 0x7610, R5 ;  /* 0x00007610ff057816 */ /* 0x000fc60000000005 */
[----:B----4-:R0:W-:Y:S02]  /*20170*/  STS.U16 [R19+UR5+0x9000], R2 ;  /* 0x0090000213007988 */ /* 0x0101e40008000405 */
[----:B0-----:R-:W-:-:S05]  /*20180*/  @!P1 IMAD.MOV.U32 R2, RZ, RZ, R14 ;  /* 0x000000ffff029224 */ /* 0x001fca00078e000e */
[----:B--2---:R-:W2:Y:S04]  /*20190*/  @!P1 LDG.E.U16 R5, desc[UR10][R2.64] ;  /* 0x0000000a02059981 */ /* 0x004ea8000c1e1500 */
[----:B------:R-:W4:Y:S04]  /*201a0*/  LDL.LU R2, [R1+0x60] ;  /* 0x0000600001027983 */ /* 0x000f280000300800 */
[----:B------:R-:W3:Y:S01]  /*201b0*/  LDL R3, [R1+0x6ec] ;  /* 0x0006ec0001037983 */ /* 0x000ee20000100800 */
[----:B------:R-:W-:-:S03]  /*201c0*/  PRMT R9, RZ, 0x7610, R9 ;  /* 0x00007610ff097816 */ /* 0x000fc60000000009 */
[----:B--2---:R0:W-:Y:S04]  /*201d0*/  STL [R1+0x64], R5 ;  /* 0x0000640501007387 */ /* 0x0041e80000100800 */
[----:B----4-:R1:W-:Y:S04]  /*201e0*/  STS.U16 [R19+UR5+0x9800], R2 ;  /* 0x0098000213007988 */ /* 0x0103e80008000405 */
[----:B0-----:R-:W2:Y:S04]  /*201f0*/  LDL R5, [R1+0x670] ;  /* 0x0006700001057983 */ /* 0x001ea80000100800 */
[----:B------:R-:W4:Y:S01]  /*20200*/  LDL.LU R14, [R1+0xec] ;  /* 0x0000ec00010e7983 */ /* 0x000f220000300800 */
[----:B-1----:R-:W-:-:S05]  /*20210*/  @!P1 IMAD.MOV.U32 R2, RZ, RZ, R10 ;  /* 0x000000ffff029224 */ /* 0x002fca00078e000a */
[----:B---3--:R-:W3:Y:S04]  /*20220*/  @!P1 LDG.E.U16 R9, desc[UR10][R2.64] ;  /* 0x0000000a02099981 */ /* 0x008ee8000c1e1500 */
[----:B------:R-:W2:Y:S04]  /*20230*/  LDL.LU R2, [R1+0xd8] ;  /* 0x0000d80001027983 */ /* 0x000ea80000300800 */
[----:B------:R-:W4:Y:S01]  /*20240*/  LDL R3, [R1+0x6ac] ;  /* 0x0006ac0001037983 */ /* 0x000f220000100800 */
[----:B------:R-:W-:-:S03]  /*20250*/  PRMT R7, RZ, 0x7610, R7 ;  /* 0x00007610ff077816 */ /* 0x000fc60000000007 */
[----:B------:R-:W4:Y:S04]  /*20260*/  LDL R10, [R1+0x62c] ;  /* 0x00062c00010a7983 */ /* 0x000f280000100800 */
[----:B---3--:R0:W-:Y:S04]  /*20270*/  STL [R1+0x60], R9 ;  /* 0x0000600901007387 */ /* 0x0081e80000100800 */
[----:B--2---:R1:W-:Y:S04]  /*20280*/  STS.U16 [R19+UR5+0xa000], R2 ;  /* 0x00a0000213007988 */ /* 0x0043e80008000405 */
[----:B0-----:R-:W2:Y:S01]  /*20290*/  LDL R9, [R1+0x630] ;  /* 0x0006300001097983 */ /* 0x001ea20000100800 */
[----:B-1----:R-:W-:-:S05]  /*202a0*/  @!P1 IMAD.MOV.U32 R2, RZ, RZ, R8 ;  /* 0x000000ffff029224 */ /* 0x002fca00078e0008 */
[----:B----4-:R0:W3:Y:S04]  /*202b0*/  @!P1 LDG.E.U16 R7, desc[UR10][R2.64] ;  /* 0x0000000a02079981 */ /* 0x0100e8000c1e1500 */
[----:B------:R-:W4:Y:S01]  /*202c0*/  LDL R3, [R1+0x66c] ;  /* 0x00066c0001037983 */ /* 0x000f220000100800 */
[----:B------:R-:W-:Y:S01]  /*202d0*/  PRMT R4, RZ, 0x7610, R4 ;  /* 0x00007610ff047816 */ /* 0x000fe20000000004 */
[----:B0-----:R-:W-:Y:S01]  /*202e0*/  @!P1 IMAD.MOV.U32 R2, RZ, RZ, R5 ;  /* 0x000000ffff029224 */ /* 0x001fe200078e0005 */
[----:B------:R-:W-:Y:S01]  /*202f0*/  PRMT R28, RZ, 0x7610, R28 ;  /* 0x00007610ff1c7816 */ /* 0x000fe2000000001c */
[----:B------:R0:W-:Y:S04]  /*20300*/  STS.U16 [R19+UR5+0xa800], R6 ;  /* 0x00a8000613007988 */ /* 0x0001e80008000405 */
[----:B---3--:R1:W-:Y:S04]  /*20310*/  STL [R1+0xc], R7 ;  /* 0x00000c0701007387 */ /* 0x0083e80000100800 */
[----:B0-----:R-:W3:Y:S04]  /*20320*/  LDL R6, [R1+0x5f0] ;  /* 0x0005f00001067983 */ /* 0x001ee80000100800 */
[----:B----4-:R2:W4:Y:S04]  /*20330*/  @!P1 LDG.E.U16 R4, desc[UR10][R2.64] ;  /* 0x0000000a02049981 */ /* 0x010528000c1e1500 */
[----:B-1----:R-:W3:Y:S04]  /*20340*/  LDL R7, [R1+0x5ec] ;  /* 0x0005ec0001077983 */ /* 0x002ee80000100800 */
[----:B------:R-:W3:Y:S01]  /*20350*/  LDL.LU R8, [R1+0xf8] ;  /* 0x0000f80001087983 */ /* 0x000ee20000300800 */
[----:B--2---:R-:W-:-:S02]  /*20360*/  @!P1 IMAD.MOV.U32 R2, RZ, RZ, R9 ;  /* 0x000000ffff029224 */ /* 0x004fc400078e0009 */
[----:B------:R-:W-:Y:S01]  /*20370*/  @!P1 IMAD.MOV.U32 R3, RZ, RZ, R10 ;  /* 0x000000ffff039224 */ /* 0x000fe200078e000a */
[----:B------:R-:W2:Y:S04]  /*20380*/  LDL R5, [R1+0x5ac] ;  /* 0x0005ac0001057983 */ /* 0x000ea80000100800 */
[----:B------:R3:W2:Y:S04]  /*20390*/  @!P1 LDG.E.U16 R28, desc[UR10][R2.64] ;  /* 0x0000000a021c9981 */ /* 0x0006a8000c1e1500 */
[----:B------:R-:W-:Y:S01]  /*203a0*/  STS.U16 [R19+UR5+0xb000], R18 ;  /* 0x00b0001213007988 */ /* 0x000fe20008000405 */
[----:B------:R-:W-:-:S03]  /*203b0*/  PRMT R24, RZ, 0x7610, R24 ;  /* 0x00007610ff187816 */ /* 0x000fc60000000018 */
[----:B----4-:R0:W-:Y:S01]  /*203c0*/  STL [R1+0x4], R4 ;  /* 0x0000040401007387 */ /* 0x0101e20000100800 */
[----:B---3--:R-:W-:-:S03]  /*203d0*/  @!P1 IMAD.MOV.U32 R2, RZ, RZ, R6 ;  /* 0x000000ffff029224 */ /* 0x008fc600078e0006 */
[----:B0-----:R-:W3:Y:S04]  /*203e0*/  LDL R4, [R1+0x5b0] ;  /* 0x0005b00001047983 */ /* 0x001ee80000100800 */
[----:B------:R-:W4:Y:S01]  /*203f0*/  LDL.LU R18, [R1+0xfc] ;  /* 0x0000fc0001127983 */ /* 0x000f220000300800 */
[----:B------:R-:W-:-:S03]  /*20400*/  @!P1 IMAD.MOV.U32 R3, RZ, RZ, R7 ;  /* 0x000000ffff039224 */ /* 0x000fc600078e0007 */
[----:B--2---:R0:W-:Y:S04]  /*20410*/  STL [R1+0x1840], R28 ;  /* 0x0018401c01007387 */ /* 0x0041e80000100800 */
[----:B------:R1:W2:Y:S04]  /*20420*/  @!P1 LDG.E.U16 R24, desc[UR10][R2.64] ;  /* 0x0000000a02189981 */ /* 0x0002a8000c1e1500 */
[----:B0-----:R-:W4:Y:S04]  /*20430*/  LDL.LU R28, [R1+0xf4] ;  /* 0x0000f400011c7983 */ /* 0x001f280000300800 */
[----:B------:R-:W4:Y:S04]  /*20440*/  LDL R10, [R1+0x56c] ;  /* 0x00056c00010a7983 */ /* 0x000f280000100800 */
[----:B------:R-:W4:Y:S01]  /*20450*/  LDL R9, [R1+0x570] ;  /* 0x0005700001097983 */ /* 0x000f220000100800 */
[----:B------:R-:W-:Y:S01]  /*20460*/  PRMT R20, RZ, 0x7610, R20 ;  /* 0x00007610ff147816 */ /* 0x000fe20000000014 */
[----:B-1----:R-:W-:Y:S01]  /*20470*/  @!P1 IMAD.MOV.U32 R3, RZ, RZ, R5 ;  /* 0x000000ffff039224 */ /* 0x002fe200078e0005 */
[----:B------:R-:W-:Y:S01]  /*20480*/  PRMT R16, RZ, 0x7610, R16 ;  /* 0x00007610ff107816 */ /* 0x000fe20000000010 */
[----:B------:R0:W-:Y:S04]  /*20490*/  STS.U16 [R19+UR5+0xb800], R17 ;  /* 0x00b8001113007988 */ /* 0x0001e80008000405 */
[----:B0-----:R-:W4:Y:S01]  /*204a0*/  LDL.LU R17, [R1+0x104] ;  /* 0x0001040001117983 */ /* 0x001f220000300800 */
[----:B---3--:R-:W-:-:S05]  /*204b0*/  @!P1 IMAD.MOV.U32 R2, RZ, RZ, R4 ;  /* 0x000000ffff029224 */ /* 0x008fca00078e0004 */
[----:B------:R4:W3:Y:S04]  /*204c0*/  @!P1 LDG.E.U16 R20, desc[UR10][R2.64] ;  /* 0x0000000a02149981 */ /* 0x0008e8000c1e1500 */
[----:B--2---:R-:W-:Y:S04]  /*204d0*/  STL [R1+0x1844], R24 ;  /* 0x0018441801007387 */ /* 0x004fe80000100800 */
[----:B------:R-:W2:Y:S04]  /*204e0*/  LDL R7, [R1+0x52c] ;  /* 0x00052c0001077983 */ /* 0x000ea80000100800 */
[----:B------:R-:W2:Y:S01]  /*204f0*/  LDL R6, [R1+0x530] ;  /* 0x0005300001067983 */ /* 0x000ea20000100800 */
[----:B----4-:R-:W-:-:S03]  /*20500*/  @!P1 IMAD.MOV.U32 R3, RZ, RZ, R10 ;  /* 0x000000ffff039224 */ /* 0x010fc600078e000a */
[----:B------:R0:W-:Y:S01]  /*20510*/  STS.U16 [R19+UR5+0xc000], R14 ;  /* 0x00c0000e13007988 */ /* 0x0001e20008000405 */
[----:B------:R-:W-:-:S03]  /*20520*/  @!P1 IMAD.MOV.U32 R2, RZ, RZ, R9 ;  /* 0x000000ffff029224 */ /* 0x000fc600078e0009 */
[----:B------:R-:W4:Y:S04]  /*20530*/  LDL R5, [R1+0x4ec] ;  /* 0x0004ec0001057983 */ /* 0x000f280000100800 */
[----:B------:R2:W4:Y:S04]  /*20540*/  @!P1 LDG.E.U16 R16, desc[UR10][R2.64] ;  /* 0x0000000a02109981 */ /* 0x000528000c1e1500 */
[----:B------:R-:W4:Y:S01]  /*20550*/  LDL R4, [R1+0x4f0] ;  /* 0x0004f00001047983 */ /* 0x000f220000100800 */
[----:B------:R-:W-:-:S03]  /*20560*/  PRMT R0, RZ, 0x7610, R0 ;  /* 0x00007610ff007816 */ /* 0x000fc60000000000 */
[----:B0-----:R-:W4:Y:S04]  /*20570*/  LDL.LU R14, [R1+0x108] ;  /* 0x00010800010e7983 */ /* 0x001f280000300800 */
[----:B------:R-:W-:Y:S04]  /*20580*/  STS.U16 [R19+UR5+0xc800], R28 ;  /* 0x00c8001c13007988 */ /* 0x000fe80008000405 */
[----:B------:R0:W-:Y:S04]  /*20590*/  STS.U16 [R19+UR5+0xd000], R8 ;  /* 0x00d0000813007988 */ /* 0x0001e80008000405 */
[----:B---3--:R-:W-:Y:S01]  /*205a0*/  STL [R1+0x1848], R20 ;  /* 0x0018481401007387 */ /* 0x008fe20000100800 */
[----:B--2---:R-:W-:-:S02]  /*205b0*/  @!P1 IMAD.MOV.U32 R3, RZ, RZ, R7 ;  /* 0x000000ffff039224 */ /* 0x004fc400078e0007 */
[----:B------:R-:W-:-:S05]  /*205c0*/  @!P1 IMAD.MOV.U32 R2, RZ, RZ, R6 ;  /* 0x000000ffff029224 */ /* 0x000fca00078e0006 */
[----:B------:R1:W2:Y:S04]  /*205d0*/  @!P1 LDG.E.U16 R0, desc[UR10][R2.64] ;  /* 0x0000000a02009981 */ /* 0x0002a8000c1e1500 */
[----:B----4-:R-:W-:Y:S04]  /*205e0*/  STL [R1+0x184c], R16 ;  /* 0x00184c1001007387 */ /* 0x010fe80000100800 */
[----:B------:R-:W3:Y:S04]  /*205f0*/  LDL R9, [R1+0x4ac] ;  /* 0x0004ac0001097983 */ /* 0x000ee80000100800 */
[----:B0-----:R-:W4:Y:S01]  /*20600*/  LDL R8, [R1+0x4b0] ;  /* 0x0004b00001087983 */ /* 0x001f220000100800 */
[----:B-1----:R-:W-:-:S02]  /*20610*/  PRMT R2, RZ, 0x7610, R2 ;  /* 0x00007610ff027816 */ /* 0x002fc40000000002 */
[----:B------:R-:W-:-:S04]  /*20620*/  PRMT R3, RZ, 0x7610, R3 ;  /* 0x00007610ff037816 */ /* 0x000fc80000000003 */
[----:B------:R3:W4:Y:S04]  /*20630*/  @!P1 LDG.E.U16 R2, desc[UR10][R4.64] ;  /* 0x0000000a04029981 */ /* 0x000728000c1e1500 */
[----:B--2---:R-:W-:Y:S04]  /*20640*/  STL [R1+0x1850], R0 ;  /* 0x0018500001007387 */ /* 0x004fe80000100800 */
[----:B------:R-:W2:Y:S04]  /*20650*/  LDL R7, [R1+0x46c] ;  /* 0x00046c0001077983 */ /* 0x000ea80000100800 */
[----:B------:R-:W2:Y:S01]  /*20660*/  LDL R6, [R1+0x470] ;  /* 0x0004700001067983 */ /* 0x000ea20000100800 */
[----:B---3--:R-:W-:-:S03]  /*20670*/  @!P1 IMAD.MOV.U32 R5, RZ, RZ, R9 ;  /* 0x000000ffff059224 */ /* 0x008fc600078e0009 */
[----:B------:R-:W3:Y:S01]  /*20680*/  LDL.LU R10, [R1+0x118] ;  /* 0x00011800010a7983 */ /* 0x000ee20000300800 */
[----:B----4-:R-:W-:-:S05]  /*20690*/  @!P1 IMAD.MOV.U32 R4, RZ, RZ, R8 ;  /* 0x000000ffff049224 */ /* 0x010fca00078e0008 */
[----:B------:R0:W4:Y:S04]  /*206a0*/  @!P1 LDG.E.U16 R3, desc[UR10][R4.64] ;  /* 0x0000000a04039981 */ /* 0x000128000c1e1500 */
[----:B------:R-:W-:Y:S04]  /*206b0*/  STS.U16 [R19+UR5+0xd800], R18 ;  /* 0x00d8001213007988 */ /* 0x000fe80008000405 */
[----:B------:R1:W-:Y:S01]  /*206c0*/  STL [R1+0x1854], R2 ;  /* 0x0018540201007387 */ /* 0x0003e20000100800 */
[----:B0-----:R-:W-:-:S03]  /*206d0*/  PRMT R4, RZ, 0x7610, R4 ;  /* 0x00007610ff047816 */ /* 0x001fc60000000004 */
[----:B------:R0:W-:Y:S04]  /*206e0*/  STS.U16 [R19+UR5+0xe000], R17 ;  /* 0x00e0001113007988 */ /* 0x0001e80008000405 */
[----:B-1----:R-:W3:Y:S04]  /*206f0*/  LDL.LU R2, [R1+0x114] ;  /* 0x0001140001027983 */ /* 0x002ee80000300800 */
[----:B0-----:R-:W3:Y:S04]  /*20700*/  LDL R17, [R1+0xbb0] ;  /* 0x000bb00001117983 */ /* 0x001ee80000100800 */
[----:B------:R-:W3:Y:S04]  /*20710*/  LDL.LU R18, [R1+0x120] ;  /* 0x0001200001127983 */ /* 0x000ee80000300800 */
[----:B------:R-:W3:Y:S04]  /*20720*/  LDL R9, [R1+0xbb4] ;  /* 0x000bb40001097983 */ /* 0x000ee80000100800 */
[----:B------:R-:W3:Y:S04]  /*20730*/  LDL R8, [R1+0xbec] ;  /* 0x000bec0001087983 */ /* 0x000ee80000100800 */
[----:B------:R0:W-:Y:S04]  /*20740*/  STS.U16 [R19+UR5+0xe800], R14 ;  /* 0x00e8000e13007988 */ /* 0x0001e80008000405 */
[----:B--2---:R3:W2:Y:S04]  /*20750*/  @!P1 LDG.E.U16 R4, desc[UR10][R6.64] ;  /* 0x0000000a06049981 */ /* 0x0046a8000c1e1500 */
[----:B----4-:R-:W-:Y:S04]  /*20760*/  STL [R1+0x1858], R3 ;  /* 0x0018580301007387 */ /* 0x010fe80000100800 */
[----:B0-----:R-:W4:Y:S04]  /*20770*/  LDL.LU R14, [R1+0x124] ;  /* 0x00012400010e7983 */ /* 0x001f280000300800 */
[----:B------:R-:W4:Y:S04]  /*20780*/  LDL.LU R28, [R1+0x128] ;  /* 0x00012800011c7983 */ /* 0x000f280000300800 */
[----:B------:R-:W3:Y:S04]  /*20790*/  LDL.LU R6, [R1+0x10c] ;  /* 0x00010c0001067983 */ /* 0x000ee80000300800 */
[----:B------:R-:W2:Y:S01]  /*207a0*/  LDL R7, [R1+0x430] ;  /* 0x0004300001077983 */ /* 0x000ea20000100800 */
[----:B------:R-:W-:-:S03]  /*207b0*/  PRMT R5, RZ, 0x7610, R5 ;  /* 0x00007610ff057816 */ /* 0x000fc60000000005 */
[----:B---3--:R0:W-:Y:S02]  /*207c0*/  STS.U16 [R19+UR5+0xf000], R6 ;  /* 0x00f0000613007988 */ /* 0x0081e40008000405 */
[----:B0-----:R-:W-:-:S05]  /*207d0*/  @!P1 IMAD.MOV.U32 R6, RZ, RZ, R17 ;  /* 0x000000ffff069224 */ /* 0x001fca00078e0011 */
[----:B--2---:R0:W2:Y:S04]  /*207e0*/  @!P1 LDG.E.U16 R5, desc[UR10][R6.64] ;  /* 0x0000000a06059981 */ /* 0x0040a8000c1e1500 */
[----:B------:R-:W-:Y:S04]  /*207f0*/  STL [R1+0x185c], R4 ;  /* 0x00185c0401007387 */ /* 0x000fe80000100800 */
[----:B------:R-:W3:Y:S01]  /*20800*/  LDL.LU R17, [R1+0x130] ;  /* 0x0001300001117983 */ /* 0x000ee20000300800 */
[----:B0-----:R-:W-:-:S03]  /*20810*/  PRMT R6, RZ, 0x7610, R6 ;  /* 0x00007610ff067816 */ /* 0x001fc60000000006 */
[----:B------:R0:W-:Y:S04]  /*20820*/  STS.U16 [R19+UR5+0xf800], R2 ;  /* 0x00f8000213007988 */ /* 0x0001e80008000405 */
[----:B------:R1:W4:Y:S01]  /*20830*/  @!P1 LDG.E.U16 R6, desc[UR10][R8.64] ;  /* 0x0000000a08069981 */ /* 0x000322000c1e1500 */
[----:B0-----:R-:W-:-:S03]  /*20840*/  LOP3.LUT R2, R19, 0x10, RZ, 0x3c, !PT ;  /* 0x0000001013027812 */ /* 0x001fc600078e3cff */
[----:B--2---:R-:W-:Y:S04]  /*20850*/  STL [R1+0x1860], R5 ;  /* 0x0018600501007387 */ /* 0x004fe80000100800 */
[----:B------:R-:W2:Y:S04]  /*20860*/  LDL.LU R19, [R1+0x134] ;  /* 0x0001340001137983 */ /* 0x000ea80000300800 */
[----:B------:R-:W1:Y:S04]  /*20870*/  LDL R8, [R1+0x408] ;  /* 0x0004080001087983 */ /* 0x000e680000100800 */
[----:B------:R-:W1:Y:S01]  /*20880*/  LDL R9, [R1+0xb98] ;  /* 0x000b980001097983 */ /* 0x000e620000100800 */
[----:B------:R-:W-:-:S02]  /*20890*/  PRMT R15, RZ, 0x7610, R15 ;  /* 0x00007610ff0f7816 */ /* 0x000fc4000000000f */
[----:B-1----:R-:W-:-:S04]  /*208a0*/  @!P1 LOP3.LUT R9, R9, R8, RZ, 0x3c, !PT ;  /* 0x0000000809099212 */ /* 0x002fc800078e3cff */
[----:B------:R-:W-:-:S04]  /*208b0*/  @!P1 LOP3.LUT R8, R9, R8, RZ, 0x3c, !PT ;  /* 0x0000000809089212 */ /* 0x000fc800078e3cff */
[----:B------:R-:W-:-:S05]  /*208c0*/  @!P1 LOP3.LUT R9, R9, R8, RZ, 0x3c, !PT ;  /* 0x0000000809099212 */ /* 0x000fca00078e3cff */
[----:B------:R-:W3:Y:S04]  /*208d0*/  @!P1 LDG.E.U16 R15, desc[UR10][R8.64] ;  /* 0x0000000a080f9981 */ /* 0x000ee8000c1e1500 */
[----:B----4-:R-:W-:Y:S04]  /*208e0*/  STL [R1+0x1864], R6 ;  /* 0x0018640601007387 */ /* 0x010fe80000100800 */
[----:B------:R0:W-:Y:S04]  /*208f0*/  STS.U16 [R2+UR5+0x100], R10 ;  /* 0x0001000a02007988 */ /* 0x0001e80008000405 */
[----:B0-----:R-:W4:Y:S04]  /*20900*/  LDL.LU R10, [R1+0x138] ;  /* 0x00013800010a7983 */ /* 0x001f280000300800 */
[----:B---3--:R0:W-:Y:S04]  /*20910*/  STL [R1+0x5c], R15 ;  /* 0x00005c0f01007387 */ /* 0x0081e80000100800 */
[----:B0-----:R-:W3:Y:S04]  /*20920*/  LDL.LU R15, [R1+0x18a8] ;  /* 0x0018a800010f7983 */ /* 0x001ee80000300800 */
[----:B------:R-:W2:Y:S04]  /*20930*/  LDL R8, [R1+0xb64] ;  /* 0x000b640001087983 */ /* 0x000ea80000100800 */
[----:B------:R-:W2:Y:S01]  /*20940*/  LDL R9, [R1+0xb68] ;  /* 0x000b680001097983 */ /* 0x000ea20000100800 */
[----:B---3--:R-:W-:-:S02]  /*20950*/  PRMT R15, RZ, 0x7610, R15 ;  /* 0x00007610ff0f7816 */ /* 0x008fc4000000000f */
[----:B--2---:R-:W-:-:S04]  /*20960*/  @!P1 LOP3.LUT R9, R9, R8, RZ, 0x3c, !PT ;  /* 0x0000000809099212 */ /* 0x004fc800078e3cff */
[----:B------:R-:W-:-:S04]  /*20970*/  @!P1 LOP3.LUT R8, R9, R8, RZ, 0x3c, !PT ;  /* 0x0000000809089212 */ /* 0x000fc800078e3cff */
[----:B------:R-:W-:-:S05]  /*20980*/  @!P1 LOP3.LUT R9, R9, R8, RZ, 0x3c, !PT ;  /* 0x0000000809099212 */ /* 0x000fca00078e3cff */
[----:B------:R-:W2:Y:S04]  /*20990*/  @!P1 LDG.E.U16 R15, desc[UR10][R8.64] ;  /* 0x0000000a080f9981 */ /* 0x000ea8000c1e1500 */
[----:B------:R0:W-:Y:S04]  /*209a0*/  STS.U16 [R2+UR5+0x900], R18 ;  /* 0x0009001202007988 */ /* 0x0001e80008000405 */
        /* <DEDUP_REMOVED lines=25> */
[----:B------:R-:W4:Y:S01]  /*20b40*/  LDL R9, [R1+0xaa4] ;  /* 0x000aa40001097983 */ /* 0x000f220000100800 */
[----:B------:R-:W-:Y:S01]  /*20b50*/  PRMT R12, RZ, 0x7610, R12 ;  /* 0x00007610ff0c7816 */ /* 0x000fe2000000000c */
[----:B------:R-:W-:-:S02]  /*20b60*/  @!P1 IMAD.MOV.U32 R8, RZ, RZ, R18 ;  /* 0x000000ffff089224 */ /* 0x000fc400078e0012 */
[----:B------:R0:W-:Y:S04]  /*20b70*/  STS.U16 [R2+UR5+0x2100], R17 ;  /* 0x0021001102007988 */ /* 0x0001e80008000405 */
[----:B0-----:R-:W3:Y:S04]  /*20b80*/  LDL R17, [R1+0x9e8] ;  /* 0x0009e80001117983 */ /* 0x001ee80000100800 */
[----:B------:R-:W2:Y:S04]  /*20b90*/  LDL.LU R18, [R1+0x150] ;  /* 0x0001500001127983 */ /* 0x000ea80000300800 */
[----:B----4-:R-:W4:Y:S04]  /*20ba0*/  @!P1 LDG.E.U16 R12, desc[UR10][R8.64] ;  /* 0x0000000a080c9981 */ /* 0x010f28000c1e1500 */
[----:B------:R-:W3:Y:S04]  /*20bb0*/  LDL R8, [R1+0xa64] ;  /* 0x000a640001087983 */ /* 0x000ee80000100800 */
[----:B------:R-:W3:Y:S01]  /*20bc0*/  LDL R9, [R1+0xa68] ;  /* 0x000a680001097983 */ /* 0x000ee20000100800 */
[----:B------:R-:W-:-:S03]  /*20bd0*/  PRMT R13, RZ, 0x7610, R13 ;  /* 0x00007610ff0d7816 */ /* 0x000fc6000000000d */
[----:B------:R-:W-:Y:S04]  /*20be0*/  STS.U16 [R2+UR5+0x2900], R19 ;  /* 0x0029001302007988 */ /* 0x000fe80008000405 */
[----:B----4-:R0:W-:Y:S04]  /*20bf0*/  STL [R1+0x4c], R12 ;  /* 0x00004c0c01007387 */ /* 0x0101e80000100800 */
[----:B0-----:R-:W4:Y:S01]  /*20c00*/  LDL.LU R12, [R1+0x154] ;  /* 0x00015400010c7983 */ /* 0x001f220000300800 */
[----:B---3--:R-:W-:-:S03]  /*20c10*/  @!P1 LOP3.LUT R9, R9, R8, RZ, 0x3c, !PT ;  /* 0x0000000809099212 */ /* 0x008fc600078e3cff */
[----:B------:R-:W3:Y:S01]  /*20c20*/  LDL.LU R19, [R1+0x1898] ;  /* 0x0018980001137983 */ /* 0x000ee20000300800 */
[----:B------:R-:W-:-:S04]  /*20c30*/  @!P1 LOP3.LUT R8, R9, R8, RZ, 0x3c, !PT ;  /* 0x0000000809089212 */ /* 0x000fc800078e3cff */
[----:B------:R-:W-:-:S05]  /*20c40*/  @!P1 LOP3.LUT R9, R9, R8, RZ, 0x3c, !PT ;  /* 0x0000000809099212 */ /* 0x000fca00078e3cff */
[----:B------:R0:W2:Y:S04]  /*20c50*/  @!P1 LDG.E.U16 R13, desc[UR10][R8.64] ;  /* 0x0000000a080d9981 */ /* 0x0000a8000c1e1500 */
[----:B------:R-:W0:Y:S04]  /*20c60*/  LDL R8, [R1+0xa24] ;  /* 0x000a240001087983 */ /* 0x000e280000100800 */
[----:B------:R-:W0:Y:S01]  /*20c70*/  LDL R9, [R1+0xa28] ;  /* 0x000a280001097983 */ /* 0x000e220000100800 */
[----:B---3--:R-:W-:Y:S02]  /*20c80*/  PRMT R19, RZ, 0x7610, R19 ;  /* 0x00007610ff137816 */ /* 0x008fe40000000013 */
[----:B0-----:R-:W-:-:S04]  /*20c90*/  @!P1 LOP3.LUT R9, R9, R8, RZ, 0x3c, !PT ;  /* 0x0000000809099212 */ /* 0x001fc800078e3cff */
[----:B------:R-:W-:-:S04]  /*20ca0*/  @!P1 LOP3.LUT R8, R9, R8, RZ, 0x3c, !PT ;  /* 0x0000000809089212 */ /* 0x000fc800078e3cff */
[----:B------:R-:W-:-:S05]  /*20cb0*/  @!P1 LOP3.LUT R9, R9, R8, RZ, 0x3c, !PT ;  /* 0x0000000809099212 */ /* 0x000fca00078e3cff */
[----:B------:R-:W3:Y:S04]  /*20cc0*/  @!P1 LDG.E.U16 R19, desc[UR10][R8.64] ;  /* 0x0000000a08139981 */ /* 0x000ee8000c1e1500 */
[----:B------:R0:W-:Y:S04]  /*20cd0*/  STS.U16 [R2+UR5+0x3100], R10 ;  /* 0x0031000a02007988 */ /* 0x0001e80008000405 */
[----:B--2---:R1:W-:Y:S04]  /*20ce0*/  STL [R1+0x48], R13 ;  /* 0x0000480d01007387 */ /* 0x0043e80000100800 */
[----:B0-----:R-:W2:Y:S04]  /*20cf0*/  LDL R10, [R1+0x968] ;  /* 0x00096800010a7983 */ /* 0x001ea80000100800 */
[----:B-1----:R-:W4:Y:S04]  /*20d00*/  LDL R13, [R1+0x964] ;  /* 0x00096400010d7983 */ /* 0x002f280000100800 */
[----:B---3--:R0:W-:Y:S04]  /*20d10*/  STL [R1+0x44], R19 ;  /* 0x0000441301007387 */ /* 0x0081e80000100800 */
[----:B0-----:R-:W3:Y:S04]  /*20d20*/  LDL.LU R19, [R1+0x1894] ;  /* 0x0018940001137983 */ /* 0x001ee80000300800 */
[----:B------:R-:W2:Y:S04]  /*20d30*/  LDL.LU R8, [R1+0x140] ;  /* 0x0001400001087983 */ /* 0x000ea80000300800 */
[----:B------:R-:W4:Y:S01]  /*20d40*/  LDL R9, [R1+0x9e4] ;  /* 0x0009e40001097983 */ /* 0x000f220000100800 */
[----:B------:R-:W-:-:S03]  /*20d50*/  PRMT R16, RZ, 0x7610, R16 ;  /* 0x00007610ff107816 */ /* 0x000fc60000000010 */
[----:B--2---:R0:W-:Y:S02]  /*20d60*/  STS.U16 [R2+UR5+0x3900], R8 ;  /* 0x0039000802007988 */ /* 0x0041e40008000405 */
[----:B0-----:R-:W-:-:S05]  /*20d70*/  @!P1 IMAD.MOV.U32 R8, RZ, RZ, R17 ;  /* 0x000000ffff089224 */ /* 0x001fca00078e0011 */
[----:B----4-:R0:W2:Y:S04]  /*20d80*/  @!P1 LDG.E.U16 R16, desc[UR10][R8.64] ;  /* 0x0000000a08109981 */ /* 0x0100a8000c1e1500 */
[----:B------:R-:W0:Y:S04]  /*20d90*/  LDL R8, [R1+0x9a4] ;  /* 0x0009a40001087983 */ /* 0x000e280000100800 */
[----:B------:R-:W0:Y:S01]  /*20da0*/  LDL R9, [R1+0x9a8] ;  /* 0x0009a80001097983 */ /* 0x000e220000100800 */
[----:B---3--:R-:W-:-:S03]  /*20db0*/  PRMT R19, RZ, 0x7610, R19 ;  /* 0x00007610ff137816 */ /* 0x008fc60000000013 */
[----:B------:R-:W3:Y:S01]  /*20dc0*/  LDL.LU R17, [R1+0x160] ;  /* 0x0001600001117983 */ /* 0x000ee20000300800 */
[----:B0-----:R-:W-:-:S04]  /*20dd0*/  @!P1 LOP3.LUT R9, R9, R8, RZ, 0x3c, !PT ;  /* 0x0000000809099212 */ /* 0x001fc800078e3cff */
[----:B------:R-:W-:-:S04]  /*20de0*/  @!P1 LOP3.LUT R8, R9, R8, RZ, 0x3c, !PT ;  /* 0x0000000809089212 */ /* 0x000fc800078e3cff */
[----:B------:R-:W-:-:S05]  /*20df0*/  @!P1 LOP3.LUT R9, R9, R8, RZ, 0x3c, !PT ;  /* 0x0000000809099212 */ /* 0x000fca00078e3cff */
[----:B------:R-:W4:Y:S04]  /*20e00*/  @!P1 LDG.E.U16 R19, desc[UR10][R8.64] ;  /* 0x0000000a08139981 */ /* 0x000f28000c1e1500 */
[----:B------:R0:W-:Y:S04]  /*20e10*/  STS.U16 [R2+UR5+0x4100], R14 ;  /* 0x0041000e02007988 */ /* 0x0001e80008000405 */
[----:B--2---:R1:W-:Y:S04]  /*20e20*/  STL [R1+0x40], R16 ;  /* 0x0000401001007387 */ /* 0x0043e80000100800 */
[----:B0-----:R-:W2:Y:S04]  /*20e30*/  LDL R14, [R1+0x8e8] ;  /* 0x0008e800010e7983 */ /* 0x001ea80000100800 */
[----:B-1----:R-:W3:Y:S04]  /*20e40*/  LDL R16, [R1+0x8e4] ;  /* 0x0008e40001107983 */ /* 0x002ee80000100800 */
[----:B----4-:R0:W-:Y:S04]  /*20e50*/  STL [R1+0x3c], R19 ;  /* 0x00003c1301007387 */ /* 0x0101e80000100800 */
[----:B0-----:R-:W4:Y:S01]  /*20e60*/  LDL.LU R19, [R1+0x1890] ;  /* 0x0018900001137983 */ /* 0x001f220000300800 */
[----:B------:R-:W-:-:S02]  /*20e70*/  @!P1 IMAD.MOV.U32 R8, RZ, RZ, R10 ;  /* 0x000000ffff089224 */ /* 0x000fc400078e000a */
[----:B------:R-:W-:Y:S01]  /*20e80*/  @!P1 IMAD.MOV.U32 R9, RZ, RZ, R13 ;  /* 0x000000ffff099224 */ /* 0x000fe200078e000d */
[----:B------:R0:W-:Y:S04]  /*20e90*/  STS.U16 [R2+UR5+0x4900], R28 ;  /* 0x0049001c02007988 */ /* 0x0001e80008000405 */
[----:B------:R-:W3:Y:S04]  /*20ea0*/  LDL R13, [R1+0x8a4] ;  /* 0x0008a400010d7983 */ /* 0x000ee80000100800 */
[----:B------:R-:W3:Y:S04]  /*20eb0*/  LDL R10, [R1+0x8a8] ;  /* 0x0008a800010a7983 */ /* 0x000ee80000100800 */
[----:B0-----:R-:W3:Y:S01]  /*20ec0*/  LDL.LU R28, [R1+0x168] ;  /* 0x00016800011c7983 */ /* 0x001ee20000300800 */
[----:B----4-:R-:W-:-:S06]  /*20ed0*/  PRMT R19, RZ, 0x7610, R19 ;  /* 0x00007610ff137816 */ /* 0x010fcc0000000013 */
[----:B------:R-:W4:Y:S04]  /*20ee0*/  @!P1 LDG.E.U16 R19, desc[UR10][R8.64] ;  /* 0x0000000a08139981 */ /* 0x000f28000c1e1500 */
[----:B------:R-:W-:Y:S04]  /*20ef0*/  STS.U16 [R2+UR5+0x5100], R18 ;  /* 0x0051001202007988 */ /* 0x000fe80008000405 */
[----:B----4-:R0:W-:Y:S04]  /*20f00*/  STL [R1+0x38], R19 ;  /* 0x0000381301007387 */ /* 0x0101e80000100800 */
[----:B0-----:R-:W4:Y:S04]  /*20f10*/  LDL.LU R19, [R1+0x188c] ;  /* 0x00188c0001137983 */ /* 0x001f280000300800 */
[----:B------:R-:W2:Y:S04]  /*20f20*/  LDL R8, [R1+0x924] ;  /* 0x0009240001087983 */ /* 0x000ea80000100800 */
[----:B------:R-:W2:Y:S04]  /*20f30*/  LDL R9, [R1+0x928] ;  /* 0x0009280001097983 */ /* 0x000ea80000100800 */
[----:B------:R-:W3:Y:S01]  /*20f40*/  LDL.LU R18, [R1+0x1888] ;  /* 0x0018880001127983 */ /* 0x000ee20000300800 */
[----:B------:R-:W-:-:S02]  /*20f50*/  PRMT R24, RZ, 0x7610, R24 ;  /* 0x00007610ff187816 */ /* 0x000fc40000000018 */
[----:B--2---:R-:W-:-:S04]  /*20f60*/  @!P1 LOP3.LUT R9, R9, R8, RZ, 0x3c, !PT ;  /* 0x0000000809099212 */ /* 0x004fc800078e3cff */
[----:B------:R-:W-:-:S04]  /*20f70*/  @!P1 LOP3.LUT R8, R9, R8, RZ, 0x3c, !PT ;  /* 0x0000000809089212 */ /* 0x000fc800078e3cff */
[----:B------:R-:W-:Y:S02]  /*20f80*/  @!P1 LOP3.LUT R9, R9, R8, RZ, 0x3c, !PT ;  /* 0x0000000809099212 */ /* 0x000fe400078e3cff */
[----:B---3--:R-:W-:-:S03]  /*20f90*/  PRMT R18, RZ, 0x7610, R18 ;  /* 0x00007610ff127816 */ /* 0x008fc60000000012 */
[----:B------:R0:W2:Y:S02]  /*20fa0*/  @!P1 LDG.E.U16 R24, desc[UR10][R8.64] ;  /* 0x0000000a08189981 */ /* 0x0000a4000c1e1500 */
[----:B0-----:R-:W-:Y:S02]  /*20fb0*/  @!P1 IMAD.MOV.U32 R8, RZ, RZ, R14 ;  /* 0x000000ffff089224 */ /* 0x001fe400078e000e */
[----:B------:R-:W-:-:S05]  /*20fc0*/  @!P1 IMAD.MOV.U32 R9, RZ, RZ, R16 ;  /* 0x000000ffff099224 */ /* 0x000fca00078e0010 */
[----:B------:R-:W3:Y:S04]  /*20fd0*/  @!P1 LDG.E.U16 R18, desc[UR10][R8.64] ;  /* 0x0000000a08129981 */ /* 0x000ee8000c1e1500 */
[----:B------:R0:W-:Y:S04]  /*20fe0*/  STS.U16 [R2+UR5+0x5900], R12 ;  /* 0x0059000c02007988 */ /* 0x0001e80008000405 */
[----:B0-----:R-:W4:Y:S04]  /*20ff0*/  LDL.LU R12, [R1+0x16c] ;  /* 0x00016c00010c7983 */ /* 0x001f280000300800 */
[----:B------:R-:W4:Y:S04]  /*21000*/  LDL R16, [R1+0x824] ;  /* 0x0008240001107983 */ /* 0x000f280000100800 */
[----:B------:R-:W4:Y:S04]  /*21010*/  LDL R14, [R1+0x828] ;  /* 0x00082800010e7983 */ /* 0x000f280000100800 */
[----:B--2---:R0:W-:Y:S04]  /*21020*/  STL [R1+0x34], R24 ;  /* 0x0000341801007387 */ /* 0x0041e80000100800 */
[----:B0-----:R-:W2:Y:S04]  /*21030*/  LDL.LU R24, [R1+0x174] ;  /* 0x0001740001187983 */ /* 0x001ea80000300800 */
[----:B---3--:R0:W-:Y:S04]  /*21040*/  STL [R1+0x30], R18 ;  /* 0x0000301201007387 */ /* 0x0081e80000100800 */
[----:B0-----:R-:W3:Y:S04]  /*21050*/  LDL.LU R18, [R1+0x1884] ;  /* 0x0018840001127983 */ /* 0x001ee80000300800 */
[----:B------:R-:W4:Y:S01]  /*21060*/  LDL.LU R9, [R1+0x158] ;  /* 0x0001580001097983 */ /* 0x000f220000300800 */
[----:B------:R-:W-:Y:S01]  /*21070*/  PRMT R5, RZ, 0x7610, R5 ;  /* 0x00007610ff057816 */ /* 0x000fe20000000005 */
[----:B------:R-:W-:Y:S01]  /*21080*/  @!P1 IMAD.MOV.U32 R8, RZ, RZ, R10 ;  /* 0x000000ffff089224 */ /* 0x000fe200078e000a */
[----:B------:R-:W-:Y:S01]  /*21090*/  PRMT R15, RZ, 0x7610, R15 ;  /* 0x00007610ff0f7816 */ /* 0x000fe2000000000f */
[----:B------:R-:W2:Y:S04]  /*210a0*/  LDL R10, [R1+0x7e4] ;  /* 0x0007e400010a7983 */ /* 0x000ea80000100800 */
[----:B----4-:R0:W-:Y:S02]  /*210b0*/  STS.U16 [R2+UR5+0x6100], R9 ;  /* 0x0061000902007988 */ /* 0x0101e40008000405 */
[----:B0-----:R-:W-:-:S05]  /*210c0*/  @!P1 IMAD.MOV.U32 R9, RZ, RZ, R13 ;  /* 0x000000ffff099224 */ /* 0x001fca00078e000d */
[----:B------:R-:W4:Y:S04]  /*210d0*/  @!P1 LDG.E.U16 R5, desc[UR10][R8.64] ;  /* 0x0000000a08059981 */ /* 0x000f28000c1e1500 */
[----:B------:R-:W3:Y:S04]  /*210e0*/  LDL R8, [R1+0x864] ;  /* 0x0008640001087983 */ /* 0x000ee80000100800 */
[----:B------:R-:W3:Y:S04]  /*210f0*/  LDL R9, [R1+0x868] ;  /* 0x0008680001097983 */ /* 0x000ee80000100800 */
[----:B------:R-:W-:Y:S04]  /*21100*/  STS.U16 [R2+UR5+0x6900], R17 ;  /* 0x0069001102007988 */ /* 0x000fe80008000405 */
[----:B----4-:R0:W-:Y:S04]  /*21110*/  STL [R1+0x2c], R5 ;  /* 0x00002c0501007387 */ /* 0x0101e80000100800 */
[----:B0-----:R-:W4:Y:S01]  /*21120*/  LDL R5, [R1+0x7e8] ;  /* 0x0007e80001057983 */ /* 0x001f220000100800 */
[----:B---3--:R-:W-:-:S03]  /*21130*/  @!P1 LOP3.LUT R9, R9, R8, RZ, 0x3c, !PT ;  /* 0x0000000809099212 */ /* 0x008fc600078e3cff */
[----:B------:R-:W3:Y:S01]  /*21140*/  LDL.LU R13, [R1+0x178] ;  /* 0x00017800010d7983 */ /* 0x000ee20000300800 */
[----:B------:R-:W-:-:S03]  /*21150*/  @!P1 LOP3.LUT R8, R9, R8, RZ, 0x3c, !PT ;  /* 0x0000000809089212 */ /* 0x000fc600078e3cff */
[----:B------:R-:W2:Y:S01]  /*21160*/  LDL.LU R17, [R1+0x1880] ;  /* 0x0018800001117983 */ /* 0x000ea20000300800 */
[----:B------:R-:W-:-:S05]  /*21170*/  @!P1 LOP3.LUT R9, R9, R8, RZ, 0x3c, !PT ;  /* 0x0000000809099212 */ /* 0x000fca00078e3cff */
[----:B------:R0:W3:Y:S04]  /*21180*/  @!P1 LDG.E.U16 R15, desc[UR10][R8.64] ;  /* 0x0000000a080f9981 */ /* 0x0000e8000c1e1500 */
[----:B------:R-:W4:Y:S01]  /*21190*/  LDL.LU R9, [R1+0x164] ;  /* 0x0001640001097983 */ /* 0x000f220000300800 */
[----:B------:R-:W-:Y:S01]  /*211a0*/  PRMT R11, RZ, 0x7610, R11 ;  /* 0x00007610ff0b7816 */ /* 0x000fe2000000000b */
[----:B0-----:R-:W-:Y:S01]  /*211b0*/  @!P1 IMAD.MOV.U32 R8, RZ, RZ, R14 ;  /* 0x000000ffff089224 */ /* 0x001fe200078e000e */
[----:B--2---:R-:W-:Y:S01]  /*211c0*/  PRMT R17, RZ, 0x7610, R17 ;  /* 0x00007610ff117816 */ /* 0x004fe20000000011 */
[----:B----4-:R0:W-:Y:S02]  /*211d0*/  STS.U16 [R2+UR5+0x7100], R9 ;  /* 0x0071000902007988 */ /* 0x0101e40008000405 */
[----:B0-----:R-:W-:-:S05]  /*211e0*/  @!P1 IMAD.MOV.U32 R9, RZ, RZ, R16 ;  /* 0x000000ffff099224 */ /* 0x001fca00078e0010 */
[----:B------:R0:W2:Y:S02]  /*211f0*/  @!P1 LDG.E.U16 R11, desc[UR10][R8.64] ;  /* 0x0000000a080b9981 */ /* 0x0000a4000c1e1500 */
[----:B0-----:R-:W-:Y:S02]  /*21200*/  @!P1 IMAD.MOV.U32 R8, RZ, RZ, R5 ;  /* 0x000000ffff089224 */ /* 0x001fe400078e0005 */
[----:B------:R-:W-:-:S05]  /*21210*/  @!P1 IMAD.MOV.U32 R9, RZ, RZ, R10 ;  /* 0x000000ffff099224 */ /* 0x000fca00078e000a */
[----:B------:R-:W4:Y:S04]  /*21220*/  @!P1 LDG.E.U16 R17, desc[UR10][R8.64] ;  /* 0x0000000a08119981 */ /* 0x000f28000c1e1500 */
[----:B---3--:R0:W-:Y:S04]  /*21230*/  STL [R1+0x28], R15 ;  /* 0x0000280f01007387 */ /* 0x0081e80000100800 */
[----:B------:R-:W-:Y:S04]  /*21240*/  STS.U16 [R2+UR5+0x7900], R28 ;  /* 0x0079001c02007988 */ /* 0x000fe80008000405 */
[----:B0-----:R-:W3:Y:S04]  /*21250*/  LDL.LU R15, [R1+0x17c] ;  /* 0x00017c00010f7983 */ /* 0x001ee80000300800 */
[----:B------:R-:W3:Y:S04]  /*21260*/  LDL R16, [R1+0x764] ;  /* 0x0007640001107983 */ /* 0x000ee80000100800 */
[----:B--2---:R0:W-:Y:S04]  /*21270*/  STL [R1+0x24], R11 ;  /* 0x0000240b01007387 */ /* 0x0041e80000100800 */
[----:B0-----:R-:W2:Y:S04]  /*21280*/  LDL R11, [R1+0x768] ;  /* 0x00076800010b7983 */ /* 0x001ea80000100800 */
[----:B------:R-:W3:Y:S04]  /*21290*/  LDL.LU R14, [R1+0x184] ;  /* 0x00018400010e7983 */ /* 0x000ee80000300800 */
[----:B------:R-:W3:Y:S04]  /*212a0*/  LDL.LU R28, [R1+0x188] ;  /* 0x00018800011c7983 */ /* 0x000ee80000300800 */
[----:B------:R-:W3:Y:S04]  /*212b0*/  LDL R10, [R1+0x724] ;  /* 0x00072400010a7983 */ /* 0x000ee80000100800 */
[----:B------:R-:W3:Y:S04]  /*212c0*/  LDL R5, [R1+0x728] ;  /* 0x0007280001057983 */ /* 0x000ee80000100800 */
[----:B----4-:R0:W-:Y:S04]  /*212d0*/  STL [R1+0x20], R17 ;  /* 0x0000201101007387 */ /* 0x0101e80000100800 */
[----:B0-----:R-:W4:Y:S04]  /*212e0*/  LDL.LU R17, [R1+0x187c] ;  /* 0x00187c0001117983 */ /* 0x001f280000300800 */
[----:B------:R-:W2:Y:S04]  /*212f0*/  LDL R8, [R1+0x7a4] ;  /* 0x0007a40001087983 */ /* 0x000ea80000100800 */
[----:B------:R-:W2:Y:S01]  /*21300*/  LDL R9, [R1+0x7a8] ;  /* 0x0007a80001097983 */ /* 0x000ea20000100800 */
[----:B------:R-:W-:-:S02]  /*21310*/  PRMT R3, RZ, 0x7610, R3 ;  /* 0x00007610ff037816 */ /* 0x000fc40000000003 */
[----:B----4-:R-:W-:Y:S02]  /*21320*/  PRMT R17, RZ, 0x7610, R17 ;  /* 0x00007610ff117816 */ /* 0x010fe40000000011 */
[----:B--2---:R-:W-:-:S04]  /*21330*/  @!P1 LOP3.LUT R9, R9, R8, RZ, 0x3c, !PT ;  /* 0x0000000809099212 */ /* 0x004fc800078e3cff */
[----:B------:R-:W-:-:S04]  /*21340*/  @!P1 LOP3.LUT R8, R9, R8, RZ, 0x3c, !PT ;  /* 0x0000000809089212 */ /* 0x000fc800078e3cff */
[----:B------:R-:W-:-:S05]  /*21350*/  @!P1 LOP3.LUT R9, R9, R8, RZ, 0x3c, !PT ;  /* 0x0000000809099212 */ /* 0x000fca00078e3cff */
[----:B------:R0:W2:Y:S02]  /*21360*/  @!P1 LDG.E.U16 R17, desc[UR10][R8.64] ;  /* 0x0000000a08119981 */ /* 0x0000a4000c1e1500 */
[----:B0-----:R-:W-:Y:S02]  /*21370*/  @!P1 IMAD.MOV.U32 R8, RZ, RZ, R11 ;  /* 0x000000ffff089224 */ /* 0x001fe400078e000b */
[----:B---3--:R-:W-:-:S05]  /*21380*/  @!P1 IMAD.MOV.U32 R9, RZ, RZ, R16 ;  /* 0x000000ffff099224 */ /* 0x008fca00078e0010 */
[----:B------:R0:W3:Y:S01]  /*21390*/  @!P1 LDG.E.U16 R3, desc[UR10][R8.64] ;  /* 0x0000000a08039981 */ /* 0x0000e2000c1e1500 */
[----:B------:R-:W-:-:S03]  /*213a0*/  PRMT R4, RZ, 0x7610, R4 ;  /* 0x00007610ff047816 */ /* 0x000fc60000000004 */
[----:B------:R1:W-:Y:S04]  /*213b0*/  STS.U16 [R2+UR5+0x8100], R12 ;  /* 0x0081000c02007988 */ /* 0x0003e80008000405 */
[----:B------:R-:W-:Y:S01]  /*213c0*/  STS.U16 [R2+UR5+0x8900], R24 ;  /* 0x0089001802007988 */ /* 0x000fe20008000405 */
[----:B0-----:R-:W-:Y:S02]  /*213d0*/  @!P1 IMAD.MOV.U32 R8, RZ, RZ, R5 ;  /* 0x000000ffff089224 */ /* 0x001fe400078e0005 */
[----:B------:R-:W-:Y:S01]  /*213e0*/  @!P1 IMAD.MOV.U32 R9, RZ, RZ, R10 ;  /* 0x000000ffff099224 */ /* 0x000fe200078e000a */
[----:B-1----:R-:W4:Y:S04]  /*213f0*/  LDL.LU R12, [R1+0x18c] ;  /* 0x00018c00010c7983 */ /* 0x002f280000300800 */
[----:B------:R0:W4:Y:S04]  /*21400*/  @!P1 LDG.E.U16 R4, desc[UR10][R8.64] ;  /* 0x0000000a08049981 */ /* 0x000128000c1e1500 */
[----:B--2---:R1:W-:Y:S04]  /*21410*/  STL [R1+0x1c], R17 ;  /* 0x00001c1101007387 */ /* 0x0043e80000100800 */
[----:B-1----:R-:W2:Y:S04]  /*21420*/  LDL.LU R17, [R1+0x1878] ;  /* 0x0018780001117983 */ /* 0x002ea80000300800 */
[----:B------:R-:W0:Y:S04]  /*21430*/  LDL R24, [R1+0x6e8] ;  /* 0x0006e80001187983 */ /* 0x000e280000100800 */
[----:B------:R-:W4:Y:S04]  /*21440*/  LDL R16, [R1+0x6a4] ;  /* 0x0006a40001107983 */ /* 0x000f280000100800 */
[----:B---3--:R1:W-:Y:S04]  /*21450*/  STL [R1+0x18], R3 ;  /* 0x0000180301007387 */ /* 0x0083e80000100800 */
[----:B-1----:R-:W3:Y:S04]  /*21460*/  LDL R3, [R1+0x6a8] ;  /* 0x0006a80001037983 */ /* 0x002ee80000100800 */
[----:B------:R-:W2:Y:S04]  /*21470*/  LDL.LU R11, [R1+0x194] ;  /* 0x00019400010b7983 */ /* 0x000ea80000300800 */
[----:B------:R-:W4:Y:S01]  /*21480*/  LDL R9, [R1+0x6e4] ;  /* 0x0006e40001097983 */ /* 0x000f220000100800 */
[----:B------:R-:W-:-:S02]  /*21490*/  PRMT R20, RZ, 0x7610, R20 ;  /* 0x00007610ff147816 */ /* 0x000fc40000000014 */
[----:B------:R-:W-:Y:S01]  /*214a0*/  PRMT R0, RZ, 0x7610, R0 ;  /* 0x00007610ff007816 */ /* 0x000fe20000000000 */
[----:B------:R1:W-:Y:S04]  /*214b0*/  STS.U16 [R2+UR5+0x9100], R13 ;  /* 0x0091000d02007988 */ /* 0x0003e80008000405 */
[----:B------:R-:W2:Y:S04]  /*214c0*/  LDL R10, [R1+0x668] ;  /* 0x00066800010a7983 */ /* 0x000ea80000100800 */
[----:B------:R-:W2:Y:S04]  /*214d0*/  LDL R5, [R1+0x624] ;  /* 0x0006240001057983 */ /* 0x000ea80000100800 */
[----:B-1----:R-:W2:Y:S01]  /*214e0*/  LDL R13, [R1+0x664] ;  /* 0x00066400010d7983 */ /* 0x002ea20000100800 */
[----:B0-----:R-:W-:-:S05]  /*214f0*/  @!P1 IMAD.MOV.U32 R8, RZ, RZ, R24 ;  /* 0x000000ffff089224 */ /* 0x001fca00078e0018 */
[----:B----4-:R3:W4:Y:S02]  /*21500*/  @!P1 LDG.E.U16 R20, desc[UR10][R8.64] ;  /* 0x0000000a08149981 */ /* 0x010724000c1e1500 */
[----:B---3--:R-:W-:Y:S02]  /*21510*/  @!P1 IMAD.MOV.U32 R8, RZ, RZ, R3 ;  /* 0x000000ffff089224 */ /* 0x008fe400078e0003 */
[----:B------:R-:W-:-:S05]  /*21520*/  @!P1 IMAD.MOV.U32 R9, RZ, RZ, R16 ;  /* 0x000000ffff099224 */ /* 0x000fca00078e0010 */
[----:B------:R-:W3:Y:S04]  /*21530*/  @!P1 LDG.E.U16 R0, desc[UR10][R8.64] ;  /* 0x0000000a08009981 */ /* 0x000ee8000c1e1500 */
[----:B------:R0:W-:Y:S04]  /*21540*/  STL [R1+0x14], R4 ;  /* 0x0000140401007387 */ /* 0x0001e80000100800 */
[----:B------:R1:W-:Y:S04]  /*21550*/  STS.U16 [R2+UR5+0x9900], R15 ;  /* 0x0099000f02007988 */ /* 0x0003e80008000405 */
[----:B0-----:R-:W4:Y:S04]  /*21560*/  LDL R4, [R1+0x628] ;  /* 0x0006280001047983 */ /* 0x001f280000100800 */
[----:B-1----:R-:W4:Y:S04]  /*21570*/  LDL.LU R15, [R1+0x198] ;  /* 0x00019800010f7983 */ /* 0x002f280000300800 */
[----:B------:R0:W-:Y:S04]  /*21580*/  STS.U16 [R2+UR5+0xa100], R14 ;  /* 0x00a1000e02007988 */ /* 0x0001e80008000405 */
[----:B0-----:R-:W4:Y:S04]  /*21590*/  LDL.LU R14, [R1+0x19c] ;  /* 0x00019c00010e7983 */ /* 0x001f280000300800 */
[----:B------:R-:W4:Y:S04]  /*215a0*/  LDL R3, [R1+0x5e4] ;  /* 0x0005e40001037983 */ /* 0x000f280000100800 */
[----:B---3--:R0:W-:Y:S04]  /*215b0*/  STL [R1+0x8], R0 ;  /* 0x0000080001007387 */ /* 0x0081e80000100800 */
[----:B0-----:R-:W3:Y:S01]  /*215c0*/  LDL R0, [R1+0x5e8] ;  /* 0x0005e80001007983 */ /* 0x001ee20000100800 */
[----:B------:R-:W-:Y:S01]  /*215d0*/  PRMT R6, RZ, 0x7610, R6 ;  /* 0x00007610ff067816 */ /* 0x000fe20000000006 */
[----:B--2---:R-:W-:-:S02]  /*215e0*/  @!P1 IMAD.MOV.U32 R8, RZ, RZ, R10 ;  /* 0x000000ffff089224 */ /* 0x004fc400078e000a */
[----:B------:R-:W-:Y:S01]  /*215f0*/  @!P1 IMAD.MOV.U32 R9, RZ, RZ, R13 ;  /* 0x000000ffff099224 */ /* 0x000fe200078e000d */
[----:B------:R-:W-:Y:S01]  /*21600*/  PRMT R26, RZ, 0x7610, R26 ;  /* 0x00007610ff1a7816 */ /* 0x000fe2000000001a */
[----:B------:R-:W2:Y:S04]  /*21610*/  LDL.LU R10, [R1+0x1a4] ;  /* 0x0001a400010a7983 */ /* 0x000ea80000300800 */
[----:B------:R4:W2:Y:S01]  /*21620*/  @!P1 LDG.E.U16 R6, desc[UR10][R8.64] ;  /* 0x0000000a08069981 */ /* 0x0008a2000c1e1500 */
[----:B------:R-:W-:Y:S01]  /*21630*/  PRMT R22, RZ, 0x7610, R22 ;  /* 0x00007610ff167816 */ /* 0x000fe20000000016 */
[----:B----4-:R-:W-:Y:S02]  /*21640*/  @!P1 IMAD.MOV.U32 R8, RZ, RZ, R4 ;  /* 0x000000ffff089224 */ /* 0x010fe400078e0004 */
[----:B------:R-:W-:Y:S01]  /*21650*/  @!P1 IMAD.MOV.U32 R9, RZ, RZ, R5 ;  /* 0x000000ffff099224 */ /* 0x000fe200078e0005 */
[----:B------:R-:W4:Y:S04]  /*21660*/  LDL R4, [R1+0x5a8] ;  /* 0x0005a80001047983 */ /* 0x000f280000100800 */
[----:B------:R0:W4:Y:S04]  /*21670*/  @!P1 LDG.E.U16 R26, desc[UR10][R8.64] ;  /* 0x0000000a081a9981 */ /* 0x000128000c1e1500 */
[----:B------:R-:W4:Y:S01]  /*21680*/  LDL R5, [R1+0x5a4] ;  /* 0x0005a40001057983 */ /* 0x000f220000100800 */
[----:B0-----:R-:W-:-:S02]  /*21690*/  @!P1 IMAD.MOV.U32 R9, RZ, RZ, R3 ;  /* 0x000000ffff099224 */ /* 0x001fc400078e0003 */
[----:B---3--:R-:W-:-:S05]  /*216a0*/  @!P1 IMAD.MOV.U32 R8, RZ, RZ, R0 ;  /* 0x000000ffff089224 */ /* 0x008fca00078e0000 */
[----:B------:R0:W3:Y:S04]  /*216b0*/  @!P1 LDG.E.U16 R22, desc[UR10][R8.64] ;  /* 0x0000000a08169981 */ /* 0x0000e8000c1e1500 */
[----:B------:R-:W-:Y:S04]  /*216c0*/  STS.U16 [R2+UR5+0xa900], R28 ;  /* 0x00a9001c02007988 */ /* 0x000fe80008000405 */
[----:B--2---:R1:W-:Y:S04]  /*216d0*/  STL [R1], R6 ;  /* 0x0000000601007387 */ /* 0x0043e80000100800 */
[----:B------:R-:W-:Y:S04]  /*216e0*/  STS.U16 [R2+UR5+0xb100], R12 ;  /* 0x00b1000c02007988 */ /* 0x000fe80008000405 */
[----:B------:R2:W-:Y:S04]  /*216f0*/  STS.U16 [R2+UR5+0xb900], R11 ;  /* 0x00b9000b02007988 */ /* 0x0005e80008000405 */
[----:B-1----:R-:W3:Y:S04]  /*21700*/  LDL R6, [R1+0x568] ;  /* 0x0005680001067983 */ /* 0x002ee80000100800 */
[----:B------:R-:W3:Y:S04]  /*21710*/  LDL.LU R28, [R1+0x1a8] ;  /* 0x0001a800011c7983 */ /* 0x000ee80000300800 */
[----:B----4-:R-:W-:Y:S04]  /*21720*/  STL [R1+0x17ec], R26 ;  /* 0x0017ec1a01007387 */ /* 0x010fe80000100800 */
[----:B--2---:R-:W2:Y:S01]  /*21730*/  LDL R11, [R1+0x564] ;  /* 0x00056400010b7983 */ /* 0x004ea20000100800 */
[----:B------:R-:W-:-:S03]  /*21740*/  PRMT R18, RZ, 0x7610, R18 ;  /* 0x00007610ff127816 */ /* 0x000fc60000000012 */
[----:B------:R-:W4:Y:S01]  /*21750*/  LDL R0, [R1+0x528] ;  /* 0x0005280001007983 */ /* 0x000f220000100800 */
[----:B0-----:R-:W-:-:S03]  /*21760*/  @!P1 IMAD.MOV.U32 R8, RZ, RZ, R4 ;  /* 0x000000ffff089224 */ /* 0x001fc600078e0004 */
[----:B------:R-:W4:Y:S01]  /*21770*/  LDL.LU R13, [R1+0x1ac] ;  /* 0x0001ac00010d7983 */ /* 0x000f220000300800 */
[----:B------:R-:W-:-:S05]  /*21780*/  @!P1 IMAD.MOV.U32 R9, RZ, RZ, R5 ;  /* 0x000000ffff099224 */ /* 0x000fca00078e0005 */
[----:B------:R0:W4:Y:S04]  /*21790*/  @!P1 LDG.E.U16 R18, desc[UR10][R8.64] ;  /* 0x0000000a08129981 */ /* 0x000128000c1e1500 */
[----:B---3--:R-:W-:Y:S04]  /*217a0*/  STL [R1+0x17f0], R22 ;  /* 0x0017f01601007387 */ /* 0x008fe80000100800 */
[----:B------:R-:W-:Y:S04]  /*217b0*/  STL [R1+0x10], R20 ;  /* 0x0000101401007387 */ /* 0x000fe80000100800 */
[----:B------:R-:W3:Y:S01]  /*217c0*/  LDL R3, [R1+0x524] ;  /* 0x0005240001037983 */ /* 0x000ee20000100800 */
[----:B------:R-:W-:-:S03]  /*217d0*/  PRMT R7, RZ, 0x7610, R7 ;  /* 0x00007610ff077816 */ /* 0x000fc60000000007 */
[----:B------:R1:W-:Y:S01]  /*217e0*/  STS.U16 [R2+UR5+0xc100], R15 ;  /* 0x00c1000f02007988 */ /* 0x0003e20008000405 */
[----:B0-----:R-:W-:-:S03]  /*217f0*/  @!P1 IMAD.MOV.U32 R8, RZ, RZ, R6 ;  /* 0x000000ffff089224 */ /* 0x001fc600078e0006 */
[----:B------:R-:W-:Y:S04]  /*21800*/  STS.U16 [R2+UR5+0xc900], R14 ;  /* 0x00c9000e02007988 */ /* 0x000fe80008000405 */
[----:B------:R4:W-:Y:S04]  /*21810*/  STS.U16 [R2+UR5+0xd100], R10 ;  /* 0x00d1000a02007988 */ /* 0x0009e80008000405 */
[----:B-1----:R-:W3:Y:S01]  /*21820*/  LDL.LU R15, [R1+0x1b4] ;  /* 0x0001b400010f7983 */ /* 0x002ee20000300800 */
[----:B--2---:R-:W-:-:S03]  /*21830*/  @!P1 IMAD.MOV.U32 R9, RZ, RZ, R11 ;  /* 0x000000ffff099224 */ /* 0x004fc600078e000b */
[----:B------:R-:W2:Y:S04]  /*21840*/  LDL R4, [R1+0x4e8] ;  /* 0x0004e80001047983 */ /* 0x000ea80000100800 */
[----:B------:R0:W2:Y:S01]  /*21850*/  @!P1 LDG.E.U16 R7, desc[UR10][R8.64] ;  /* 0x0000000a08079981 */ /* 0x0000a2000c1e1500 */
[----:B----4-:R-:W-:Y:S01]  /*21860*/  @!P1 IMAD.MOV.U32 R10, RZ, RZ, R0 ;  /* 0x000000ffff0a9224 */ /* 0x010fe200078e0000 */
[----:B0-----:R-:W-:Y:S02]  /*21870*/  PRMT R8, RZ, 0x7610, R8 ;  /* 0x00007610ff087816 */ /* 0x001fe40000000008 */
[----:B------:R-:W-:Y:S04]  /*21880*/  STL [R1+0x17f4], R18 ;  /* 0x0017f41201007387 */ /* 0x000fe80000100800 */
[----:B------:R-:W4:Y:S04]  /*21890*/  LDL R5, [R1+0x4e4] ;  /* 0x0004e40001057983 */ /* 0x000f280000100800 */
[----:B------:R-:W4:Y:S04]  /*218a0*/  LDL R12, [R1+0x4a4] ;  /* 0x0004a400010c7983 */ /* 0x000f280000100800 */
[----:B------:R-:W4:Y:S04]  /*218b0*/  LDL R6, [R1+0x4a8] ;  /* 0x0004a80001067983 */ /* 0x000f280000100800 */
[----:B------:R-:W4:Y:S01]  /*218c0*/  LDL.LU R14, [R1+0x1b8] ;  /* 0x0001b800010e7983 */ /* 0x000f220000300800 */
[----:B---3--:R-:W-:-:S05]  /*218d0*/  @!P1 IMAD.MOV.U32 R11, RZ, RZ, R3 ;  /* 0x000000ffff0b9224 */ /* 0x008fca00078e0003 */
[----:B------:R0:W3:Y:S04]  /*218e0*/  @!P1 LDG.E.U16 R8, desc[UR10][R10.64] ;  /* 0x0000000a0a089981 */ /* 0x0000e8000c1e1500 */
[----:B--2---:R-:W-:Y:S04]  /*218f0*/  STL [R1+0x17f8], R7 ;  /* 0x0017f80701007387 */ /* 0x004fe80000100800 */
[----:B------:R-:W2:Y:S04]  /*21900*/  LDL.LU R24, [R1+0x1bc] ;  /* 0x0001bc0001187983 */ /* 0x000ea80000300800 */
[----:B------:R-:W2:Y:S04]  /*21910*/  LDL R3, [R1+0x464] ;  /* 0x0004640001037983 */ /* 0x000ea80000100800 */
[----:B------:R-:W2:Y:S01]  /*21920*/  LDL R0, [R1+0x468] ;  /* 0x0004680001007983 */ /* 0x000ea20000100800 */
[----:B0-----:R-:W-:-:S02]  /*21930*/  @!P1 IMAD.MOV.U32 R10, RZ, RZ, R4 ;  /* 0x000000ffff0a9224 */ /* 0x001fc400078e0004 */
[----:B----4-:R-:W-:Y:S01]  /*21940*/  @!P1 IMAD.MOV.U32 R11, RZ, RZ, R5 ;  /* 0x000000ffff0b9224 */ /* 0x010fe200078e0005 */
[----:B---3--:R-:W-:Y:S04]  /*21950*/  STL [R1+0x17fc], R8 ;  /* 0x0017fc0801007387 */ /* 0x008fe80000100800 */
[----:B------:R-:W3:Y:S04]  /*21960*/  LDL R5, [R1+0x42c] ;  /* 0x00042c0001057983 */ /* 0x000ee80000100800 */
[----:B------:R-:W4:Y:S04]  /*21970*/  LDL R4, [R1+0xbb8] ;  /* 0x000bb80001047983 */ /* 0x000f280000100800 */
[----:B------:R-:W-:Y:S04]  /*21980*/  STS.U16 [R2+UR5+0xd900], R28 ;  /* 0x00d9001c02007988 */ /* 0x000fe80008000405 */
[----:B------:R-:W-:Y:S04]  /*21990*/  STS.U16 [R2+UR5+0xe100], R13 ;  /* 0x00e1000d02007988 */ /* 0x000fe80008000405 */
[----:B------:R0:W-:Y:S02]  /*219a0*/  STS.U16 [R2+UR5+0xe900], R15 ;  /* 0x00e9000f02007988 */ /* 0x0001e40008000405 */
[----:B0-----:R-:W0:Y:S01]  /*219b0*/  S2R R15, SR_TID.X ;  /* 0x00000000000f7919 */ /* 0x001e220000002100 */
[----:B------:R-:W-:Y:S01]  /*219c0*/  PRMT R9, RZ, 0x7610, R9 ;  /* 0x00007610ff097816 */ /* 0x000fe20000000009 */
[----:B------:R-:W-:-:S02]  /*219d0*/  @!P1 IMAD.MOV.U32 R13, RZ, RZ, R12 ;  /* 0x000000ffff0d9224 */ /* 0x000fc400078e000c */
[----:B------:R-:W-:-:S03]  /*219e0*/  @!P1 IMAD.MOV.U32 R12, RZ, RZ, R6 ;  /* 0x000000ffff0c9224 */ /* 0x000fc600078e0006 */
[----:B------:R1:W4:Y:S02]  /*219f0*/  @!P1 LDG.E.U16 R9, desc[UR10][R10.64] ;  /* 0x0000000a0a099981 */ /* 0x000324000c1e1500 */
[----:B-1----:R-:W-:Y:S02]  /*21a00*/  PRMT R10, RZ, 0x7610, R10 ;  /* 0x00007610ff0a7816 */ /* 0x002fe4000000000a */
[----:B------:R-:W-:-:S04]  /*21a10*/  PRMT R11, RZ, 0x7610, R11 ;  /* 0x00007610ff0b7816 */ /* 0x000fc8000000000b */
[----:B------:R2:W4:Y:S04]  /*21a20*/  @!P1 LDG.E.U16 R10, desc[UR10][R12.64] ;  /* 0x0000000a0c0a9981 */ /* 0x000528000c1e1500 */
[----:B------:R4:W-:Y:S01]  /*21a30*/  STS.U16 [R2+UR5+0xf100], R14 ;  /* 0x00f1000e02007988 */ /* 0x0009e20008000405 */
[----:B--2---:R-:W-:Y:S02]  /*21a40*/  @!P1 IMAD.MOV.U32 R12, RZ, RZ, R0 ;  /* 0x000000ffff0c9224 */ /* 0x004fe400078e0000 */
[----:B------:R-:W-:Y:S01]  /*21a50*/  @!P1 IMAD.MOV.U32 R13, RZ, RZ, R3 ;  /* 0x000000ffff0d9224 */ /* 0x000fe200078e0003 */
[----:B0-----:R-:W-:-:S04]  /*21a60*/  LOP3.LUT R20, R15, 0x7f, RZ, 0xc0, !PT ;  /* 0x0000007f0f147812 */ /* 0x001fc800078ec0ff */
[----:B------:R0:W2:Y:S02]  /*21a70*/  @!P1 LDG.E.U16 R11, desc[UR10][R12.64] ;  /* 0x0000000a0c0b9981 */ /* 0x0000a4000c1e1500 */
[----:B0-----:R-:W-:Y:S01]  /*21a80*/  PRMT R12, RZ, 0x7610, R12 ;  /* 0x00007610ff0c7816 */ /* 0x001fe2000000000c */
[----:B---3--:R-:W-:Y:S02]  /*21a90*/  @!P1 IMAD.MOV.U32 R15, RZ, RZ, R5 ;  /* 0x000000ffff0f9224 */ /* 0x008fe400078e0005 */
[----:B----4-:R-:W-:-:S05]  /*21aa0*/  @!P1 IMAD.MOV.U32 R14, RZ, RZ, R4 ;  /* 0x000000ffff0e9224 */ /* 0x010fca00078e0004 */
[----:B------:R-:W3:Y:S01]  /*21ab0*/  @!P1 LDG.E.U16 R12, desc[UR10][R14.64] ;  /* 0x0000000a0e0c9981 */ /* 0x000ee2000c1e1500 */
[----:B------:R-:W-:-:S03]  /*21ac0*/  IMAD.SHL.U32 R7, R20, 0x2, RZ ;  /* 0x0000000214077824 */ /* 0x000fc600078e00ff */
[----:B------:R0:W-:Y:S04]  /*21ad0*/  STL [R1+0x1800], R9 ;  /* 0x0018000901007387 */ /* 0x0001e80000100800 */
[----:B------:R-:W4:Y:S04]  /*21ae0*/  LDL.LU R28, [R1+0x1dc] ;  /* 0x0001dc00011c7983 */ /* 0x000f280000300800 */
[----:B------:R-:W-:Y:S04]  /*21af0*/  STL [R1+0x1804], R10 ;  /* 0x0018040a01007387 */ /* 0x000fe80000100800 */
[----:B------:R-:W4:Y:S04]  /*21b00*/  LDL R3, [R1+0xbbc] ;  /* 0x000bbc0001037983 */ /* 0x000f280000100800 */
[----:B------:R-:W4:Y:S04]  /*21b10*/  LDL R0, [R1+0xbe8] ;  /* 0x000be80001007983 */ /* 0x000f280000100800 */
[----:B------:R-:W4:Y:S04]  /*21b20*/  LDL.LU R26, [R1+0x1d8] ;  /* 0x0001d800011a7983 */ /* 0x000f280000300800 */
[----:B--2---:R-:W-:Y:S04]  /*21b30*/  STL [R1+0x1808], R11 ;  /* 0x0018080b01007387 */ /* 0x004fe80000100800 */
[----:B------:R-:W2:Y:S04]  /*21b40*/  LDL.LU R4, [R1+0x1d4] ;  /* 0x0001d40001047983 */ /* 0x000ea80000300800 */
[----:B---3--:R-:W-:Y:S04]  /*21b50*/  STL [R1+0x180c], R12 ;  /* 0x00180c0c01007387 */ /* 0x008fe80000100800 */
[----:B0-----:R-:W3:Y:S04]  /*21b60*/  LDL R9, [R1+0x404] ;  /* 0x0004040001097983 */ /* 0x001ee80000100800 */
[----:B------:R-:W2:Y:S04]  /*21b70*/  LDL R8, [R1+0xb94] ;  /* 0x000b940001087983 */ /* 0x000ea80000100800 */
[----:B------:R-:W2:Y:S04]  /*21b80*/  LDL.LU R16, [R1+0x1d0] ;  /* 0x0001d00001107983 */ /* 0x000ea80000300800 */
[----:B------:R-:W-:Y:S04]  /*21b90*/  STL [R1+0x1868], R7 ;  /* 0x0018680701007387 */ /* 0x000fe80000100800 */
[----:B------:R-:W2:Y:S04]  /*21ba0*/  LDL R6, [R1+0xb5c] ;  /* 0x000b5c0001067983 */ /* 0x000ea80000100800 */
[----:B------:R-:W2:Y:S01]  /*21bb0*/  LDL R5, [R1+0xb60] ;  /* 0x000b600001057983 */ /* 0x000ea20000100800 */
[----:B------:R-:W-:-:S02]  /*21bc0*/  PRMT R13, RZ, 0x7610, R13 ;  /* 0x00007610ff0d7816 */ /* 0x000fc4000000000d */
[----:B------:R-:W-:Y:S02]  /*21bd0*/  PRMT R17, RZ, 0x7610, R17 ;  /* 0x00007610ff117816 */ /* 0x000fe40000000011 */
[----:B------:R-:W-:Y:S01]  /*21be0*/  PRMT R19, RZ, 0x7610, R19 ;  /* 0x00007610ff137816 */ /* 0x000fe20000000013 */
[----:B----4-:R-:W-:Y:S02]  /*21bf0*/  @!P1 IMAD.MOV.U32 R15, RZ, RZ, R3 ;  /* 0x000000ffff0f9224 */ /* 0x010fe400078e0003 */
[----:B------:R-:W4:Y:S01]  /*21c00*/  LDL R3, [R1+0xb1c] ;  /* 0x000b1c0001037983 */ /* 0x000f220000100800 */
[----:B------:R-:W-:-:S03]  /*21c10*/  @!P1 IMAD.MOV.U32 R14, RZ, RZ, R0 ;  /* 0x000000ffff0e9224 */ /* 0x000fc600078e0000 */
[----:B------:R-:W4:Y:S04]  /*21c20*/  LDL R0, [R1+0xb20] ;  /* 0x000b200001007983 */ /* 0x000f280000100800 */
[----:B------:R3:W4:Y:S04]  /*21c30*/  @!P1 LDG.E.U16 R13, desc[UR10][R14.64] ;  /* 0x0000000a0e0d9981 */ /* 0x000728000c1e1500 */
[----:B------:R0:W-:Y:S04]  /*21c40*/  STS.U16 [R2+UR5+0xf900], R24 ;  /* 0x00f9001802007988 */ /* 0x0001e80008000405 */
[----:B------:R-:W4:Y:S01]  /*21c50*/  LDL.LU R20, [R1+0x1cc] ;  /* 0x0001cc0001147983 */ /* 0x000f220000300800 */
[----:B---3--:R-:W-:-:S02]  /*21c60*/  @!P1 IMAD.MOV.U32 R15, RZ, RZ, R9 ;  /* 0x000000ffff0f9224 */ /* 0x008fc400078e0009 */
[----:B--2---:R-:W-:Y:S01]  /*21c70*/  @!P1 IMAD.MOV.U32 R14, RZ, RZ, R8 ;  /* 0x000000ffff0e9224 */ /* 0x004fe200078e0008 */
[----:B0-----:R-:W-:Y:S01]  /*21c80*/  LOP3.LUT R2, R7, 0x20, RZ, 0x3c, !PT ;  /* 0x0000002007027812 */ /* 0x001fe200078e3cff */
[----:B------:R-:W2:Y:S04]  /*21c90*/  LDL.LU R24, [R1+0x1c8] ;  /* 0x0001c80001187983 */ /* 0x000ea80000300800 */
[----:B------:R0:W3:Y:S02]  /*21ca0*/  @!P1 LDG.E.U16 R17, desc[UR10][R14.64] ;  /* 0x0000000a0e119981 */ /* 0x0000e4000c1e1500 */
[----:B0-----:R-:W-:Y:S02]  /*21cb0*/  @!P1 IMAD.MOV.U32 R14, RZ, RZ, R5 ;  /* 0x000000ffff0e9224 */ /* 0x001fe400078e0005 */
[----:B------:R-:W-:-:S05]  /*21cc0*/  @!P1 IMAD.MOV.U32 R15, RZ, RZ, R6 ;  /* 0x000000ffff0f9224 */ /* 0x000fca00078e0006 */
[----:B------:R0:W2:Y:S04]  /*21cd0*/  @!P1 LDG.E.U16 R19, desc[UR10][R14.64] ;  /* 0x0000000a0e139981 */ /* 0x0000a8000c1e1500 */
[----:B------:R1:W-:Y:S04]  /*21ce0*/  STS.U16 [R2+UR5+0x200], R28 ;  /* 0x0002001c02007988 */ /* 0x0003e80008000405 */
[----:B------:R-:W-:Y:S04]  /*21cf0*/  STS.U16 [R2+UR5+0xa00], R26 ;  /* 0x000a001a02007988 */ /* 0x000fe80008000405 */
[----:B----4-:R-:W-:Y:S04]  /*21d00*/  STL [R1+0x1810], R13 ;  /* 0x0018100d01007387 */ /* 0x010fe80000100800 */
[----:B-1----:R-:W4:Y:S04]  /*21d10*/  LDL.LU R28, [R1+0x1c4] ;  /* 0x0001c400011c7983 */ /* 0x002f280000300800 */
[----:B------:R-:W4:Y:S04]  /*21d20*/  LDL R9, [R1+0xadc] ;  /* 0x000adc0001097983 */ /* 0x000f280000100800 */
[----:B------:R-:W4:Y:S04]  /*21d30*/  LDL R8, [R1+0xae0] ;  /* 0x000ae00001087983 */ /* 0x000f280000100800 */
[----:B------:R1:W-:Y:S01]  /*21d40*/  STS.U16 [R2+UR5+0x1200], R4 ;  /* 0x0012000402007988 */ /* 0x0003e20008000405 */
[----:B0-----:R-:W-:-:S02]  /*21d50*/  @!P1 IMAD.MOV.U32 R14, RZ, RZ, R0 ;  /* 0x000000ffff0e9224 */ /* 0x001fc400078e0000 */
[----:B------:R-:W-:Y:S01]  /*21d60*/  @!P1 IMAD.MOV.U32 R15, RZ, RZ, R3 ;  /* 0x000000ffff0f9224 */ /* 0x000fe200078e0003 */
[----:B---3--:R-:W-:Y:S04]  /*21d70*/  STL [R1+0x17e8], R17 ;  /* 0x0017e81101007387 */ /* 0x008fe80000100800 */
[----:B------:R-:W3:Y:S04]  /*21d80*/  LDL R7, [R1+0xa9c] ;  /* 0x000a9c0001077983 */ /* 0x000ee80000100800 */
[----:B------:R-:W3:Y:S04]  /*21d90*/  LDL R6, [R1+0xaa0] ;  /* 0x000aa00001067983 */ /* 0x000ee80000100800 */
[----:B--2---:R-:W-:Y:S04]  /*21da0*/  STL [R1+0x1814], R19 ;  /* 0x0018141301007387 */ /* 0x004fe80000100800 */
[----:B------:R-:W2:Y:S04]  /*21db0*/  LDL R5, [R1+0xa5c] ;  /* 0x000a5c0001057983 */ /* 0x000ea80000100800 */
[----:B-1----:R-:W2:Y:S04]  /*21dc0*/  LDL R4, [R1+0xa60] ;  /* 0x000a600001047983 */ /* 0x002ea80000100800 */
[----:B------:R-:W2:Y:S04]  /*21dd0*/  LDL R3, [R1+0xa1c] ;  /* 0x000a1c0001037983 */ /* 0x000ea80000100800 */
[----:B------:R-:W2:Y:S01]  /*21de0*/  LDL R0, [R1+0xa20] ;  /* 0x000a200001007983 */ /* 0x000ea20000100800 */
[----:B------:R-:W-:-:S02]  /*21df0*/  PRMT R21, RZ, 0x7610, R21 ;  /* 0x00007610ff157816 */ /* 0x000fc40000000015 */
[----:B------:R-:W-:-:S04]  /*21e00*/  PRMT R23, RZ, 0x7610, R23 ;  /* 0x00007610ff177816 */ /* 0x000fc80000000017 */
[----:B------:R4:W2:Y:S01]  /*21e10*/  @!P1 LDG.E.U16 R21, desc[UR10][R14.64] ;  /* 0x0000000a0e159981 */ /* 0x0008a2000c1e1500 */
[----:B------:R-:W-:Y:S01]  /*21e20*/  PRMT R25, RZ, 0x7610, R25 ;  /* 0x00007610ff197816 */ /* 0x000fe20000000019 */
[----:B----4-:R-:W-:Y:S02]  /*21e30*/  @!P1 IMAD.MOV.U32 R15, RZ, RZ, R9 ;  /* 0x000000ffff0f9224 */ /* 0x010fe400078e0009 */
[----:B------:R-:W-:-:S05]  /*21e40*/  @!P1 IMAD.MOV.U32 R14, RZ, RZ, R8 ;  /* 0x000000ffff0e9224 */ /* 0x000fca00078e0008 */
[----:B------:R3:W4:Y:S01]  /*21e50*/  @!P1 LDG.E.U16 R23, desc[UR10][R14.64] ;  /* 0x0000000a0e179981 */ /* 0x000722000c1e1500 */
[----:B------:R-:W-:Y:S02]  /*21e60*/  PRMT R27, RZ, 0x7610, R27 ;  /* 0x00007610ff1b7816 */ /* 0x000fe4000000001b */
[----:B------:R-:W-:Y:S01]  /*21e70*/  PRMT R29, RZ, 0x7610, R29 ;  /* 0x00007610ff1d7816 */ /* 0x000fe2000000001d */
[----:B---3--:R-:W-:Y:S02]  /*21e80*/  @!P1 IMAD.MOV.U32 R15, RZ, RZ, R7 ;  /* 0x000000ffff0f9224 */ /* 0x008fe400078e0007 */
[----:B------:R-:W-:-:S05]  /*21e90*/  @!P1 IMAD.MOV.U32 R14, RZ, RZ, R6 ;  /* 0x000000ffff0e9224 */ /* 0x000fca00078e0006 */
[----:B------:R2:W3:Y:S02]  /*21ea0*/  @!P1 LDG.E.U16 R25, desc[UR10][R14.64] ;  /* 0x0000000a0e199981 */ /* 0x0004e4000c1e1500 */
[----:B--2---:R-:W-:Y:S02]  /*21eb0*/  @!P1 IMAD.MOV.U32 R15, RZ, RZ, R5 ;  /* 0x000000ffff0f9224 */ /* 0x004fe400078e0005 */
[----:B------:R-:W-:-:S05]  /*21ec0*/  @!P1 IMAD.MOV.U32 R14, RZ, RZ, R4 ;  /* 0x000000ffff0e9224 */ /* 0x000fca00078e0004 */
[----:B------:R0:W2:Y:S02]  /*21ed0*/  @!P1 LDG.E.U16 R27, desc[UR10][R14.64] ;  /* 0x0000000a0e1b9981 */ /* 0x0000a4000c1e1500 */
[----:B0-----:R-:W-:Y:S02]  /*21ee0*/  @!P1 IMAD.MOV.U32 R14, RZ, RZ, R0 ;  /* 0x000000ffff0e9224 */ /* 0x001fe400078e0000 */
[----:B------:R-:W-:-:S05]  /*21ef0*/  @!P1 IMAD.MOV.U32 R15, RZ, RZ, R3 ;  /* 0x000000ffff0f9224 */ /* 0x000fca00078e0003 */
[----:B------:R-:W2:Y:S04]  /*21f00*/  @!P1 LDG.E.U16 R29, desc[UR10][R14.64] ;  /* 0x0000000a0e1d9981 */ /* 0x000ea8000c1e1500 */
[----:B------:R-:W-:Y:S04]  /*21f10*/  STL [R1+0x1818], R21 ;  /* 0x0018181501007387 */ /* 0x000fe80000100800 */
[----:B----4-:R-:W-:Y:S04]  /*21f20*/  STL [R1+0x181c], R23 ;  /* 0x00181c1701007387 */ /* 0x010fe80000100800 */
[----:B------:R0:W-:Y:S04]  /*21f30*/  STS.U16 [R2+UR5+0x1a00], R16 ;  /* 0x001a001002007988 */ /* 0x0001e80008000405 */
[----:B------:R1:W-:Y:S04]  /*21f40*/  STS.U16 [R2+UR5+0x2200], R20 ;  /* 0x0022001402007988 */ /* 0x0003e80008000405 */
[----:B------:R4:W-:Y:S04]  /*21f50*/  STS.U16 [R2+UR5+0x2a00], R24 ;  /* 0x002a001802007988 */ /* 0x0009e80008000405 */
[----:B------:R4:W-:Y:S04]  /*21f60*/  STS.U16 [R2+UR5+0x3200], R28 ;  /* 0x0032001c02007988 */ /* 0x0009e80008000405 */
[----:B---3--:R-:W-:Y:S04]  /*21f70*/  STL [R1+0x1820], R25 ;  /* 0x0018201901007387 */ /* 0x008fe80000100800 */
[----:B--2---:R-:W-:Y:S04]  /*21f80*/  STL [R1+0x1824], R27 ;  /* 0x0018241b01007387 */ /* 0x004fe80000100800 */
[----:B------:R-:W2:Y:S04]  /*21f90*/  LDL.LU R11, [R1+0x1c0] ;  /* 0x0001c000010b7983 */ /* 0x000ea80000300800 */
[----:B------:R-:W3:Y:S04]  /*21fa0*/  LDL.LU R10, [R1+0x1b0] ;  /* 0x0001b000010a7983 */ /* 0x000ee80000300800 */
        /* <DEDUP_REMOVED lines=12> */
[----:B----4-:R-:W4:Y:S04]  /*22070*/  LDL.LU R24, [R1+0xdc] ;  /* 0x0000dc0001187983 */ /* 0x010f280000300800 */
[----:B------:R-:W4:Y:S04]  /*22080*/  LDL.LU R28, [R1+0xd4] ;  /* 0x0000d400011c7983 */ /* 0x000f280000300800 */
        /* <DEDUP_REMOVED lines=52> */
[----:B------:R-:W2:Y:S04]  /*223d0*/  LDL.LU R7, [R1+0xc4] ;  /* 0x0000c40001077983 */ /* 0x000ea80000300800 */
[----:B--2---:R0:W-:Y:S04]  /*223e0*/  STL [R1+0x186c], R7 ;  /* 0x00186c0701007387 */ /* 0x0041e80000100800 */
[----:B0-----:R-:W2:Y:S04]  /*223f0*/  LDL.LU R7, [R1+0xc8] ;  /* 0x0000c80001077983 */ /* 0x001ea80000300800 */
[----:B--2---:R0:W-:Y:S04]  /*22400*/  STL [R1+0x1870], R7 ;  /* 0x0018700701007387 */ /* 0x0041e80000100800 */
[----:B0-----:R-:W2:Y:S04]  /*22410*/  LDL.LU R7, [R1+0xcc] ;  /* 0x0000cc0001077983 */ /* 0x001ea80000300800 */
[----:B------:R-:W-:Y:S04]  /*22420*/  STS.U16 [R2+UR5+0x3a00], R11 ;  /* 0x003a000b02007988 */ /* 0x000fe80008000405 */
[----:B---3--:R-:W-:Y:S04]  /*22430*/  STS.U16 [R2+UR5+0x4200], R10 ;  /* 0x0042000a02007988 */ /* 0x008fe80008000405 */
[----:B------:R-:W-:Y:S04]  /*22440*/  STS.U16 [R2+UR5+0x4a00], R9 ;  /* 0x004a000902007988 */ /* 0x000fe80008000405 */
[----:B------:R-:W-:Y:S04]  /*22450*/  STS.U16 [R2+UR5+0x5200], R8 ;  /* 0x0052000802007988 */ /* 0x000fe80008000405 */
[----:B------:R-:W-:Y:S04]  /*22460*/  STS.U16 [R2+UR5+0x5a00], R18 ;  /* 0x005a001202007988 */ /* 0x000fe80008000405 */
[----:B------:R-:W-:Y:S04]  /*22470*/  STS.U16 [R2+UR5+0x6200], R22 ;  /* 0x0062001602007988 */ /* 0x000fe80008000405 */
[----:B--2---:R0:W-:Y:S04]  /*22480*/  STL [R1+0x1874], R7 ;  /* 0x0018740701007387 */ /* 0x0041e80000100800 */
[----:B0-----:R-:W2:Y:S04]  /*22490*/  LDL.LU R7, [R1+0xd0] ;  /* 0x0000d00001077983 */ /* 0x001ea80000300800 */
[----:B------:R-:W-:Y:S04]  /*224a0*/  STS.U16 [R2+UR5+0x6a00], R26 ;  /* 0x006a001a02007988 */ /* 0x000fe80008000405 */
[----:B------:R0:W-:Y:S04]  /*224b0*/  STS.U16 [R2+UR5+0x7200], R6 ;  /* 0x0072000602007988 */ /* 0x0001e80008000405 */
[----:B------:R1:W-:Y:S04]  /*224c0*/  STS.U16 [R2+UR5+0x7a00], R5 ;  /* 0x007a000502007988 */ /* 0x0003e80008000405 */
[----:B------:R3:W-:Y:S04]  /*224d0*/  STS.U16 [R2+UR5+0x8200], R4 ;  /* 0x0082000402007988 */ /* 0x0007e80008000405 */
[----:B0-----:R-:W2:Y:S04]  /*224e0*/  LDL.LU R6, [R1+0xc0] ;  /* 0x0000c00001067983 */ /* 0x001ea80000300800 */
[----:B-1----:R-:W2:Y:S04]  /*224f0*/  LDL.LU R5, [R1+0xbc] ;  /* 0x0000bc0001057983 */ /* 0x002ea80000300800 */
[----:B------:R0:W-:Y:S04]  /*22500*/  STS.U16 [R2+UR5+0x8a00], R3 ;  /* 0x008a000302007988 */ /* 0x0001e80008000405 */
[----:B---3--:R-:W3:Y:S04]  /*22510*/  LDL.LU R4, [R1+0xb8] ;  /* 0x0000b80001047983 */ /* 0x008ee80000300800 */
[----:B------:R1:W-:Y:S04]  /*22520*/  STS.U16 [R2+UR5+0x9200], R0 ;  /* 0x0092000002007988 */ /* 0x0003e80008000405 */
[----:B0-----:R-:W3:Y:S04]  /*22530*/  LDL.LU R3, [R1+0xb4] ;  /* 0x0000b40001037983 */ /* 0x001ee80000300800 */
[----:B------:R0:W-:Y:S04]  /*22540*/  STS.U16 [R2+UR5+0x9a00], R16 ;  /* 0x009a001002007988 */ /* 0x0001e80008000405 */
[----:B-1----:R-:W3:Y:S04]  /*22550*/  LDL.LU R0, [R1+0xb0] ;  /* 0x0000b00001007983 */ /* 0x002ee80000300800 */
[----:B------:R1:W-:Y:S04]  /*22560*/  STS.U16 [R2+UR5+0xa200], R20 ;  /* 0x00a2001402007988 */ /* 0x0003e80008000405 */
[----:B0-----:R-:W3:Y:S04]  /*22570*/  LDL.LU R16, [R1+0xac] ;  /* 0x0000ac0001107983 */ /* 0x001ee80000300800 */
[----:B----4-:R0:W-:Y:S04]  /*22580*/  STS.U16 [R2+UR5+0xaa00], R24 ;  /* 0x00aa001802007988 */ /* 0x0101e80008000405 */
[----:B-1----:R-:W4:Y:S04]  /*22590*/  LDL.LU R20, [R1+0xa8] ;  /* 0x0000a80001147983 */ /* 0x002f280000300800 */
[----:B------:R1:W-:Y:S04]  /*225a0*/  STS.U16 [R2+UR5+0xb200], R28 ;  /* 0x00b2001c02007988 */ /* 0x0003e80008000405 */
[----:B0-----:R-:W4:Y:S04]  /*225b0*/  LDL.LU R24, [R1+0xa4] ;  /* 0x0000a40001187983 */ /* 0x001f280000300800 */
[----:B-1----:R-:W4:Y:S04]  /*225c0*/  LDL.LU R28, [R1+0xa0] ;  /* 0x0000a000011c7983 */ /* 0x002f280000300800 */
[----:B------:R-:W4:Y:S04]  /*225d0*/  LDL.LU R14, [R1+0x9c] ;  /* 0x00009c00010e7983 */ /* 0x000f280000300800 */
        /* <DEDUP_REMOVED lines=17> */
[----:B--2---:R0:W-:Y:S04]  /*226f0*/  STS.U16 [R2+UR5+0xba00], R7 ;  /* 0x00ba000702007988 */ /* 0x0041e80008000405 */
[----:B0-----:R-:W2:Y:S04]  /*22700*/  LDL.LU R7, [R1+0x1874] ;  /* 0x0018740001077983 */ /* 0x001ea80000300800 */
[----:B--2---:R0:W-:Y:S04]  /*22710*/  STS.U16 [R2+UR5+0xc200], R7 ;  /* 0x00c2000702007988 */ /* 0x0041e80008000405 */
[----:B0-----:R-:W2:Y:S04]  /*22720*/  LDL.LU R7, [R1+0x1870] ;  /* 0x0018700001077983 */ /* 0x001ea80000300800 */
[----:B--2---:R0:W-:Y:S04]  /*22730*/  STS.U16 [R2+UR5+0xca00], R7 ;  /* 0x00ca000702007988 */ /* 0x0041e80008000405 */
[----:B0-----:R-:W2:Y:S04]  /*22740*/  LDL.LU R7, [R1+0x186c] ;  /* 0x00186c0001077983 */ /* 0x001ea80000300800 */
[----:B--2---:R0:W-:Y:S04]  /*22750*/  STS.U16 [R2+UR5+0xd200], R7 ;  /* 0x00d2000702007988 */ /* 0x0041e80008000405 */
[----:B0-----:R-:W2:Y:S04]  /*22760*/  LDL.LU R7, [R1+0x1868] ;  /* 0x0018680001077983 */ /* 0x001ea80000300800 */
[----:B------:R0:W-:Y:S04]  /*22770*/  STS.U16 [R2+UR5+0xda00], R6 ;  /* 0x00da000602007988 */ /* 0x0001e80008000405 */
[----:B------:R1:W-:Y:S04]  /*22780*/  STS.U16 [R2+UR5+0xe200], R5 ;  /* 0x00e2000502007988 */ /* 0x0003e80008000405 */
[----:B---3--:R3:W-:Y:S04]  /*22790*/  STS.U16 [R2+UR5+0xea00], R4 ;  /* 0x00ea000402007988 */ /* 0x0087e80008000405 */
[----:B0-----:R-:W4:Y:S04]  /*227a0*/  LDL.LU R6, [R1+0x1864] ;  /* 0x0018640001067983 */ /* 0x001f280000300800 */
[----:B-1----:R-:W4:Y:S04]  /*227b0*/  LDL.LU R5, [R1+0x1860] ;  /* 0x0018600001057983 */ /* 0x002f280000300800 */
[----:B---3--:R-:W3:Y:S04]  /*227c0*/  LDL.LU R4, [R1+0x185c] ;  /* 0x00185c0001047983 */ /* 0x008ee80000300800 */
[----:B------:R0:W-:Y:S04]  /*227d0*/  STS.U16 [R2+UR5+0xf200], R3 ;  /* 0x00f2000302007988 */ /* 0x0001e80008000405 */
[----:B------:R1:W-:Y:S04]  /*227e0*/  STS.U16 [R2+UR5+0xfa00], R0 ;  /* 0x00fa000002007988 */ /* 0x0003e80008000405 */
[----:B0-----:R-:W3:Y:S04]  /*227f0*/  LDL.LU R3, [R1+0x1858] ;  /* 0x0018580001037983 */ /* 0x001ee80000300800 */
[----:B-1----:R-:W3:Y:S04]  /*22800*/  LDL.LU R2, [R1+0x1854] ;  /* 0x0018540001027983 */ /* 0x002ee80000300800 */
[----:B------:R-:W3:Y:S01]  /*22810*/  LDL.LU R0, [R1+0x1850] ;  /* 0x0018500001007983 */ /* 0x000ee20000300800 */
[----:B--2---:R-:W-:-:S05]  /*22820*/  LOP3.LUT R7, R7, 0x30, RZ, 0x3c, !PT ;  /* 0x0000003007077812 */ /* 0x004fca00078e3cff */
[----:B------:R0:W-:Y:S04]  /*22830*/  STS.U16 [R7+UR5+0x300], R16 ;  /* 0x0003001007007988 */ /* 0x0001e80008000405 */
[----:B----4-:R1:W-:Y:S04]  /*22840*/  STS.U16 [R7+UR5+0xb00], R20 ;  /* 0x000b001407007988 */ /* 0x0103e80008000405 */
[----:B------:R2:W-:Y:S04]  /*22850*/  STS.U16 [R7+UR5+0x1300], R24 ;  /* 0x0013001807007988 */ /* 0x0005e80008000405 */
[----:B0-----:R-:W4:Y:S04]  /*22860*/  LDL.LU R16, [R1+0x184c] ;  /* 0x00184c0001107983 */ /* 0x001f280000300800 */
[----:B-1----:R-:W3:Y:S04]  /*22870*/  LDL.LU R20, [R1+0x1848] ;  /* 0x0018480001147983 */ /* 0x002ee80000300800 */
[----:B--2---:R-:W2:Y:S04]  /*22880*/  LDL.LU R24, [R1+0x1844] ;  /* 0x0018440001187983 */ /* 0x004ea80000300800 */
[----:B------:R0:W-:Y:S04]  /*22890*/  STS.U16 [R7+UR5+0x1b00], R28 ;  /* 0x001b001c07007988 */ /* 0x0001e80008000405 */
[----:B------:R1:W-:Y:S04]  /*228a0*/  STS.U16 [R7+UR5+0x2300], R14 ;  /* 0x0023000e07007988 */ /* 0x0003e80008000405 */
[----:B0-----:R-:W4:Y:S04]  /*228b0*/  LDL.LU R28, [R1+0x1840] ;  /* 0x00184000011c7983 */ /* 0x001f280000300800 */
[----:B-1----:R-:W3:Y:S04]  /*228c0*/  LDL.LU R14, [R1+0x50] ;  /* 0x00005000010e7983 */ /* 0x002ee80000300800 */
[----:B---3--:R0:W-:Y:S04]  /*228d0*/  STL [R1+0x1830], R14 ;  /* 0x0018300e01007387 */ /* 0x0081e80000100800 */
[----:B0-----:R-:W3:Y:S04]  /*228e0*/  LDL.LU R14, [R1+0x54] ;  /* 0x00005400010e7983 */ /* 0x001ee80000300800 */
[----:B---3--:R0:W-:Y:S04]  /*228f0*/  STL [R1+0x1834], R14 ;  /* 0x0018340e01007387 */ /* 0x0081e80000100800 */
[----:B0-----:R-:W3:Y:S04]  /*22900*/  LDL.LU R14, [R1+0x58] ;  /* 0x00005800010e7983 */ /* 0x001ee80000300800 */
[----:B------:R-:W-:Y:S04]  /*22910*/  STS.U16 [R7+UR5+0x2b00], R15 ;  /* 0x002b000f07007988 */ /* 0x000fe80008000405 */
        /* <DEDUP_REMOVED lines=17> */
[----:B------:R0:W-:Y:S02]  /*22a30*/  STS.U16 [R7+UR5+0xab00], R26 ;  /* 0x00ab001a07007988 */ /* 0x0001e40008000405 */
[----:B0-----:R-:W0:Y:S02]  /*22a40*/  S2R R26, SR_TID.X ;  /* 0x00000000001a7919 */ /* 0x001e240000002100 */
[----:B0-----:R-:W-:-:S05]  /*22a50*/  LOP3.LUT R26, R26, 0x7f, RZ, 0xc0, !PT ;  /* 0x0000007f1a1a7812 */ /* 0x001fca00078ec0ff */
[----:B------:R-:W-:Y:S01]  /*22a60*/  IMAD.SHL.U32 R26, R26, 0x2, RZ ;  /* 0x000000021a1a7824 */ /* 0x000fe200078e00ff */
[----:B---3--:R0:W-:Y:S04]  /*22a70*/  STL [R1+0x183c], R14 ;  /* 0x00183c0e01007387 */ /* 0x0081e80000100800 */
[----:B------:R-:W3:Y:S04]  /*22a80*/  LDL.LU R29, [R1+0x4c] ;  /* 0x00004c00011d7983 */ /* 0x000ee80000300800 */
[----:B------:R-:W3:Y:S01]  /*22a90*/  LDL.LU R27, [R1+0x48] ;  /* 0x00004800011b7983 */ /* 0x000ee20000300800 */
[----:B0-----:R-:W-:-:S03]  /*22aa0*/  LOP3.LUT R14, R26, 0x30, RZ, 0x3c, !PT ;  /* 0x000000301a0e7812 */ /* 0x001fc600078e3cff */
        /* <DEDUP_REMOVED lines=8> */
[----:B----4-:R-:W-:Y:S04]  /*22b30*/  STS.U16 [R14+UR5+0xb300], R28 ;  /* 0x00b3001c0e007988 */ /* 0x010fe80008000405 */
[----:B------:R-:W4:Y:S04]  /*22b40*/  LDL.LU R9, [R1+0x24] ;  /* 0x0000240001097983 */ /* 0x000f280000300800 */
[----:B--2---:R-:W-:Y:S04]  /*22b50*/  STS.U16 [R14+UR5+0xbb00], R24 ;  /* 0x00bb00180e007988 */ /* 0x004fe80008000405 */
[----:B------:R-:W2:Y:S04]  /*22b60*/  LDL.LU R8, [R1+0x20] ;  /* 0x0000200001087983 */ /* 0x000ea80000300800 */
[----:B------:R-:W-:Y:S04]  /*22b70*/  STS.U16 [R14+UR5+0xc300], R20 ;  /* 0x00c300140e007988 */ /* 0x000fe80008000405 */
[----:B------:R-:W2:Y:S04]  /*22b80*/  LDL.LU R7, [R1+0x1c] ;  /* 0x00001c0001077983 */ /* 0x000ea80000300800 */
[----:B------:R-:W-:Y:S04]  /*22b90*/  STS.U16 [R14+UR5+0xcb00], R16 ;  /* 0x00cb00100e007988 */ /* 0x000fe80008000405 */
[----:B------:R-:W2:Y:S04]  /*22ba0*/  LDL.LU R18, [R1+0x18] ;  /* 0x0000180001127983 */ /* 0x000ea80000300800 */
[----:B------:R-:W-:Y:S04]  /*22bb0*/  STS.U16 [R14+UR5+0xd300], R0 ;  /* 0x00d300000e007988 */ /* 0x000fe80008000405 */
[----:B------:R-:W2:Y:S04]  /*22bc0*/  LDL.LU R22, [R1+0x14] ;  /* 0x0000140001167983 */ /* 0x000ea80000300800 */
[----:B------:R0:W-:Y:S04]  /*22bd0*/  STS.U16 [R14+UR5+0xdb00], R2 ;  /* 0x00db00020e007988 */ /* 0x0001e80008000405 */
[----:B------:R-:W2:Y:S04]  /*22be0*/  LDL.LU R26, [R1+0x10] ;  /* 0x00001000011a7983 */ /* 0x000ea80000300800 */
[----:B------:R1:W-:Y:S04]  /*22bf0*/  STS.U16 [R14+UR5+0xe300], R3 ;  /* 0x00e300030e007988 */ /* 0x0003e80008000405 */
[----:B------:R-:W-:Y:S04]  /*22c00*/  STL [R1+0x17e0], R28 ;  /* 0x0017e01c01007387 */ /* 0x000fe80000100800 */
[----:B------:R-:W-:Y:S04]  /*22c10*/  STS.U16 [R14+UR5+0xeb00], R4 ;  /* 0x00eb00040e007988 */ /* 0x000fe80008000405 */
[----:B0-----:R-:W2:Y:S04]  /*22c20*/  LDL.LU R2, [R1] ;  /* 0x0000000001027983 */ /* 0x001ea80000300800 */
[----:B------:R-:W-:Y:S04]  /*22c30*/  STS.U16 [R14+UR5+0xf300], R5 ;  /* 0x00f300050e007988 */ /* 0x000fe80008000405 */
[----:B-1----:R-:W2:Y:S04]  /*22c40*/  LDL.LU R3, [R1+0x8] ;  /* 0x0000080001037983 */ /* 0x002ea80000300800 */
[----:B------:R0:W-:Y:S04]  /*22c50*/  STS.U16 [R14+UR5+0xfb00], R6 ;  /* 0x00fb00060e007988 */ /* 0x0001e80008000405 */
[----:B0-----:R-:W3:Y:S01]  /*22c60*/  LDL.LU R14, [R1+0x183c] ;  /* 0x00183c00010e7983 */ /* 0x001ee20000300800 */
[----:B------:R-:W0:Y:S02]  /*22c70*/  S2R R17, SR_TID.X ;  /* 0x0000000000117919 */ /* 0x000e240000002100 */
[----:B0-----:R-:W-:-:S05]  /*22c80*/  LOP3.LUT R17, R17, 0x7f, RZ, 0xc0, !PT ;  /* 0x0000007f11117812 */ /* 0x001fca00078ec0ff */
[----:B------:R-:W-:-:S05]  /*22c90*/  IMAD.SHL.U32 R15, R17, 0x2, RZ ;  /* 0x00000002110f7824 */ /* 0x000fca00078e00ff */
[----:B------:R-:W-:-:S05]  /*22ca0*/  LOP3.LUT R17, R15, 0x40, RZ, 0x3c, !PT ;  /* 0x000000400f117812 */ /* 0x000fca00078e3cff */
[----:B---3--:R0:W-:Y:S04]  /*22cb0*/  STS.U16 [R17+UR5+0x400], R14 ;  /* 0x0004000e11007988 */ /* 0x0081e80008000405 */
[----:B0-----:R-:W3:Y:S04]  /*22cc0*/  LDL.LU R14, [R1+0x1838] ;  /* 0x00183800010e7983 */ /* 0x001ee80000300800 */
[----:B---3--:R0:W-:Y:S04]  /*22cd0*/  STS.U16 [R17+UR5+0xc00], R14 ;  /* 0x000c000e11007988 */ /* 0x0081e80008000405 */
[----:B0-----:R-:W3:Y:S04]  /*22ce0*/  LDL.LU R14, [R1+0x1834] ;  /* 0x00183400010e7983 */ /* 0x001ee80000300800 */
[----:B---3--:R0:W-:Y:S04]  /*22cf0*/  STS.U16 [R17+UR5+0x1400], R14 ;  /* 0x0014000e11007988 */ /* 0x0081e80008000405 */
[----:B0-----:R-:W3:Y:S04]  /*22d00*/  LDL.LU R14, [R1+0x1830] ;  /* 0x00183000010e7983 */ /* 0x001ee80000300800 */
[----:B---3--:R0:W-:Y:S04]  /*22d10*/  STS.U16 [R17+UR5+0x1c00], R14 ;  /* 0x001c000e11007988 */ /* 0x0081e80008000405 */
[----:B------:R1:W-:Y:S04]  /*22d20*/  STS.U16 [R17+UR5+0x2400], R29 ;  /* 0x0024001d11007988 */ /* 0x0003e80008000405 */
[----:B------:R3:W-:Y:S04]  /*22d30*/  STS.U16 [R17+UR5+0x2c00], R27 ;  /* 0x002c001b11007988 */ /* 0x0007e80008000405 */
[----:B0-----:R-:W2:Y:S04]  /*22d40*/  LDL.LU R14, [R1+0x182c] ;  /* 0x00182c00010e7983 */ /* 0x001ea80000300800 */
[----:B-1----:R-:W2:Y:S04]  /*22d50*/  LDL.LU R29, [R1+0x1828] ;  /* 0x00182800011d7983 */ /* 0x002ea80000300800 */
[----:B---3--:R-:W3:Y:S04]  /*22d60*/  LDL.LU R27, [R1+0x1824] ;  /* 0x00182400011b7983 */ /* 0x008ee80000300800 */
[----:B------:R0:W-:Y:S04]  /*22d70*/  STS.U16 [R17+UR5+0x3400], R25 ;  /* 0x0034001911007988 */ /* 0x0001e80008000405 */
[----:B------:R1:W-:Y:S04]  /*22d80*/  STS.U16 [R17+UR5+0x3c00], R23 ;  /* 0x003c001711007988 */ /* 0x0003e80008000405 */
[----:B------:R4:W-:Y:S04]  /*22d90*/  STS.U16 [R17+UR5+0x4400], R21 ;  /* 0x0044001511007988 */ /* 0x0009e80008000405 */
[----:B0-----:R-:W3:Y:S04]  /*22da0*/  LDL.LU R25, [R1+0x1820] ;  /* 0x0018200001197983 */ /* 0x001ee80000300800 */
[----:B-1----:R-:W3:Y:S04]  /*22db0*/  LDL.LU R23, [R1+0x181c] ;  /* 0x00181c0001177983 */ /* 0x002ee80000300800 */
[----:B----4-:R-:W4:Y:S04]  /*22dc0*/  LDL.LU R21, [R1+0x1818] ;  /* 0x0018180001157983 */ /* 0x010f280000300800 */
[----:B------:R0:W-:Y:S04]  /*22dd0*/  STS.U16 [R17+UR5+0x4c00], R19 ;  /* 0x004c001311007988 */ /* 0x0001e80008000405 */
[----:B------:R1:W-:Y:S04]  /*22de0*/  STS.U16 [R17+UR5+0x5400], R13 ;  /* 0x0054000d11007988 */ /* 0x0003e80008000405 */
[----:B------:R1:W-:Y:S04]  /*22df0*/  STS.U16 [R17+UR5+0x5c00], R12 ;  /* 0x005c000c11007988 */ /* 0x0003e80008000405 */
[----:B0-----:R-:W3:Y:S04]  /*22e00*/  LDL.LU R19, [R1+0x1814] ;  /* 0x0018140001137983 */ /* 0x001ee80000300800 */
[----:B-1----:R-:W4:Y:S04]  /*22e10*/  LDL.LU R13, [R1+0x1810] ;  /* 0x00181000010d7983 */ /* 0x002f280000300800 */
[----:B------:R-:W3:Y:S04]  /*22e20*/  LDL.LU R12, [R1+0x180c] ;  /* 0x00180c00010c7983 */ /* 0x000ee80000300800 */
[----:B------:R0:W-:Y:S04]  /*22e30*/  STS.U16 [R17+UR5+0x6400], R11 ;  /* 0x0064000b11007988 */ /* 0x0001e80008000405 */
[----:B------:R1:W-:Y:S04]  /*22e40*/  STS.U16 [R17+UR5+0x6c00], R10 ;  /* 0x006c000a11007988 */ /* 0x0003e80008000405 */
[----:B------:R1:W-:Y:S04]  /*22e50*/  STS.U16 [R17+UR5+0x7400], R9 ;  /* 0x0074000911007988 */ /* 0x0003e80008000405 */
[----:B0-----:R-:W4:Y:S04]  /*22e60*/  LDL.LU R11, [R1+0x1808] ;  /* 0x00180800010b7983 */ /* 0x001f280000300800 */
[----:B-1----:R-:W3:Y:S04]  /*22e70*/  LDL.LU R10, [R1+0x1804] ;  /* 0x00180400010a7983 */ /* 0x002ee80000300800 */
[----:B------:R-:W4:Y:S04]  /*22e80*/  LDL.LU R9, [R1+0x1800] ;  /* 0x0018000001097983 */ /* 0x000f280000300800 */
[----:B--2---:R0:W-:Y:S04]  /*22e90*/  STS.U16 [R17+UR5+0x7c00], R8 ;  /* 0x007c000811007988 */ /* 0x0041e80008000405 */
[----:B------:R1:W-:Y:S04]  /*22ea0*/  STS.U16 [R17+UR5+0x8400], R7 ;  /* 0x0084000711007988 */ /* 0x0003e80008000405 */
[----:B------:R2:W-:Y:S04]  /*22eb0*/  STS.U16 [R17+UR5+0x8c00], R18 ;  /* 0x008c001211007988 */ /* 0x0005e80008000405 */
[----:B0-----:R-:W3:Y:S04]  /*22ec0*/  LDL.LU R8, [R1+0x17fc] ;  /* 0x0017fc0001087983 */ /* 0x001ee80000300800 */
[----:B-1----:R-:W4:Y:S04]  /*22ed0*/  LDL.LU R7, [R1+0x17f8] ;  /* 0x0017f80001077983 */ /* 0x002f280000300800 */
[----:B--2---:R-:W2:Y:S04]  /*22ee0*/  LDL.LU R18, [R1+0x17f4] ;  /* 0x0017f40001127983 */ /* 0x004ea80000300800 */
[----:B------:R0:W-:Y:S04]  /*22ef0*/  STS.U16 [R17+UR5+0x9400], R22 ;  /* 0x0094001611007988 */ /* 0x0001e80008000405 */
[----:B------:R1:W-:Y:S04]  /*22f00*/  STS.U16 [R17+UR5+0x9c00], R26 ;  /* 0x009c001a11007988 */ /* 0x0003e80008000405 */
[----:B0-----:R-:W3:Y:S04]  /*22f10*/  LDL.LU R22, [R1+0x17f0] ;  /* 0x0017f00001167983 */ /* 0x001ee80000300800 */
[----:B-1----:R-:W4:Y:S04]  /*22f20*/  LDL.LU R26, [R1+0x17ec] ;  /* 0x0017ec00011a7983 */ /* 0x002f280000300800 */
[----:B------:R0:W-:Y:S04]  /*22f30*/  STS.U16 [R17+UR5+0xa400], R3 ;  /* 0x00a4000311007988 */ /* 0x0001e80008000405 */
[----:B------:R1:W-:Y:S04]  /*22f40*/  STS.U16 [R17+UR5+0xac00], R2 ;  /* 0x00ac000211007988 */ /* 0x0003e80008000405 */
[----:B0-----:R-:W2:Y:S04]  /*22f50*/  LDL R3, [R1+0x400] ;  /* 0x0004000001037983 */ /* 0x001ea80000100800 */
[----:B-1----:R-:W2:Y:S01]  /*22f60*/  LDL R2, [R1+0xb90] ;  /* 0x000b900001027983 */ /* 0x002ea20000100800 */
[----:B------:R-:W-:-:S03]  /*22f70*/  PRMT R28, RZ, 0x7610, R28 ;  /* 0x00007610ff1c7816 */ /* 0x000fc6000000001c */
[----:B----4-:R-:W-:Y:S04]  /*22f80*/  STS.U16 [R17+UR5+0xb400], R26 ;  /* 0x00b4001a11007988 */ /* 0x010fe80008000405 */
[----:B---3--:R-:W-:Y:S04]  /*22f90*/  STS.U16 [R17+UR5+0xbc00], R22 ;  /* 0x00bc001611007988 */ /* 0x008fe80008000405 */
[----:B--2---:R-:W-:Y:S04]  /*22fa0*/  STS.U16 [R17+UR5+0xc400], R18 ;  /* 0x00c4001211007988 */ /* 0x004fe80008000405 */
[----:B------:R-:W-:Y:S04]  /*22fb0*/  STS.U16 [R17+UR5+0xcc00], R7 ;  /* 0x00cc000711007988 */ /* 0x000fe80008000405 */
[----:B------:R-:W-:Y:S04]  /*22fc0*/  STS.U16 [R17+UR5+0xd400], R8 ;  /* 0x00d4000811007988 */ /* 0x000fe80008000405 */
[----:B------:R-:W-:Y:S04]  /*22fd0*/  STS.U16 [R17+UR5+0xdc00], R9 ;  /* 0x00dc000911007988 */ /* 0x000fe80008000405 */
[----:B------:R-:W-:Y:S04]  /*22fe0*/  STS.U16 [R17+UR5+0xe400], R10 ;  /* 0x00e4000a11007988 */ /* 0x000fe80008000405 */
[----:B------:R-:W-:Y:S04]  /*22ff0*/  STS.U16 [R17+UR5+0xec00], R11 ;  /* 0x00ec000b11007988 */ /* 0x000fe80008000405 */
[----:B------:R-:W-:Y:S04]  /*23000*/  STS.U16 [R17+UR5+0xf400], R12 ;  /* 0x00f4000c11007988 */ /* 0x000fe80008000405 */
[----:B------:R0:W-:Y:S04]  /*23010*/  STS.U16 [R17+UR5+0xfc00], R13 ;  /* 0x00fc000d11007988 */ /* 0x0001e80008000405 */
[----:B------:R-:W2:Y:S04]  /*23020*/  @!P1 LDG.E.U16 R28, desc[UR10][R2.64] ;  /* 0x0000000a021c9981 */ /* 0x000ea8000c1e1500 */
[----:B0-----:R-:W3:Y:S01]  /*23030*/  LDL.LU R17, [R1+0x17e8] ;  /* 0x0017e80001117983 */ /* 0x001ee20000300800 */
[----:B------:R-:W-:-:S05]  /*23040*/  LOP3.LUT R15, R15, 0x50, RZ, 0x3c, !PT ;  /* 0x000000500f0f7812 */ /* 0x000fca00078e3cff */
[----:B---3--:R-:W-:Y:S04]  /*23050*/  STS.U16 [R15+UR5+0x500], R17 ;  /* 0x000500110f007988 */ /* 0x008fe80008000405 */
[----:B------:R-:W-:Y:S04]  /*23060*/  STS.U16 [R15+UR5+0xd00], R19 ;  /* 0x000d00130f007988 */ /* 0x000fe80008000405 */
[----:B------:R-:W-:Y:S04]  /*23070*/  STS.U16 [R15+UR5+0x1500], R21 ;  /* 0x001500150f007988 */ /* 0x000fe80008000405 */
[----:B------:R-:W-:Y:S04]  /*23080*/  STS.U16 [R15+UR5+0x1d00], R23 ;  /* 0x001d00170f007988 */ /* 0x000fe80008000405 */
[----:B------:R-:W-:Y:S04]  /*23090*/  STS.U16 [R15+UR5+0x2500], R25 ;  /* 0x002500190f007988 */ /* 0x000fe80008000405 */
[----:B------:R-:W-:Y:S04]  /*230a0*/  STS.U16 [R15+UR5+0x2d00], R27 ;  /* 0x002d001b0f007988 */ /* 0x000fe80008000405 */
[----:B------:R0:W-:Y:S04]  /*230b0*/  STS.U16 [R15+UR5+0x3500], R29 ;  /* 0x0035001d0f007988 */ /* 0x0001e80008000405 */
[----:B0-----:R-:W3:Y:S04]  /*230c0*/  LDL.LU R15, [R1+0x17e4] ;  /* 0x0017e400010f7983 */ /* 0x001ee80000300800 */
        /* <DEDUP_REMOVED lines=18> */
[----:B----4-:R0:W-:Y:S04]  /*231f0*/  STL [R1+0xec], R14 ;  /* 0x0000ec0e01007387 */ /* 0x0101e80000100800 */
[----:B0-----:R-:W4:Y:S04]  /*23200*/  LDL.LU R14, [R1+0x17d8] ;  /* 0x0017d800010e7983 */ /* 0x001f280000300800 */
[----:B------:R-:W2:Y:S04]  /*23210*/  LDL R2, [R1+0xb4c] ;  /* 0x000b4c0001027983 */ /* 0x000ea80000100800 */
[----:B------:R-:W2:Y:S01]  /*23220*/  LDL R3, [R1+0xb50] ;  /* 0x000b500001037983 */ /* 0x000ea20000100800 */
[----:B---3--:R-:W-:-:S02]  /*23230*/  PRMT R15, RZ, 0x7610, R15 ;  /* 0x00007610ff0f7816 */ /* 0x008fc4000000000f */
        /* <DEDUP_REMOVED lines=314> */
[----:B------:R-:W-:-:S02]  /*245e0*/  PRMT R10, RZ, 0x7610, R10 ;  /* 0x00007610ff0a7816 */ /* 0x000fc4000000000a */
[----:B----4-:R-:W-:-:S04]  /*245f0*/  @!P1 LOP3.LUT R3, R3, R2, RZ, 0x3c, !PT ;  /* 0x0000000203039212 */ /* 0x010fc800078e3cff */
[----:B------:R-:W-:-:S04]  /*24600*/  @!P1 LOP3.LUT R2, R3, R2, RZ, 0x3c, !PT ;  /* 0x0000000203029212 */ /* 0x000fc800078e3cff */
[----:B------:R-:W-:-:S05]  /*24610*/  @!P1 LOP3.LUT R3, R3, R2, RZ, 0x3c, !PT ;  /* 0x0000000203039212 */ /* 0x000fca00078e3cff */
[----:B------:R0:W4:Y:S04]  /*24620*/  @!P1 LDG.E.U16 R10, desc[UR10][R2.64] ;  /* 0x0000000a020a9981 */ /* 0x000128000c1e1500 */
[----:B------:R-:W0:Y:S04]  /*24630*/  LDL R2, [R1+0x7d4] ;  /* 0x0007d40001027983 */ /* 0x000e280000100800 */
[----:B------:R-:W0:Y:S01]  /*24640*/  LDL R3, [R1+0x7d8] ;  /* 0x0007d80001037983 */ /* 0x000e220000100800 */
[----:B--2---:R-:W-:Y:S02]  /*24650*/  PRMT R15, RZ, 0x7610, R15 ;  /* 0x00007610ff0f7816 */ /* 0x004fe4000000000f */
[----:B0-----:R-:W-:-:S04]  /*24660*/  @!P1 LOP3.LUT R3, R3, R2, RZ, 0x3c, !PT ;  /* 0x0000000203039212 */ /* 0x001fc800078e3cff */
[----:B------:R-:W-:-:S04]  /*24670*/  @!P1 LOP3.LUT R2, R3, R2, RZ, 0x3c, !PT ;  /* 0x0000000203029212 */ /* 0x000fc800078e3cff */
[----:B------:R-:W-:-:S05]  /*24680*/  @!P1 LOP3.LUT R3, R3, R2, RZ, 0x3c, !PT ;  /* 0x0000000203039212 */ /* 0x000fca00078e3cff */
[----:B------:R-:W2:Y:S04]  /*24690*/  @!P1 LDG.E.U16 R15, desc[UR10][R2.64] ;  /* 0x0000000a020f9981 */ /* 0x000ea8000c1e1500 */
[----:B----4-:R0:W-:Y:S04]  /*246a0*/  STL [R1+0x5c], R10 ;  /* 0x00005c0a01007387 */ /* 0x0101e80000100800 */
[----:B0-----:R-:W4:Y:S04]  /*246b0*/  LDL R10, [R1+0x760] ;  /* 0x00076000010a7983 */ /* 0x001f280000100800 */
        /* <DEDUP_REMOVED lines=29> */
[----:B---3--:R-:W-:Y:S02]  /*24890*/  PRMT R14, RZ, 0x7610, R14 ;  /* 0x00007610ff0e7816 */ /* 0x008fe4000000000e */
[----:B0-----:R-:W-:-:S04]  /*248a0*/  @!P1 LOP3.LUT R3, R3, R2, RZ, 0x3c, !PT ;  /* 0x0000000203039212 */ /* 0x001fc800078e3cff */
[----:B------:R-:W-:-:S04]  /*248b0*/  @!P1 LOP3.LUT R2, R3, R2, RZ, 0x3c, !PT ;  /* 0x0000000203029212 */ /* 0x000fc800078e3cff */
[----:B------:R-:W-:-:S05]  /*248c0*/  @!P1 LOP3.LUT R3, R3, R2, RZ, 0x3c, !PT ;  /* 0x0000000203039212 */ /* 0x000fca00078e3cff */
[----:B------:R-:W3:Y:S04]  /*248d0*/  @!P1 LDG.E.U16 R14, desc[UR10][R2.64] ;  /* 0x0000000a020e9981 */ /* 0x000ee8000c1e1500 */
[----:B----4-:R0:W-:Y:S04]  /*248e0*/  STL [R1+0x4c], R12 ;  /* 0x00004c0c01007387 */ /* 0x0101e80000100800 */
[----:B0-----:R-:W4:Y:S04]  /*248f0*/  LDL R12, [R1+0x718] ;  /* 0x00071800010c7983 */ /* 0x001f280000100800 */
[----:B---3--:R0:W-:Y:S04]  /*24900*/  STL [R1+0x48], R14 ;  /* 0x0000480e01007387 */ /* 0x0081e80000100800 */
[----:B0-----:R-:W3:Y:S04]  /*24910*/  LDL.LU R14, [R1+0x173c] ;  /* 0x00173c00010e7983 */ /* 0x001ee80000300800 */
[----:B------:R-:W4:Y:S01]  /*24920*/  LDL R3, [R1+0x75c] ;  /* 0x00075c0001037983 */ /* 0x000f220000100800 */
[----:B--2---:R-:W-:Y:S01]  /*24930*/  PRMT R15, RZ, 0x7610, R15 ;  /* 0x00007610ff0f7816 */ /* 0x004fe2000000000f */
[----:B------:R-:W-:-:S02]  /*24940*/  @!P1 IMAD.MOV.U32 R2, RZ, RZ, R10 ;  /* 0x000000ffff029224 */ /* 0x000fc400078e000a */
[----:B------:R-:W2:Y:S04]  /*24950*/  LDL R10, [R1+0x710] ;  /* 0x00071000010a7983 */ /* 0x000ea80000100800 */
[----:B----4-:R-:W4:Y:S04]  /*24960*/  @!P1 LDG.E.U16 R15, desc[UR10][R2.64] ;  /* 0x0000000a020f9981 */ /* 0x010f28000c1e1500 */
        /* <DEDUP_REMOVED lines=29> */
[----:B------:R-:W4:Y:S01]  /*24b40*/  LDL R3, [R1+0x714] ;  /* 0x0007140001037983 */ /* 0x000f220000100800 */
[----:B------:R-:W-:Y:S01]  /*24b50*/  PRMT R11, RZ, 0x7610, R11 ;  /* 0x00007610ff0b7816 */ /* 0x000fe2000000000b */
[----:B------:R-:W-:Y:S01]  /*24b60*/  @!P1 IMAD.MOV.U32 R2, RZ, RZ, R12 ;  /* 0x000000ffff029224 */ /* 0x000fe200078e000c */
[----:B------:R-:W-:Y:S01]  /*24b70*/  PRMT R5, RZ, 0x7610, R5 ;  /* 0x00007610ff057816 */ /* 0x000fe20000000005 */
[----:B------:R-:W3:Y:S04]  /*24b80*/  LDL R12, [R1+0x69c] ;  /* 0x00069c00010c7983 */ /* 0x000ee80000100800 */
[----:B----4-:R0:W4:Y:S04]  /*24b90*/  @!P1 LDG.E.U16 R11, desc[UR10][R2.64] ;  /* 0x0000000a020b9981 */ /* 0x010128000c1e1500 */
[----:B------:R-:W3:Y:S01]  /*24ba0*/  LDL R3, [R1+0x70c] ;  /* 0x00070c0001037983 */ /* 0x000ee20000100800 */
[----:B0-----:R-:W-:-:S03]  /*24bb0*/  @!P1 IMAD.MOV.U32 R2, RZ, RZ, R10 ;  /* 0x000000ffff029224 */ /* 0x001fc600078e000a */
[----:B----4-:R0:W-:Y:S01]  /*24bc0*/  STL [R1+0x34], R11 ;  /* 0x0000340b01007387 */ /* 0x0101e20000100800 */
[----:B--2---:R-:W-:-:S03]  /*24bd0*/  PRMT R14, RZ, 0x7610, R14 ;  /* 0x00007610ff0e7816 */ /* 0x004fc6000000000e */
[----:B------:R-:W2:Y:S04]  /*24be0*/  LDL R10, [R1+0x694] ;  /* 0x00069400010a7983 */ /* 0x000ea80000100800 */
[----:B---3--:R1:W3:Y:S04]  /*24bf0*/  @!P1 LDG.E.U16 R5, desc[UR10][R2.64] ;  /* 0x0000000a02059981 */ /* 0x0082e8000c1e1500 */
[----:B0-----:R-:W4:Y:S04]  /*24c00*/  LDL R11, [R1+0x6a0] ;  /* 0x0006a000010b7983 */ /* 0x001f280000100800 */
[----:B------:R-:W1:Y:S04]  /*24c10*/  LDL R2, [R1+0x6dc] ;  /* 0x0006dc0001027983 */ /* 0x000e680000100800 */
[----:B------:R-:W1:Y:S02]  /*24c20*/  LDL R3, [R1+0x6e0] ;  /* 0x0006e00001037983 */ /* 0x000e640000100800 */
[----:B-1----:R-:W-:-:S04]  /*24c30*/  @!P1 LOP3.LUT R3, R3, R2, RZ, 0x3c, !PT ;  /* 0x0000000203039212 */ /* 0x002fc800078e3cff */
        /* <DEDUP_REMOVED lines=9> */
[----:B------:R-:W-:-:S02]  /*24cd0*/  @!P1 IMAD.MOV.U32 R2, RZ, RZ, R15 ;  /* 0x000000ffff029224 */ /* 0x000fc400078e000f */
[----:B------:R-:W3:Y:S04]  /*24ce0*/  LDL R15, [R1+0x65c] ;  /* 0x00065c00010f7983 */ /* 0x000ee80000100800 */
[----:B----4-:R0:W4:Y:S04]  /*24cf0*/  @!P1 LDG.E.U16 R9, desc[UR10][R2.64] ;  /* 0x0000000a02099981 */ /* 0x010128000c1e1500 */
[----:B------:R-:W0:Y:S04]  /*24d00*/  LDL R2, [R1+0x6cc] ;  /* 0x0006cc0001027983 */ /* 0x000e280000100800 */
[----:B------:R-:W0:Y:S01]  /*24d10*/  LDL R3, [R1+0x6d0] ;  /* 0x0006d00001037983 */ /* 0x000e220000100800 */
[----:B--2---:R-:W-:-:S02]  /*24d20*/  PRMT R14, RZ, 0x7610, R14 ;  /* 0x00007610ff0e7816 */ /* 0x004fc4000000000e */
[----:B0-----:R-:W-:-:S04]  /*24d30*/  @!P1 LOP3.LUT R3, R3, R2, RZ, 0x3c, !PT ;  /* 0x0000000203039212 */ /* 0x001fc800078e3cff */
[----:B------:R-:W-:-:S04]  /*24d40*/  @!P1 LOP3.LUT R2, R3, R2, RZ, 0x3c, !PT ;  /* 0x0000000203029212 */ /* 0x000fc800078e3cff */
[----:B------:R-:W-:-:S05]  /*24d50*/  @!P1 LOP3.LUT R3, R3, R2, RZ, 0x3c, !PT ;  /* 0x0000000203039212 */ /* 0x000fca00078e3cff */
[----:B------:R-:W2:Y:S04]  /*24d60*/  @!P1 LDG.E.U16 R14, desc[UR10][R2.64] ;  /* 0x0000000a020e9981 */ /* 0x000ea8000c1e1500 */
[----:B----4-:R0:W-:Y:S04]  /*24d70*/  STL [R1+0x28], R9 ;  /* 0x0000280901007387 */ /* 0x0101e80000100800 */
[----:B0-----:R-:W4:Y:S04]  /*24d80*/  LDL R9, [R1+0x660] ;  /* 0x0006600001097983 */ /* 0x001f280000100800 */
[----:B--2---:R0:W-:Y:S04]  /*24d90*/  STL [R1+0x24], R14 ;  /* 0x0000240e01007387 */ /* 0x0041e80000100800 */
[----:B0-----:R-:W2:Y:S01]  /*24da0*/  LDL.LU R14, [R1+0x1728] ;  /* 0x00172800010e7983 */ /* 0x001ea20000300800 */
[----:B------:R-:W-:-:S02]  /*24db0*/  @!P1 IMAD.MOV.U32 R2, RZ, RZ, R11 ;  /* 0x000000ffff029224 */ /* 0x000fc400078e000b */
[----:B------:R-:W-:Y:S01]  /*24dc0*/  @!P1 IMAD.MOV.U32 R3, RZ, RZ, R12 ;  /* 0x000000ffff039224 */ /* 0x000fe200078e000c */
[----:B------:R-:W4:Y:S04]  /*24dd0*/  LDL R11, [R1+0x658] ;  /* 0x00065800010b7983 */ /* 0x000f280000100800 */
[----:B------:R-:W4:Y:S01]  /*24de0*/  LDL R12, [R1+0x654] ;  /* 0x00065400010c7983 */ /* 0x000f220000100800 */
[----:B--2---:R-:W-:-:S06]  /*24df0*/  PRMT R14, RZ, 0x7610, R14 ;  /* 0x00007610ff0e7816 */ /* 0x004fcc000000000e */
[----:B------:R-:W2:Y:S04]  /*24e00*/  @!P1 LDG.E.U16 R14, desc[UR10][R2.64] ;  /* 0x0000000a020e9981 */ /* 0x000ea8000c1e1500 */
[----:B--2---:R0:W-:Y:S04]  /*24e10*/  STL [R1+0x20], R14 ;  /* 0x0000200e01007387 */ /* 0x0041e80000100800 */
[----:B0-----:R-:W2:Y:S01]  /*24e20*/  LDL.LU R14, [R1+0x1724] ;  /* 0x00172400010e7983 */ /* 0x001ea20000300800 */
[----:B---3--:R-:W-:Y:S02]  /*24e30*/  @!P1 IMAD.MOV.U32 R2, RZ, RZ, R5 ;  /* 0x000000ffff029224 */ /* 0x008fe400078e0005 */
[----:B------:R-:W-:Y:S01]  /*24e40*/  @!P1 IMAD.MOV.U32 R3, RZ, RZ, R10 ;  /* 0x000000ffff039224 */ /* 0x000fe200078e000a */
[----:B------:R-:W3:Y:S04]  /*24e50*/  LDL R5, [R1+0x650] ;  /* 0x0006500001057983 */ /* 0x000ee80000100800 */
[----:B------:R-:W3:Y:S01]  /*24e60*/  LDL R10, [R1+0x64c] ;  /* 0x00064c00010a7983 */ /* 0x000ee20000100800 */
[----:B--2---:R-:W-:-:S06]  /*24e70*/  PRMT R14, RZ, 0x7610, R14 ;  /* 0x00007610ff0e7816 */ /* 0x004fcc000000000e */
[----:B------:R-:W2:Y:S04]  /*24e80*/  @!P1 LDG.E.U16 R14, desc[UR10][R2.64] ;  /* 0x0000000a020e9981 */ /* 0x000ea8000c1e1500 */
[----:B--2---:R0:W-:Y:S04]  /*24e90*/  STL [R1+0x1c], R14 ;  /* 0x00001c0e01007387 */ /* 0x0041e80000100800 */
[----:B0-----:R-:W2:Y:S04]  /*24ea0*/  LDL.LU R14, [R1+0x1720] ;  /* 0x00172000010e7983 */ /* 0x001ea80000300800 */
[----:B------:R-:W4:Y:S04]  /*24eb0*/  LDL R2, [R1+0x68c] ;  /* 0x00068c0001027983 */ /* 0x000f280000100800 */
[----:B------:R-:W4:Y:S01]  /*24ec0*/  LDL R3, [R1+0x690] ;  /* 0x0006900001037983 */ /* 0x000f220000100800 */
[----:B------:R-:W-:-:S02]  /*24ed0*/  PRMT R8, RZ, 0x7610, R8 ;  /* 0x00007610ff087816 */ /* 0x000fc40000000008 */
[----:B------:R-:W-:Y:S02]  /*24ee0*/  PRMT R6, RZ, 0x7610, R6 ;  /* 0x00007610ff067816 */ /* 0x000fe40000000006 */
[----:B------:R-:W-:Y:S02]  /*24ef0*/  PRMT R4, RZ, 0x7610, R4 ;  /* 0x00007610ff047816 */ /* 0x000fe40000000004 */
[-C--:B----4-:R-:W-:Y:S02]  /*24f00*/  @!P1 LOP3.LUT R3, R3, R2.reuse, RZ, 0x3c, !PT ;  /* 0x0000000203039212 */ /* 0x090fe400078e3cff */
[----:B--2---:R-:W-:Y:S02]  /*24f10*/  PRMT R14, RZ, 0x7610, R14 ;  /* 0x00007610ff0e7816 */ /* 0x004fe4000000000e */
[----:B------:R-:W-:-:S04]  /*24f20*/  @!P1 LOP3.LUT R2, R3, R2, RZ, 0x3c, !PT ;  /* 0x0000000203029212 */ /* 0x000fc800078e3cff */
[----:B------:R-:W-:-:S05]  /*24f30*/  @!P1 LOP3.LUT R3, R3, R2, RZ, 0x3c, !PT ;  /* 0x0000000203039212 */ /* 0x000fca00078e3cff */
[----:B------:R0:W2:Y:S02]  /*24f40*/  @!P1 LDG.E.U16 R14, desc[UR10][R2.64] ;  /* 0x0000000a020e9981 */ /* 0x0000a4000c1e1500 */
[----:B0-----:R-:W-:Y:S02]  /*24f50*/  @!P1 IMAD.MOV.U32 R2, RZ, RZ, R9 ;  /* 0x000000ffff029224 */ /* 0x001fe400078e0009 */
[----:B------:R-:W-:-:S05]  /*24f60*/  @!P1 IMAD.MOV.U32 R3, RZ, RZ, R15 ;  /* 0x000000ffff039224 */ /* 0x000fca00078e000f */
[----:B------:R0:W4:Y:S02]  /*24f70*/  @!P1 LDG.E.U16 R8, desc[UR10][R2.64] ;  /* 0x0000000a02089981 */ /* 0x000124000c1e1500 */
[----:B0-----:R-:W-:Y:S02]  /*24f80*/  @!P1 IMAD.MOV.U32 R2, RZ, RZ, R11 ;  /* 0x000000ffff029224 */ /* 0x001fe400078e000b */
[----:B------:R-:W-:-:S05]  /*24f90*/  @!P1 IMAD.MOV.U32 R3, RZ, RZ, R12 ;  /* 0x000000ffff039224 */ /* 0x000fca00078e000c */
[----:B------:R3:W4:Y:S02]  /*24fa0*/  @!P1 LDG.E.U16 R6, desc[UR10][R2.64] ;  /* 0x0000000a02069981 */ /* 0x000724000c1e1500 */
[----:B---3--:R-:W-:Y:S02]  /*24fb0*/  @!P1 IMAD.MOV.U32 R2, RZ, RZ, R5 ;  /* 0x000000ffff029224 */ /* 0x008fe400078e0005 */
[----:B------:R-:W-:-:S05]  /*24fc0*/  @!P1 IMAD.MOV.U32 R3, RZ, RZ, R10 ;  /* 0x000000ffff039224 */ /* 0x000fca00078e000a */
[----:B------:R-:W3:Y:S04]  /*24fd0*/  @!P1 LDG.E.U16 R4, desc[UR10][R2.64] ;  /* 0x0000000a02049981 */ /* 0x000ee8000c1e1500 */
[----:B--2---:R0:W-:Y:S04]  /*24fe0*/  STL [R1+0x18], R14 ;  /* 0x0000180e01007387 */ /* 0x0041e80000100800 */
[----:B0-----:R-:W2:Y:S04]  /*24ff0*/  LDL.LU R14, [R1+0x171c] ;  /* 0x00171c00010e7983 */ /* 0x001ea80000300800 */
[----:B------:R-:W2:Y:S04]  /*25000*/  LDL R15, [R1+0x620] ;  /* 0x00062000010f7983 */ /* 0x000ea80000100800 */
[----:B------:R-:W2:Y:S04]  /*25010*/  LDL R9, [R1+0x614] ;  /* 0x0006140001097983 */ /* 0x000ea80000100800 */
[----:B----4-:R0:W-:Y:S04]  /*25020*/  STL [R1+0x14], R8 ;  /* 0x0000140801007387 */ /* 0x0101e80000100800 */
[----:B------:R-:W4:Y:S04]  /*25030*/  LDL R12, [R1+0x60c] ;  /* 0x00060c00010c7983 */ /* 0x000f280000100800 */
[----:B0-----:R-:W4:Y:S04]  /*25040*/  LDL R8, [R1+0x618] ;  /* 0x0006180001087983 */ /* 0x001f280000100800 */
[----:B------:R0:W-:Y:S04]  /*25050*/  STL [R1+0x10], R6 ;  /* 0x0000100601007387 */ /* 0x0001e80000100800 */
[----:B------:R-:W4:Y:S04]  /*25060*/  LDL R3, [R1+0x61c] ;  /* 0x00061c0001037983 */ /* 0x000f280000100800 */
[----:B------:R-:W4:Y:S04]  /*25070*/  LDL R11, [R1+0x5dc] ;  /* 0x0005dc00010b7983 */ /* 0x000f280000100800 */
[----:B------:R-:W4:Y:S04]  /*25080*/  LDL R10, [R1+0x5e0] ;  /* 0x0005e000010a7983 */ /* 0x000f280000100800 */
[----:B------:R-:W4:Y:S04]  /*25090*/  LDL R5, [R1+0x5d4] ;  /* 0x0005d40001057983 */ /* 0x000f280000100800 */
[----:B0-----:R-:W4:Y:S04]  /*250a0*/  LDL R6, [R1+0x610] ;  /* 0x0006100001067983 */ /* 0x001f280000100800 */
[----:B---3--:R0:W-:Y:S04]  /*250b0*/  STL [R1+0xc], R4 ;  /* 0x00000c0401007387 */ /* 0x0081e80000100800 */
[----:B0-----:R-:W3:Y:S01]  /*250c0*/  LDL R4, [R1+0x5d8] ;  /* 0x0005d80001047983 */ /* 0x001ee20000100800 */
[----:B------:R-:W-:-:S02]  /*250d0*/  PRMT R13, RZ, 0x7610, R13 ;  /* 0x00007610ff0d7816 */ /* 0x000fc4000000000d */
[----:B------:R-:W-:Y:S02]  /*250e0*/  PRMT R7, RZ, 0x7610, R7 ;  /* 0x00007610ff077816 */ /* 0x000fe40000000007 */
[----:B------:R-:W-:Y:S02]  /*250f0*/  PRMT R28, RZ, 0x7610, R28 ;  /* 0x00007610ff1c7816 */ /* 0x000fe4000000001c */
[----:B------:R-:W-:Y:S02]  /*25100*/  PRMT R26, RZ, 0x7610, R26 ;  /* 0x00007610ff1a7816 */ /* 0x000fe4000000001a */
[----:B--2---:R-:W-:Y:S01]  /*25110*/  PRMT R14, RZ, 0x7610, R14 ;  /* 0x00007610ff0e7816 */ /* 0x004fe2000000000e */
[----:B------:R-:W-:-:S05]  /*25120*/  @!P1 IMAD.MOV.U32 R2, RZ, RZ, R15 ;  /* 0x000000ffff029224 */ /* 0x000fca00078e000f */
[----:B----4-:R0:W2:Y:S02]  /*25130*/  @!P1 LDG.E.U16 R14, desc[UR10][R2.64] ;  /* 0x0000000a020e9981 */ /* 0x0100a4000c1e1500 */
[----:B0-----:R-:W-:Y:S02]  /*25140*/  @!P1 IMAD.MOV.U32 R2, RZ, RZ, R8 ;  /* 0x000000ffff029224 */ /* 0x001fe400078e0008 */
[----:B------:R-:W-:Y:S01]  /*25150*/  @!P1 IMAD.MOV.U32 R3, RZ, RZ, R9 ;  /* 0x000000ffff039224 */ /* 0x000fe200078e0009 */
[----:B------:R-:W4:Y:S04]  /*25160*/  LDL R8, [R1+0x5d0] ;  /* 0x0005d00001087983 */ /* 0x000f280000100800 */
[----:B------:R-:W2:Y:S04]  /*25170*/  LDL R9, [R1+0x5cc] ;  /* 0x0005cc0001097983 */ /* 0x000ea80000100800 */
[----:B------:R0:W2:Y:S02]  /*25180*/  @!P1 LDG.E.U16 R13, desc[UR10][R2.64] ;  /* 0x0000000a020d9981 */ /* 0x0000a4000c1e1500 */
[----:B0-----:R-:W-:-:S02]  /*25190*/  @!P1 IMAD.MOV.U32 R2, RZ, RZ, R6 ;  /* 0x000000ffff029224 */ /* 0x001fc400078e0006 */
[----:B------:R-:W-:Y:S01]  /*251a0*/  @!P1 IMAD.MOV.U32 R3, RZ, RZ, R12 ;  /* 0x000000ffff039224 */ /* 0x000fe200078e000c */
[----:B------:R-:W2:Y:S04]  /*251b0*/  LDL R6, [R1+0x5a0] ;  /* 0x0005a00001067983 */ /* 0x000ea80000100800 */
[----:B------:R0:W2:Y:S02]  /*251c0*/  @!P1 LDG.E.U16 R7, desc[UR10][R2.64] ;  /* 0x0000000a02079981 */ /* 0x0000a4000c1e1500 */
[----:B0-----:R-:W-:Y:S02]  /*251d0*/  @!P1 IMAD.MOV.U32 R2, RZ, RZ, R10 ;  /* 0x000000ffff029224 */ /* 0x001fe400078e000a */
[----:B------:R-:W-:-:S05]  /*251e0*/  @!P1 IMAD.MOV.U32 R3, RZ, RZ, R11 ;  /* 0x000000ffff039224 */ /* 0x000fca00078e000b */
[----:B------:R3:W2:Y:S02]  /*251f0*/  @!P1 LDG.E.U16 R28, desc[UR10][R2.64] ;  /* 0x0000000a021c9981 */ /* 0x0006a4000c1e1500 */
[----:B---3--:R-:W-:Y:S02]  /*25200*/  @!P1 IMAD.MOV.U32 R2, RZ, RZ, R4 ;  /* 0x000000ffff029224 */ /* 0x008fe400078e0004 */
[----:B------:R-:W-:-:S05]  /*25210*/  @!P1 IMAD.MOV.U32 R3, RZ, RZ, R5 ;  /* 0x000000ffff039224 */ /* 0x000fca00078e0005 */
[----:B------:R4:W3:Y:S01]  /*25220*/  @!P1 LDG.E.U16 R26, desc[UR10][R2.64] ;  /* 0x0000000a021a9981 */ /* 0x0008e2000c1e1500 */
[----:B------:R-:W-:Y:S01]  /*25230*/  PRMT R24, RZ, 0x7610, R24 ;  /* 0x00007610ff187816 */ /* 0x000fe20000000018 */
[----:B----4-:R-:W-:Y:S02]  /*25240*/  @!P1 IMAD.MOV.U32 R2, RZ, RZ, R8 ;  /* 0x000000ffff029224 */ /* 0x010fe400078e0008 */
[----:B--2---:R-:W-:-:S05]  /*25250*/  @!P1 IMAD.MOV.U32 R3, RZ, RZ, R9 ;  /* 0x000000ffff039224 */ /* 0x004fca00078e0009 */
[----:B------:R0:W2:Y:S04]  /*25260*/  @!P1 LDG.E.U16 R24, desc[UR10][R2.64] ;  /* 0x0000000a02189981 */ /* 0x0000a8000c1e1500 */
[----:B------:R1:W-:Y:S04]  /*25270*/  STL [R1], R7 ;  /* 0x0000000701007387 */ /* 0x0003e80000100800 */
[----:B------:R-:W4:Y:S04]  /*25280*/  LDL R5, [R1+0x594] ;  /* 0x0005940001057983 */ /* 0x000f280000100800 */
[----:B------:R-:W4:Y:S04]  /*25290*/  LDL R4, [R1+0x598] ;  /* 0x0005980001047983 */ /* 0x000f280000100800 */
[----:B-1----:R-:W4:Y:S04]  /*252a0*/  LDL R7, [R1+0x59c] ;  /* 0x00059c0001077983 */ /* 0x002f280000100800 */
[----:B---3--:R-:W-:Y:S04]  /*252b0*/  STL [R1+0x16f4], R26 ;  /* 0x0016f41a01007387 */ /* 0x008fe80000100800 */
[----:B------:R-:W3:Y:S04]  /*252c0*/  LDL R9, [R1+0x58c] ;  /* 0x00058c0001097983 */ /* 0x000ee80000100800 */
[----:B------:R-:W3:Y:S01]  /*252d0*/  LDL R8, [R1+0x590] ;  /* 0x0005900001087983 */ /* 0x000ee20000100800 */
[----:B------:R-:W-:Y:S01]  /*252e0*/  PRMT R22, RZ, 0x7610, R22 ;  /* 0x00007610ff167816 */ /* 0x000fe20000000016 */
[----:B0-----:R-:W-:Y:S01]  /*252f0*/  @!P1 IMAD.MOV.U32 R2, RZ, RZ, R6 ;  /* 0x000000ffff029224 */ /* 0x001fe200078e0006 */
[----:B------:R-:W-:-:S02]  /*25300*/  PRMT R20, RZ, 0x7610, R20 ;  /* 0x00007610ff147816 */ /* 0x000fc40000000014 */
[----:B------:R-:W-:Y:S01]  /*25310*/  PRMT R18, RZ, 0x7610, R18 ;  /* 0x00007610ff127816 */ /* 0x000fe20000000012 */
[----:B--2---:R-:W-:Y:S04]  /*25320*/  STL [R1+0x16e0], R24 ;  /* 0x0016e01801007387 */ /* 0x004fe80000100800 */
[----:B------:R-:W2:Y:S04]  /*25330*/  LDL R11, [R1+0x55c] ;  /* 0x00055c00010b7983 */ /* 0x000ea80000100800 */
[----:B------:R-:W2:Y:S01]  /*25340*/  LDL R10, [R1+0x560] ;  /* 0x00056000010a7983 */ /* 0x000ea20000100800 */
[----:B----4-:R-:W-:-:S03]  /*25350*/  @!P1 IMAD.MOV.U32 R3, RZ, RZ, R7 ;  /* 0x000000ffff039224 */ /* 0x010fc600078e0007 */
[----:B------:R-:W4:Y:S04]  /*25360*/  LDL R7, [R1+0x554] ;  /* 0x0005540001077983 */ /* 0x000f280000100800 */
[----:B------:R0:W4:Y:S02]  /*25370*/  @!P1 LDG.E.U16 R22, desc[UR10][R2.64] ;  /* 0x0000000a02169981 */ /* 0x000124000c1e1500 */
[----:B0-----:R-:W-:Y:S02]  /*25380*/  @!P1 IMAD.MOV.U32 R2, RZ, RZ, R4 ;  /* 0x000000ffff029224 */ /* 0x001fe400078e0004 */
[----:B------:R-:W-:-:S05]  /*25390*/  @!P1 IMAD.MOV.U32 R3, RZ, RZ, R5 ;  /* 0x000000ffff039224 */ /* 0x000fca00078e0005 */
[----:B------:R3:W4:Y:S04]  /*253a0*/  @!P1 LDG.E.U16 R20, desc[UR10][R2.64] ;  /* 0x0000000a02149981 */ /* 0x000728000c1e1500 */
[----:B------:R-:W-:Y:S04]  /*253b0*/  STL [R1+0x8], R14 ;  /* 0x0000080e01007387 */ /* 0x000fe80000100800 */
[----:B------:R-:W4:Y:S04]  /*253c0*/  LDL R6, [R1+0x558] ;  /* 0x0005580001067983 */ /* 0x000f280000100800 */
[----:B------:R-:W4:Y:S01]  /*253d0*/  LDL R5, [R1+0x54c] ;  /* 0x00054c0001057983 */ /* 0x000f220000100800 */
[----:B---3--:R-:W-:-:S02]  /*253e0*/  @!P1 IMAD.MOV.U32 R2, RZ, RZ, R8 ;  /* 0x000000ffff029224 */ /* 0x008fc400078e0008 */
[----:B------:R-:W-:-:S05]  /*253f0*/  @!P1 IMAD.MOV.U32 R3, RZ, RZ, R9 ;  /* 0x000000ffff039224 */ /* 0x000fca00078e0009 */
[----:B------:R2:W3:Y:S04]  /*25400*/  @!P1 LDG.E.U16 R18, desc[UR10][R2.64] ;  /* 0x0000000a02129981 */ /* 0x0004e8000c1e1500 */
[----:B------:R-:W-:Y:S04]  /*25410*/  STL [R1+0x4], R13 ;  /* 0x0000040d01007387 */ /* 0x000fe80000100800 */
[----:B------:R-:W3:Y:S01]  /*25420*/  LDL R4, [R1+0x550] ;  /* 0x0005500001047983 */ /* 0x000ee20000100800 */
[----:B------:R-:W-:Y:S02]  /*25430*/  PRMT R16, RZ, 0x7610, R16 ;  /* 0x00007610ff107816 */ /* 0x000fe40000000010 */
[----:B------:R-:W-:Y:S01]  /*25440*/  PRMT R0, RZ, 0x7610, R0 ;  /* 0x00007610ff007816 */ /* 0x000fe20000000000 */
[----:B--2---:R-:W-:-:S02]  /*25450*/  @!P1 IMAD.MOV.U32 R3, RZ, RZ, R11 ;  /* 0x000000ffff039224 */ /* 0x004fc400078e000b */
[----:B------:R-:W-:-:S05]  /*25460*/  @!P1 IMAD.MOV.U32 R2, RZ, RZ, R10 ;  /* 0x000000ffff029224 */ /* 0x000fca00078e000a */
[----:B------:R4:W2:Y:S02]  /*25470*/  @!P1 LDG.E.U16 R16, desc[UR10][R2.64] ;  /* 0x0000000a02109981 */ /* 0x0008a4000c1e1500 */
[----:B----4-:R-:W-:Y:S02]  /*25480*/  @!P1 IMAD.MOV.U32 R3, RZ, RZ, R7 ;  /* 0x000000ffff039224 */ /* 0x010fe400078e0007 */
[----:B------:R-:W-:Y:S04]  /*25490*/  STL [R1+0x16f8], R20 ;  /* 0x0016f81401007387 */ /* 0x000fe80000100800 */
[----:B------:R-:W4:Y:S04]  /*254a0*/  LDL R9, [R1+0x51c] ;  /* 0x00051c0001097983 */ /* 0x000f280000100800 */
[----:B------:R-:W2:Y:S01]  /*254b0*/  LDL R8, [R1+0x520] ;  /* 0x0005200001087983 */ /* 0x000ea20000100800 */
[----:B------:R-:W-:-:S05]  /*254c0*/  @!P1 IMAD.MOV.U32 R2, RZ, RZ, R6 ;  /* 0x000000ffff029224 */ /* 0x000fca00078e0006 */
[----:B------:R0:W2:Y:S04]  /*254d0*/  @!P1 LDG.E.U16 R0, desc[UR10][R2.64] ;  /* 0x0000000a02009981 */ /* 0x0000a8000c1e1500 */
[----:B---3--:R-:W-:Y:S04]  /*254e0*/  STL [R1+0x16e4], R18 ;  /* 0x0016e41201007387 */ /* 0x008fe80000100800 */
[----:B------:R-:W3:Y:S04]  /*254f0*/  LDL R7, [R1+0x514] ;  /* 0x0005140001077983 */ /* 0x000ee80000100800 */
[----:B------:R-:W3:Y:S01]  /*25500*/  LDL R6, [R1+0x518] ;  /* 0x0005180001067983 */ /* 0x000ee20000100800 */
[----:B0-----:R-:W-:-:S06]  /*25510*/  PRMT R2, RZ, 0x7610, R2 ;  /* 0x00007610ff027816 */ /* 0x001fcc0000000002 */
[----:B------:R4:W3:Y:S01]  /*25520*/  @!P1 LDG.E.U16 R2, desc[UR10][R4.64] ;  /* 0x0000000a04029981 */ /* 0x0008e2000c1e1500 */
[----:B------:R-:W-:Y:S01]  /*25530*/  PRMT R3, RZ, 0x7610, R3 ;  /* 0x00007610ff037816 */ /* 0x000fe20000000003 */
[----:B----4-:R-:W-:Y:S02]  /*25540*/  @!P1 IMAD.MOV.U32 R5, RZ, RZ, R9 ;  /* 0x000000ffff059224 */ /* 0x010fe400078e0009 */
[----:B--2---:R-:W-:-:S05]  /*25550*/  @!P1 IMAD.MOV.U32 R4, RZ, RZ, R8 ;  /* 0x000000ffff049224 */ /* 0x004fca00078e0008 */
[----:B------:R0:W2:Y:S04]  /*25560*/  @!P1 LDG.E.U16 R3, desc[UR10][R4.64] ;  /* 0x0000000a04039981 */ /* 0x0000a8000c1e1500 */
[----:B------:R1:W-:Y:S04]  /*25570*/  STL [R1+0x16fc], R0 ;  /* 0x0016fc0001007387 */ /* 0x0003e80000100800 */
[----:B------:R-:W4:Y:S04]  /*25580*/  LDL R12, [R1+0x4e0] ;  /* 0x0004e000010c7983 */ /* 0x000f280000100800 */
[----:B------:R-:W2:Y:S01]  /*25590*/  LDL R15, [R1+0x4dc] ;  /* 0x0004dc00010f7983 */ /* 0x000ea20000100800 */
[----:B0-----:R-:W-:-:S06]  /*255a0*/  PRMT R4, RZ, 0x7610, R4 ;  /* 0x00007610ff047816 */ /* 0x001fcc0000000004 */
[----:B---3--:R4:W3:Y:S04]  /*255b0*/  @!P1 LDG.E.U16 R4, desc[UR10][R6.64] ;  /* 0x0000000a06049981 */ /* 0x0088e8000c1e1500 */
[----:B------:R0:W-:Y:S04]  /*255c0*/  STL [R1+0x16e8], R2 ;  /* 0x0016e80201007387 */ /* 0x0001e80000100800 */
[----:B------:R-:W2:Y:S04]  /*255d0*/  LDL R9, [R1+0x49c] ;  /* 0x00049c0001097983 */ /* 0x000ea80000100800 */
[----:B------:R-:W2:Y:S04]  /*255e0*/  LDL R8, [R1+0x4a0] ;  /* 0x0004a00001087983 */ /* 0x000ea80000100800 */
[----:B-1----:R-:W2:Y:S04]  /*255f0*/  LDL R0, [R1+0x460] ;  /* 0x0004600001007983 */ /* 0x002ea80000100800 */
[----:B------:R-:W2:Y:S04]  /*25600*/  LDL R11, [R1+0x428] ;  /* 0x00042800010b7983 */ /* 0x000ea80000100800 */
[----:B------:R-:W2:Y:S04]  /*25610*/  LDL R10, [R1+0xbc0] ;  /* 0x000bc000010a7983 */ /* 0x000ea80000100800 */
[----:B------:R-:W2:Y:S04]  /*25620*/  LDL R14, [R1+0xbc4] ;  /* 0x000bc400010e7983 */ /* 0x000ea80000100800 */
[----:B------:R-:W2:Y:S04]  /*25630*/  LDL R13, [R1+0xbe4] ;  /* 0x000be400010d7983 */ /* 0x000ea80000100800 */
[----:B0-----:R-:W2:Y:S01]  /*25640*/  LDL R2, [R1+0x45c] ;  /* 0x00045c0001027983 */ /* 0x001ea20000100800 */
[----:B------:R-:W-:Y:S01]  /*25650*/  PRMT R5, RZ, 0x7610, R5 ;  /* 0x00007610ff057816 */ /* 0x000fe20000000005 */
[----:B----4-:R-:W-:-:S02]  /*25660*/  @!P1 IMAD.MOV.U32 R6, RZ, RZ, R12 ;  /* 0x000000ffff069224 */ /* 0x010fc400078e000c */
[----:B---3--:R0:W-:Y:S04]  /*25670*/  STL [R1+0x1700], R4 ;  /* 0x0017000401007387 */ /* 0x0081e80000100800 */
[----:B------:R-:W3:Y:S01]  /*25680*/  LDL R12, [R1+0x4d4] ;  /* 0x0004d400010c7983 */ /* 0x000ee20000100800 */
[----:B--2---:R-:W-:-:S03]  /*25690*/  @!P1 IMAD.MOV.U32 R7, RZ, RZ, R15 ;  /* 0x000000ffff079224 */ /* 0x004fc600078e000f */
[----:B------:R-:W2:Y:S04]  /*256a0*/  LDL R26, [R1+0x424] ;  /* 0x00042400011a7983 */ /* 0x000ea80000100800 */
[----:B------:R-:W4:Y:S04]  /*256b0*/  LDL R15, [R1+0x454] ;  /* 0x00045400010f7983 */ /* 0x000f280000100800 */
[----:B------:R1:W2:Y:S04]  /*256c0*/  @!P1 LDG.E.U16 R5, desc[UR10][R6.64] ;  /* 0x0000000a06059981 */ /* 0x0002a8000c1e1500 */
[----:B------:R-:W2:Y:S04]  /*256d0*/  LDL R24, [R1+0xbc8] ;  /* 0x000bc80001187983 */ /* 0x000ea80000100800 */
[----:B------:R-:W2:Y:S04]  /*256e0*/  LDL R20, [R1+0xbcc] ;  /* 0x000bcc0001147983 */ /* 0x000ea80000100800 */
[----:B0-----:R-:W4:Y:S04]  /*256f0*/  LDL R4, [R1+0x4d8] ;  /* 0x0004d80001047983 */ /* 0x001f280000100800 */
[----:B------:R-:W2:Y:S01]  /*25700*/  LDL R18, [R1+0xbe0] ;  /* 0x000be00001127983 */ /* 0x000ea20000100800 */
[----:B-1----:R-:W-:-:S02]  /*25710*/  PRMT R6, RZ, 0x7610, R6 ;  /* 0x00007610ff067816 */ /* 0x002fc40000000006 */
[----:B------:R-:W-:-:S04]  /*25720*/  PRMT R7, RZ, 0x7610, R7 ;  /* 0x00007610ff077816 */ /* 0x000fc80000000007 */
[----:B------:R0:W2:Y:S02]  /*25730*/  @!P1 LDG.E.U16 R6, desc[UR10][R8.64] ;  /* 0x0000000a08069981 */ /* 0x0000a4000c1e1500 */
[----:B0-----:R-:W-:Y:S02]  /*25740*/  @!P1 IMAD.MOV.U32 R8, RZ, RZ, R0 ;  /* 0x000000ffff089224 */ /* 0x001fe400078e0000 */
[----:B------:R-:W-:Y:S01]  /*25750*/  @!P1 IMAD.MOV.U32 R9, RZ, RZ, R2 ;  /* 0x000000ffff099224 */ /* 0x000fe200078e0002 */
[----:B------:R-:W2:Y:S04]  /*25760*/  LDL R0, [R1+0x498] ;  /* 0x0004980001007983 */ /* 0x000ea80000100800 */
[----:B------:R-:W2:Y:S04]  /*25770*/  LDL R2, [R1+0x494] ;  /* 0x0004940001027983 */ /* 0x000ea80000100800 */
[----:B------:R0:W2:Y:S02]  /*25780*/  @!P1 LDG.E.U16 R7, desc[UR10][R8.64] ;  /* 0x0000000a08079981 */ /* 0x0000a4000c1e1500 */
[----:B0-----:R-:W-:-:S02]  /*25790*/  PRMT R8, RZ, 0x7610, R8 ;  /* 0x00007610ff087816 */ /* 0x001fc40000000008 */
[----:B------:R-:W-:-:S04]  /*257a0*/  PRMT R9, RZ, 0x7610, R9 ;  /* 0x00007610ff097816 */ /* 0x000fc80000000009 */
[----:B------:R0:W2:Y:S02]  /*257b0*/  @!P1 LDG.E.U16 R8, desc[UR10][R10.64] ;  /* 0x0000000a0a089981 */ /* 0x0000a4000c1e1500 */
[----:B0-----:R-:W-:Y:S02]  /*257c0*/  @!P1 IMAD.MOV.U32 R10, RZ, RZ, R13 ;  /* 0x000000ffff0a9224 */ /* 0x001fe400078e000d */
[----:B------:R-:W-:Y:S02]  /*257d0*/  @!P1 IMAD.MOV.U32 R11, RZ, RZ, R14 ;  /* 0x000000ffff0b9224 */ /* 0x000fe400078e000e */
[----:B------:R-:W2:Y:S04]  /*257e0*/  LDL R14, [R1+0x458] ;  /* 0x00045800010e7983 */ /* 0x000ea80000100800 */
[----:B------:R0:W2:Y:S02]  /*257f0*/  @!P1 LDG.E.U16 R9, desc[UR10][R10.64] ;  /* 0x0000000a0a099981 */ /* 0x0000a4000c1e1500 */
[----:B0-----:R-:W-:Y:S01]  /*25800*/  PRMT R10, RZ, 0x7610, R10 ;  /* 0x00007610ff0a7816 */ /* 0x001fe2000000000a */
[----:B---3--:R-:W-:-:S02]  /*25810*/  @!P1 IMAD.MOV.U32 R13, RZ, RZ, R12 ;  /* 0x000000ffff0d9224 */ /* 0x008fc400078e000c */
[----:B----4-:R-:W-:-:S05]  /*25820*/  @!P1 IMAD.MOV.U32 R12, RZ, RZ, R4 ;  /* 0x000000ffff0c9224 */ /* 0x010fca00078e0004 */
[----:B------:R2:W3:Y:S01]  /*25830*/  @!P1 LDG.E.U16 R10, desc[UR10][R12.64] ;  /* 0x0000000a0c0a9981 */ /* 0x0004e2000c1e1500 */
[----:B------:R-:W-:Y:S02]  /*25840*/  PRMT R11, RZ, 0x7610, R11 ;  /* 0x00007610ff0b7816 */ /* 0x000fe4000000000b */
[----:B------:R-:W-:Y:S01]  /*25850*/  PRMT R17, RZ, 0x7610, R17 ;  /* 0x00007610ff117816 */ /* 0x000fe20000000011 */
[----:B--2---:R-:W-:Y:S02]  /*25860*/  @!P1 IMAD.MOV.U32 R12, RZ, RZ, R0 ;  /* 0x000000ffff0c9224 */ /* 0x004fe400078e0000 */
[----:B------:R-:W-:-:S05]  /*25870*/  @!P1 IMAD.MOV.U32 R13, RZ, RZ, R2 ;  /* 0x000000ffff0d9224 */ /* 0x000fca00078e0002 */
[----:B------:R0:W2:Y:S04]  /*25880*/  @!P1 LDG.E.U16 R11, desc[UR10][R12.64] ;  /* 0x0000000a0c0b9981 */ /* 0x0000a8000c1e1500 */
[----:B---3--:R1:W-:Y:S04]  /*25890*/  STL [R1+0x1704], R10 ;  /* 0x0017040a01007387 */ /* 0x0083e80000100800 */
[----:B------:R-:W3:Y:S01]  /*258a0*/  LDL R4, [R1+0x510] ;  /* 0x0005100001047983 */ /* 0x000ee20000100800 */
[----:B0-----:R-:W-:Y:S02]  /*258b0*/  PRMT R12, RZ, 0x7610, R12 ;  /* 0x00007610ff0c7816 */ /* 0x001fe4000000000c */
[----:B------:R-:W-:-:S02]  /*258c0*/  PRMT R13, RZ, 0x7610, R13 ;  /* 0x00007610ff0d7816 */ /* 0x000fc4000000000d */
[----:B------:R-:W-:Y:S01]  /*258d0*/  PRMT R19, RZ, 0x7610, R19 ;  /* 0x00007610ff137816 */ /* 0x000fe20000000013 */
[----:B------:R-:W4:Y:S04]  /*258e0*/  LDL R2, [R1+0x4cc] ;  /* 0x0004cc0001027983 */ /* 0x000f280000100800 */
[----:B------:R0:W4:Y:S04]  /*258f0*/  @!P1 LDG.E.U16 R12, desc[UR10][R14.64] ;  /* 0x0000000a0e0c9981 */ /* 0x000128000c1e1500 */
[----:B------:R-:W4:Y:S04]  /*25900*/  LDL R0, [R1+0x4d0] ;  /* 0x0004d00001007983 */ /* 0x000f280000100800 */
[----:B-1----:R-:W2:Y:S01]  /*25910*/  LDL R10, [R1+0x50c] ;  /* 0x00050c00010a7983 */ /* 0x002ea20000100800 */
[----:B0-----:R-:W-:-:S02]  /*25920*/  @!P1 IMAD.MOV.U32 R14, RZ, RZ, R24 ;  /* 0x000000ffff0e9224 */ /* 0x001fc400078e0018 */
[----:B------:R-:W-:-:S05]  /*25930*/  @!P1 IMAD.MOV.U32 R15, RZ, RZ, R26 ;  /* 0x000000ffff0f9224 */ /* 0x000fca00078e001a */
[----:B------:R0:W4:Y:S02]  /*25940*/  @!P1 LDG.E.U16 R13, desc[UR10][R14.64] ;  /* 0x0000000a0e0d9981 */ /* 0x000124000c1e1500 */
[----:B0-----:R-:W-:Y:S02]  /*25950*/  @!P1 IMAD.MOV.U32 R14, RZ, RZ, R18 ;  /* 0x000000ffff0e9224 */ /* 0x001fe400078e0012 */
[----:B------:R-:W-:-:S05]  /*25960*/  @!P1 IMAD.MOV.U32 R15, RZ, RZ, R20 ;  /* 0x000000ffff0f9224 */ /* 0x000fca00078e0014 */
[----:B------:R3:W4:Y:S02]  /*25970*/  @!P1 LDG.E.U16 R17, desc[UR10][R14.64] ;  /* 0x0000000a0e119981 */ /* 0x000724000c1e1500 */
[----:B---3--:R-:W-:Y:S02]  /*25980*/  @!P1 IMAD.MOV.U32 R14, RZ, RZ, R4 ;  /* 0x000000ffff0e9224 */ /* 0x008fe400078e0004 */
[----:B--2---:R-:W-:-:S05]  /*25990*/  @!P1 IMAD.MOV.U32 R15, RZ, RZ, R10 ;  /* 0x000000ffff0f9224 */ /* 0x004fca00078e000a */
[----:B------:R0:W2:Y:S04]  /*259a0*/  @!P1 LDG.E.U16 R19, desc[UR10][R14.64] ;  /* 0x0000000a0e139981 */ /* 0x0000a8000c1e1500 */
[----:B------:R-:W-:Y:S04]  /*259b0*/  STL [R1+0x1708], R11 ;  /* 0x0017080b01007387 */ /* 0x000fe80000100800 */
[----:B----4-:R-:W-:Y:S04]  /*259c0*/  STL [R1+0x170c], R12 ;  /* 0x00170c0c01007387 */ /* 0x010fe80000100800 */
[----:B------:R-:W-:Y:S01]  /*259d0*/  STL [R1+0x1710], R13 ;  /* 0x0017100d01007387 */ /* 0x000fe20000100800 */
[----:B------:R-:W-:Y:S01]  /*259e0*/  PRMT R21, RZ, 0x7610, R21 ;  /* 0x00007610ff157816 */ /* 0x000fe20000000015 */
[----:B0-----:R-:W-:-:S02]  /*259f0*/  @!P1 IMAD.MOV.U32 R15, RZ, RZ, R2 ;  /* 0x000000ffff0f9224 */ /* 0x001fc400078e0002 */
[----:B------:R-:W-:-:S05]  /*25a00*/  @!P1 IMAD.MOV.U32 R14, RZ, RZ, R0 ;  /* 0x000000ffff0e9224 */ /* 0x000fca00078e0000 */
[----:B------:R-:W3:Y:S04]  /*25a10*/  @!P1 LDG.E.U16 R21, desc[UR10][R14.64] ;  /* 0x0000000a0e159981 */ /* 0x000ee8000c1e1500 */
[----:B------:R-:W-:Y:S04]  /*25a20*/  STL [R1+0x1714], R17 ;  /* 0x0017141101007387 */ /* 0x000fe80000100800 */
[----:B--2---:R0:W-:Y:S04]  /*25a30*/  STL [R1+0x16ec], R19 ;  /* 0x0016ec1301007387 */ /* 0x0041e80000100800 */
[----:B0-----:R-:W2:Y:S04]  /*25a40*/  LDL.LU R19, [R1+0x98] ;  /* 0x0000980001137983 */ /* 0x001ea80000300800 */
        /* <DEDUP_REMOVED lines=12> */
[----:B------:R-:W2:Y:S04]  /*25b10*/  LDL R14, [R1+0x48c] ;  /* 0x00048c00010e7983 */ /* 0x000ea80000100800 */
[----:B------:R-:W2:Y:S01]  /*25b20*/  LDL R15, [R1+0x490] ;  /* 0x00049000010f7983 */ /* 0x000ea20000100800 */
[----:B------:R-:W-:-:S03]  /*25b30*/  PRMT R23, RZ, 0x7610, R23 ;  /* 0x00007610ff177816 */ /* 0x000fc60000000017 */
[----:B---3--:R0:W-:Y:S04]  /*25b40*/  STL [R1+0x16f0], R21 ;  /* 0x0016f01501007387 */ /* 0x0081e80000100800 */
[----:B0-----:R-:W3:Y:S01]  /*25b50*/  LDL.LU R21, [R1+0xa4] ;  /* 0x0000a40001157983 */ /* 0x001ee20000300800 */
        /* <DEDUP_REMOVED lines=9> */
[----:B------:R-:W-:Y:S01]  /*25bf0*/  @!P1 LOP3.LUT R15, R15, R14, RZ, 0x3c, !PT ;  /* 0x0000000e0f0f9212 */ /* 0x000fe200078e3cff */
[----:B--2---:R0:W-:Y:S04]  /*25c00*/  STL [R1+0x1718], R23 ;  /* 0x0017181701007387 */ /* 0x0041e80000100800 */
[----:B------:R1:W2:Y:S04]  /*25c10*/  @!P1 LDG.E.U16 R25, desc[UR10][R14.64] ;  /* 0x0000000a0e199981 */ /* 0x0002a8000c1e1500 */
[----:B------:R-:W1:Y:S04]  /*25c20*/  LDL R14, [R1+0x420] ;  /* 0x00042000010e7983 */ /* 0x000e680000100800 */
[----:B------:R-:W1:Y:S01]  /*25c30*/  LDL R15, [R1+0xbd0] ;  /* 0x000bd000010f7983 */ /* 0x000e620000100800 */
[----:B------:R-:W-:-:S02]  /*25c40*/  PRMT R27, RZ, 0x7610, R27 ;  /* 0x00007610ff1b7816 */ /* 0x000fc4000000001b */
[----:B-1----:R-:W-:-:S04]  /*25c50*/  @!P1 LOP3.LUT R15, R15, R14, RZ, 0x3c, !PT ;  /* 0x0000000e0f0f9212 */ /* 0x002fc800078e3cff */
[----:B------:R-:W-:-:S04]  /*25c60*/  @!P1 LOP3.LUT R14, R15, R14, RZ, 0x3c, !PT ;  /* 0x0000000e0f0e9212 */ /* 0x000fc800078e3cff */
[----:B------:R-:W-:-:S05]  /*25c70*/  @!P1 LOP3.LUT R15, R15, R14, RZ, 0x3c, !PT ;  /* 0x0000000e0f0f9212 */ /* 0x000fca00078e3cff */
[----:B------:R1:W2:Y:S04]  /*25c80*/  @!P1 LDG.E.U16 R27, desc[UR10][R14.64] ;  /* 0x0000000a0e1b9981 */ /* 0x0002a8000c1e1500 */
[----:B------:R-:W1:Y:S04]  /*25c90*/  LDL R14, [R1+0xbd4] ;  /* 0x000bd400010e7983 */ /* 0x000e680000100800 */
[----:B------:R-:W1:Y:S01]  /*25ca0*/  LDL R15, [R1+0xbdc] ;  /* 0x000bdc00010f7983 */ /* 0x000e620000100800 */
[----:B------:R-:W-:Y:S01]  /*25cb0*/  PRMT R29, RZ, 0x7610, R29 ;  /* 0x00007610ff1d7816 */ /* 0x000fe2000000001d */
[----:B0-----:R-:W0:Y:S01]  /*25cc0*/  S2R R23, SR_TID.X ;  /* 0x0000000000177919 */ /* 0x001e220000002100 */
[----:B-1----:R-:W-:-:S04]  /*25cd0*/  @!P1 LOP3.LUT R15, R15, R14, RZ, 0x3c, !PT ;  /* 0x0000000e0f0f9212 */ /* 0x002fc800078e3cff */
[----:B------:R-:W-:-:S04]  /*25ce0*/  @!P1 LOP3.LUT R14, R15, R14, RZ, 0x3c, !PT ;  /* 0x0000000e0f0e9212 */ /* 0x000fc800078e3cff */
[----:B------:R-:W-:-:S05]  /*25cf0*/  @!P1 LOP3.LUT R15, R15, R14, RZ, 0x3c, !PT ;  /* 0x0000000e0f0f9212 */ /* 0x000fca00078e3cff */
[----:B------:R-:W2:Y:S04]  /*25d00*/  @!P1 LDG.E.U16 R29, desc[UR10][R14.64] ;  /* 0x0000000a0e1d9981 */ /* 0x000ea8000c1e1500 */
[----:B------:R-:W4:Y:S04]  /*25d10*/  LDL.LU R14, [R1+0xbc] ;  /* 0x0000bc00010e7983 */ /* 0x000f280000300800 */
[----:B------:R-:W3:Y:S01]  /*25d20*/  LDL.LU R15, [R1+0xb0] ;  /* 0x0000b000010f7983 */ /* 0x000ee20000300800 */
[----:B0-----:R-:W-:-:S05]  /*25d30*/  LOP3.LUT R23, R23, 0x7f, RZ, 0xc0, !PT ;  /* 0x0000007f17177812 */ /* 0x001fca00078ec0ff */
[----:B------:R-:W-:-:S05]  /*25d40*/  IMAD.SHL.U32 R23, R23, 0x2, RZ ;  /* 0x0000000217177824 */ /* 0x000fca00078e00ff */
[----:B------:R-:W-:-:S05]  /*25d50*/  LOP3.LUT R23, R23, 0x50, RZ, 0x3c, !PT ;  /* 0x0000005017177812 */ /* 0x000fca00078e3cff */
[----:B----4-:R-:W-:Y:S04]  /*25d60*/  STS.U16 [R23+UR5+0x3d00], R14 ;  /* 0x003d000e17007988 */ /* 0x010fe80008000405 */
[----:B---3--:R-:W-:Y:S04]  /*25d70*/  STS.U16 [R23+UR5+0x4500], R15 ;  /* 0x0045000f17007988 */ /* 0x008fe80008000405 */
[----:B------:R-:W-:Y:S04]  /*25d80*/  STS.U16 [R23+UR5+0x4d00], R21 ;  /* 0x004d001517007988 */ /* 0x000fe80008000405 */
[----:B------:R-:W-:Y:S04]  /*25d90*/  STS.U16 [R23+UR5+0x5500], R19 ;  /* 0x0055001317007988 */ /* 0x000fe80008000405 */
[----:B------:R0:W-:Y:S04]  /*25da0*/  STS.U16 [R23+UR5+0x5d00], R17 ;  /* 0x005d001117007988 */ /* 0x0001e80008000405 */
[----:B------:R1:W-:Y:S04]  /*25db0*/  STS.U16 [R23+UR5+0x6500], R13 ;  /* 0x0065000d17007988 */ /* 0x0003e80008000405 */
[----:B------:R3:W-:Y:S04]  /*25dc0*/  STS.U16 [R23+UR5+0x6d00], R12 ;  /* 0x006d000c17007988 */ /* 0x0007e80008000405 */
[----:B------:R4:W-:Y:S04]  /*25dd0*/  STS.U16 [R23+UR5+0x7500], R11 ;  /* 0x0075000b17007988 */ /* 0x0009e80008000405 */
[----:B------:R2:W-:Y:S04]  /*25de0*/  STS.U16 [R23+UR5+0x7d00], R10 ;  /* 0x007d000a17007988 */ /* 0x0005e80008000405 */
[----:B------:R2:W-:Y:S04]  /*25df0*/  STS.U16 [R23+UR5+0x8500], R4 ;  /* 0x0085000417007988 */ /* 0x0005e80008000405 */
[----:B------:R-:W-:Y:S04]  /*25e00*/  STS.U16 [R23+UR5+0x8d00], R2 ;  /* 0x008d000217007988 */ /* 0x000fe80008000405 */
[----:B------:R2:W-:Y:S04]  /*25e10*/  STS.U16 [R23+UR5+0x9500], R0 ;  /* 0x0095000017007988 */ /* 0x0005e80008000405 */
[----:B0-----:R-:W2:Y:S04]  /*25e20*/  LDL.LU R17, [R1+0xf4] ;  /* 0x0000f40001117983 */ /* 0x001ea80000300800 */
[----:B-1----:R-:W2:Y:S04]  /*25e30*/  LDL.LU R13, [R1+0xec] ;  /* 0x0000ec00010d7983 */ /* 0x002ea80000300800 */
[----:B---3--:R-:W3:Y:S04]  /*25e40*/  LDL.LU R12, [R1+0xe4] ;  /* 0x0000e400010c7983 */ /* 0x008ee80000300800 */
[----:B----4-:R-:W4:Y:S04]  /*25e50*/  LDL.LU R11, [R1+0xdc] ;  /* 0x0000dc00010b7983 */ /* 0x010f280000300800 */
[----:B------:R-:W-:Y:S04]  /*25e60*/  STS.U16 [R23+UR5+0x9d00], R18 ;  /* 0x009d001217007988 */ /* 0x000fe80008000405 */
[----:B--2---:R-:W2:Y:S04]  /*25e70*/  LDL.LU R10, [R1+0xd4] ;  /* 0x0000d400010a7983 */ /* 0x004ea80000300800 */
[----:B------:R0:W-:Y:S04]  /*25e80*/  STS.U16 [R23+UR5+0xa500], R20 ;  /* 0x00a5001417007988 */ /* 0x0001e80008000405 */
[----:B------:R-:W2:Y:S04]  /*25e90*/  LDL.LU R4, [R1+0xcc] ;  /* 0x0000cc0001047983 */ /* 0x000ea80000300800 */
[----:B------:R-:W-:Y:S04]  /*25ea0*/  STS.U16 [R23+UR5+0xad00], R24 ;  /* 0x00ad001817007988 */ /* 0x000fe80008000405 */
[----:B------:R-:W2:Y:S04]  /*25eb0*/  LDL.LU R0, [R1+0xc4] ;  /* 0x0000c40001007983 */ /* 0x000ea80000300800 */
[----:B------:R1:W-:Y:S04]  /*25ec0*/  STS.U16 [R23+UR5+0xb500], R26 ;  /* 0x00b5001a17007988 */ /* 0x0003e80008000405 */
[----:B0-----:R-:W2:Y:S04]  /*25ed0*/  LDL.LU R20, [R1+0xb8] ;  /* 0x0000b80001147983 */ /* 0x001ea80000300800 */
[----:B-1----:R-:W2:Y:S01]  /*25ee0*/  LDL.LU R26, [R1+0xac] ;  /* 0x0000ac00011a7983 */ /* 0x002ea20000300800 */
[----:B------:R-:W0:Y:S03]  /*25ef0*/  S2R R21, SR_TID.X ;  /* 0x0000000000157919 */ /* 0x000e260000002100 */
[----:B------:R-:W2:Y:S04]  /*25f00*/  LDL.LU R14, [R1+0x40] ;  /* 0x00004000010e7983 */ /* 0x000ea80000300800 */
[----:B------:R-:W2:Y:S04]  /*25f10*/  LDL.LU R15, [R1+0x34] ;  /* 0x00003400010f7983 */ /* 0x000ea80000300800 */
[----:B------:R-:W2:Y:S04]  /*25f20*/  LDL.LU R19, [R1+0x28] ;  /* 0x0000280001137983 */ /* 0x000ea80000300800 */
[----:B------:R-:W2:Y:S04]  /*25f30*/  LDL.LU R2, [R1+0x1c] ;  /* 0x00001c0001027983 */ /* 0x000ea80000300800 */
[----:B------:R-:W2:Y:S04]  /*25f40*/  LDL.LU R18, [R1+0x10] ;  /* 0x0000100001127983 */ /* 0x000ea80000300800 */
[----:B------:R1:W-:Y:S04]  /*25f50*/  STS.U16 [R23+UR5+0xbd00], R28 ;  /* 0x00bd001c17007988 */ /* 0x0003e80008000405 */
[----:B------:R-:W2:Y:S04]  /*25f60*/  LDL.LU R24, [R1+0x4] ;  /* 0x0000040001187983 */ /* 0x000ea80000300800 */
[----:B------:R0:W-:Y:S04]  /*25f70*/  STS.U16 [R23+UR5+0xc500], R22 ;  /* 0x00c5001617007988 */ /* 0x0001e80008000405 */
[----:B------:R0:W-:Y:S04]  /*25f80*/  STS.U16 [R23+UR5+0xcd00], R16 ;  /* 0x00cd001017007988 */ /* 0x0001e80008000405 */
[----:B------:R0:W-:Y:S04]  /*25f90*/  STS.U16 [R23+UR5+0xd500], R3 ;  /* 0x00d5000317007988 */ /* 0x0001e80008000405 */
[----:B------:R-:W-:Y:S04]  /*25fa0*/  STS.U16 [R23+UR5+0xdd00], R5 ;  /* 0x00dd000517007988 */ /* 0x000fe80008000405 */
[----:B------:R0:W-:Y:S04]  /*25fb0*/  STS.U16 [R23+UR5+0xe500], R6 ;  /* 0x00e5000617007988 */ /* 0x0001e80008000405 */
[----:B-1----:R-:W2:Y:S04]  /*25fc0*/  LDL.LU R28, [R1+0x4c] ;  /* 0x00004c00011c7983 */ /* 0x002ea80000300800 */
[----:B0-----:R-:W2:Y:S04]  /*25fd0*/  LDL.LU R22, [R1+0x58] ;  /* 0x0000580001167983 */ /* 0x001ea80000300800 */
[----:B------:R-:W2:Y:S04]  /*25fe0*/  LDL.LU R16, [R1+0x64] ;  /* 0x0000640001107983 */ /* 0x000ea80000300800 */
[----:B------:R0:W-:Y:S04]  /*25ff0*/  STS.U16 [R23+UR5+0xed00], R7 ;  /* 0x00ed000717007988 */ /* 0x0001e80008000405 */
[----:B------:R-:W2:Y:S04]  /*26000*/  LDL.LU R3, [R1+0x70] ;  /* 0x0000700001037983 */ /* 0x000ea80000300800 */
[----:B------:R-:W2:Y:S04]  /*26010*/  LDL.LU R6, [R1+0x7c] ;  /* 0x00007c0001067983 */ /* 0x000ea80000300800 */
[----:B------:R1:W-:Y:S04]  /*26020*/  STS.U16 [R23+UR5+0xf500], R8 ;  /* 0x00f5000817007988 */ /* 0x0003e80008000405 */
[----:B------:R1:W-:Y:S04]  /*26030*/  STS.U16 [R23+UR5+0xfd00], R9 ;  /* 0x00fd000917007988 */ /* 0x0003e80008000405 */
[----:B0-----:R-:W2:Y:S04]  /*26040*/  LDL.LU R7, [R1+0x88] ;  /* 0x0000880001077983 */ /* 0x001ea80000300800 */
[----:B-1----:R-:W2:Y:S01]  /*26050*/  LDL.LU R8, [R1+0x94] ;  /* 0x0000940001087983 */ /* 0x002ea20000300800 */
[----:B------:R-:W-:-:S03]  /*26060*/  LOP3.LUT R21, R21, 0x7f, RZ, 0xc0, !PT ;  /* 0x0000007f15157812 */ /* 0x000fc600078ec0ff */
[----:B------:R-:W2:Y:S04]  /*26070*/  LDL.LU R23, [R1+0x1718] ;  /* 0x0017180001177983 */ /* 0x000ea80000300800 */
[----:B------:R-:W2:Y:S01]  /*26080*/  LDL.LU R9, [R1+0xa0] ;  /* 0x0000a00001097983 */ /* 0x000ea20000300800 */
[----:B------:R-:W-:-:S05]  /*26090*/  IMAD.SHL.U32 R5, R21, 0x2, RZ ;  /* 0x0000000215057824 */ /* 0x000fca00078e00ff */
[----:B------:R-:W-:-:S05]  /*260a0*/  LOP3.LUT R21, R5, 0x60, RZ, 0x3c, !PT ;  /* 0x0000006005157812 */ /* 0x000fca00078e3cff */
[----:B------:R0:W-:Y:S04]  /*260b0*/  STS.U16 [R21+UR5+0x600], R17 ;  /* 0x0006001115007988 */ /* 0x0001e80008000405 */
[----:B------:R1:W-:Y:S04]  /*260c0*/  STS.U16 [R21+UR5+0xe00], R13 ;  /* 0x000e000d15007988 */ /* 0x0003e80008000405 */
[----:B---3--:R3:W-:Y:S04]  /*260d0*/  STS.U16 [R21+UR5+0x1600], R12 ;  /* 0x0016000c15007988 */ /* 0x0087e80008000405 */
[----:B----4-:R4:W-:Y:S04]  /*260e0*/  STS.U16 [R21+UR5+0x1e00], R11 ;  /* 0x001e000b15007988 */ /* 0x0109e80008000405 */
[----:B--2---:R2:W-:Y:S04]  /*260f0*/  STS.U16 [R21+UR5+0x2600], R10 ;  /* 0x0026000a15007988 */ /* 0x0045e80008000405 */
[----:B------:R2:W-:Y:S04]  /*26100*/  STS.U16 [R21+UR5+0x2e00], R4 ;  /* 0x002e000415007988 */ /* 0x0005e80008000405 */
[----:B0-----:R-:W2:Y:S04]  /*26110*/  LDL.LU R17, [R1+0x1714] ;  /* 0x0017140001117983 */ /* 0x001ea80000300800 */
[----:B-1----:R-:W2:Y:S04]  /*26120*/  LDL.LU R13, [R1+0x1710] ;  /* 0x00171000010d7983 */ /* 0x002ea80000300800 */
[----:B---3--:R-:W3:Y:S04]  /*26130*/  LDL.LU R12, [R1+0x170c] ;  /* 0x00170c00010c7983 */ /* 0x008ee80000300800 */
[----:B----4-:R-:W4:Y:S04]  /*26140*/  LDL.LU R11, [R1+0x1708] ;  /* 0x00170800010b7983 */ /* 0x010f280000300800 */
[----:B------:R0:W-:Y:S04]  /*26150*/  STS.U16 [R21+UR5+0x3600], R0 ;  /* 0x0036000015007988 */ /* 0x0001e80008000405 */
[----:B--2---:R-:W2:Y:S04]  /*26160*/  LDL.LU R10, [R1+0x1704] ;  /* 0x00170400010a7983 */ /* 0x004ea80000300800 */
[----:B------:R-:W3:Y:S04]  /*26170*/  LDL.LU R4, [R1+0x1700] ;  /* 0x0017000001047983 */ /* 0x000ee80000300800 */
[----:B------:R1:W-:Y:S04]  /*26180*/  STS.U16 [R21+UR5+0x3e00], R20 ;  /* 0x003e001415007988 */ /* 0x0003e80008000405 */
[----:B------:R1:W-:Y:S04]  /*26190*/  STS.U16 [R21+UR5+0x4600], R26 ;  /* 0x0046001a15007988 */ /* 0x0003e80008000405 */
[----:B0-----:R-:W4:Y:S04]  /*261a0*/  LDL.LU R0, [R1+0x16fc] ;  /* 0x0016fc0001007983 */ /* 0x001f280000300800 */
[----:B-1----:R-:W2:Y:S04]  /*261b0*/  LDL.LU R20, [R1+0x16f8] ;  /* 0x0016f80001147983 */ /* 0x002ea80000300800 */
[----:B------:R-:W3:Y:S04]  /*261c0*/  LDL.LU R26, [R1+0x16f4] ;  /* 0x0016f400011a7983 */ /* 0x000ee80000300800 */
        /* <DEDUP_REMOVED lines=10> */
[----:B------:R0:W-:Y:S04]  /*26270*/  STS.U16 [R21+UR5+0x9e00], R19 ;  /* 0x009e001315007988 */ /* 0x0001e80008000405 */
[----:B------:R1:W-:Y:S04]  /*26280*/  STS.U16 [R21+UR5+0xa600], R2 ;  /* 0x00a6000215007988 */ /* 0x0003e80008000405 */
[----:B------:R1:W-:Y:S04]  /*26290*/  STS.U16 [R21+UR5+0xae00], R18 ;  /* 0x00ae001215007988 */ /* 0x0003e80008000405 */
        /* <DEDUP_REMOVED lines=14> */
[----:B------:R-:W4:Y:S04]  /*26380*/  LDL.LU R15, [R1] ;  /* 0x00000000010f7983 */ /* 0x000f280000300800 */
[----:B---3--:R0:W-:Y:S04]  /*26390*/  STS.U16 [R21+UR5+0xbe00], R26 ;  /* 0x00be001a15007988 */ /* 0x0081e80008000405 */
[----:B--2---:R1:W-:Y:S04]  /*263a0*/  STS.U16 [R21+UR5+0xc600], R20 ;  /* 0x00c6001415007988 */ /* 0x0043e80008000405 */
[----:B----4-:R2:W-:Y:S04]  /*263b0*/  STS.U16 [R21+UR5+0xce00], R0 ;  /* 0x00ce000015007988 */ /* 0x0105e80008000405 */
[----:B------:R3:W-:Y:S04]  /*263c0*/  STS.U16 [R21+UR5+0xd600], R4 ;  /* 0x00d6000415007988 */ /* 0x0007e80008000405 */
[----:B------:R4:W-:Y:S04]  /*263d0*/  STS.U16 [R21+UR5+0xde00], R10 ;  /* 0x00de000a15007988 */ /* 0x0009e80008000405 */
[----:B------:R4:W-:Y:S04]  /*263e0*/  STS.U16 [R21+UR5+0xe600], R11 ;  /* 0x00e6000b15007988 */ /* 0x0009e80008000405 */
[----:B0-----:R-:W4:Y:S04]  /*263f0*/  LDL.LU R26, [R1+0x78] ;  /* 0x00007800011a7983 */ /* 0x001f280000300800 */
[----:B-1----:R-:W4:Y:S04]  /*26400*/  LDL.LU R20, [R1+0x84] ;  /* 0x0000840001147983 */ /* 0x002f280000300800 */
[----:B--2---:R-:W2:Y:S04]  /*26410*/  LDL.LU R0, [R1+0x90] ;  /* 0x0000900001007983 */ /* 0x004ea80000300800 */
[----:B---3--:R-:W3:Y:S04]  /*26420*/  LDL.LU R4, [R1+0x9c] ;  /* 0x00009c0001047983 */ /* 0x008ee80000300800 */
[----:B----4-:R-:W4:Y:S04]  /*26430*/  LDL.LU R10, [R1+0xa8] ;  /* 0x0000a800010a7983 */ /* 0x010f280000300800 */
[----:B------:R-:W2:Y:S04]  /*26440*/  LDL.LU R11, [R1+0xb4] ;  /* 0x0000b400010b7983 */ /* 0x000ea80000300800 */
[----:B------:R0:W-:Y:S04]  /*26450*/  STS.U16 [R21+UR5+0xee00], R12 ;  /* 0x00ee000c15007988 */ /* 0x0001e80008000405 */
[----:B------:R1:W-:Y:S04]  /*26460*/  STS.U16 [R21+UR5+0xf600], R13 ;  /* 0x00f6000d15007988 */ /* 0x0003e80008000405 */
[----:B------:R1:W-:Y:S04]  /*26470*/  STS.U16 [R21+UR5+0xfe00], R17 ;  /* 0x00fe001115007988 */ /* 0x0003e80008000405 */
[----:B0-----:R-:W3:Y:S04]  /*26480*/  LDL.LU R12, [R1+0xc0] ;  /* 0x0000c000010c7983 */ /* 0x001ee80000300800 */
[----:B-1----:R-:W4:Y:S04]  /*26490*/  LDL.LU R13, [R1+0xc8] ;  /* 0x0000c800010d7983 */ /* 0x002f280000300800 */
[----:B------:R-:W2:Y:S04]  /*264a0*/  LDL.LU R21, [R1+0x16f0] ;  /* 0x0016f00001157983 */ /* 0x000ea80000300800 */
[----:B------:R-:W3:Y:S01]  /*264b0*/  LDL.LU R17, [R1+0xd0] ;  /* 0x0000d00001117983 */ /* 0x000ee20000300800 */
[----:B------:R-:W-:-:S05]  /*264c0*/  LOP3.LUT R5, R5, 0x70, RZ, 0x3c, !PT ;  /* 0x0000007005057812 */ /* 0x000fca00078e3cff */
[----:B------:R0:W-:Y:S04]  /*264d0*/  STS.U16 [R5+UR5+0x700], R19 ;  /* 0x0007001305007988 */ /* 0x0001e80008000405 */
[----:B------:R1:W-:Y:S04]  /*264e0*/  STS.U16 [R5+UR5+0xf00], R2 ;  /* 0x000f000205007988 */ /* 0x0003e80008000405 */
[----:B------:R1:W-:Y:S04]  /*264f0*/  STS.U16 [R5+UR5+0x1700], R18 ;  /* 0x0017001205007988 */ /* 0x0003e80008000405 */
[----:B------:R1:W-:Y:S04]  /*26500*/  STS.U16 [R5+UR5+0x1f00], R24 ;  /* 0x001f001805007988 */ /* 0x0003e80008000405 */
[----:B0-----:R-:W2:Y:S04]  /*26510*/  LDL.LU R19, [R1+0x16ec] ;  /* 0x0016ec0001137983 */ /* 0x001ea80000300800 */
[----:B-1----:R-:W2:Y:S04]  /*26520*/  LDL.LU R2, [R1+0x16e8] ;  /* 0x0016e80001027983 */ /* 0x002ea80000300800 */
[----:B------:R-:W2:Y:S04]  /*26530*/  LDL.LU R18, [R1+0x16e4] ;  /* 0x0016e40001127983 */ /* 0x000ea80000300800 */
[----:B------:R-:W2:Y:S04]  /*26540*/  LDL.LU R24, [R1+0x16e0] ;  /* 0x0016e00001187983 */ /* 0x000ea80000300800 */
[----:B---3--:R-:W-:Y:S04]  /*26550*/  STS.U16 [R5+UR5+0x2700], R17 ;  /* 0x0027001105007988 */ /* 0x008fe80008000405 */
[----:B----4-:R-:W-:Y:S04]  /*26560*/  STS.U16 [R5+UR5+0x2f00], R13 ;  /* 0x002f000d05007988 */ /* 0x010fe80008000405 */
[----:B------:R-:W-:Y:S04]  /*26570*/  STS.U16 [R5+UR5+0x3700], R12 ;  /* 0x0037000c05007988 */ /* 0x000fe80008000405 */
[----:B--2---:R-:W-:Y:S04]  /*26580*/  STS.U16 [R5+UR5+0x3f00], R11 ;  /* 0x003f000b05007988 */ /* 0x004fe80008000405 */
[----:B------:R-:W-:Y:S04]  /*26590*/  STS.U16 [R5+UR5+0x4700], R10 ;  /* 0x0047000a05007988 */ /* 0x000fe80008000405 */
[----:B------:R-:W-:Y:S04]  /*265a0*/  STS.U16 [R5+UR5+0x4f00], R4 ;  /* 0x004f000405007988 */ /* 0x000fe80008000405 */
[----:B------:R-:W-:Y:S04]  /*265b0*/  STS.U16 [R5+UR5+0x5700], R0 ;  /* 0x0057000005007988 */ /* 0x000fe80008000405 */
[----:B------:R0:W-:Y:S04]  /*265c0*/  STS.U16 [R5+UR5+0x5f00], R20 ;  /* 0x005f001405007988 */ /* 0x0001e80008000405 */
[----:B------:R-:W-:Y:S04]  /*265d0*/  STS.U16 [R5+UR5+0x6700], R26 ;  /* 0x0067001a05007988 */ /* 0x000fe80008000405 */
[----:B------:R-:W-:Y:S04]  /*265e0*/  STS.U16 [R5+UR5+0x6f00], R9 ;  /* 0x006f000905007988 */ /* 0x000fe80008000405 */
[----:B------:R-:W-:Y:S04]  /*265f0*/  STS.U16 [R5+UR5+0x7700], R8 ;  /* 0x0077000805007988 */ /* 0x000fe80008000405 */
[----:B------:R-:W-:Y:S04]  /*26600*/  STS.U16 [R5+UR5+0x7f00], R7 ;  /* 0x007f000705007988 */ /* 0x000fe80008000405 */
[----:B------:R-:W-:Y:S04]  /*26610*/  STS.U16 [R5+UR5+0x8700], R6 ;  /* 0x0087000605007988 */ /* 0x000fe80008000405 */
[----:B------:R1:W-:Y:S04]  /*26620*/  STS.U16 [R5+UR5+0x8f00], R3 ;  /* 0x008f000305007988 */ /* 0x0003e80008000405 */
[----:B0-----:R-:W2:Y:S04]  /*26630*/  LDL R20, [R1+0x2f0] ;  /* 0x0002f00001147983 */ /* 0x001ea80000100800 */
[----:B-1----:R-:W3:Y:S04]  /*26640*/  LDL R3, [R1+0x204] ;  /* 0x0002040001037983 */ /* 0x002ee80000100800 */
        /* <DEDUP_REMOVED lines=13> */
[----:B------:R-:W-:Y:S01]  /*26720*/  STS.U16 [R5+UR5+0xff00], R29 ;  /* 0x00ff001d05007988 */ /* 0x000fe20008000405 */
[----:B------:R-:W-:Y:S06]  /*26730*/  BAR.SYNC.DEFER_BLOCKING 0x0 ;  /* 0x0000000000007b1d */ /* 0x000fec0000010000 */
[----:B--2---:R-:W-:Y:S04]  /*26740*/  LDSM.16.MT88.4 R4, [R20+UR5+0x10000] ;  /* 0x010000051404783b */ /* 0x004fe80008004200 */
[----:B------:R-:W-:Y:S04]  /*26750*/  LDSM.16.MT88.4 R20, [R20+UR5+0x10400] ;  /* 0x010400051414783b */ /* 0x000fe80008004200 */
[----:B---3--:R-:W0:Y:S04]  /*26760*/  LDSM.16.M88.4 R12, [R3+UR5] ;  /* 0x00000005030c783b */ /* 0x008e280008000200 */
[----:B------:R-:W1:Y:S04]  /*26770*/  LDSM.16.M88.4 R8, [R3+UR5+0x2000] ;  /* 0x002000050308783b */ /* 0x000e680008000200 */
[----:B------:R-:W-:Y:S04]  /*26780*/  LDSM.16.M88.4 R16, [R3+UR5+0xc000] ;  /* 0x00c000050310783b */ /* 0x000fe80008000200 */
[----:B0-----:R-:W-:Y:S04]  /*26790*/  STL.64 [R1+0x10], R12 ;  /* 0x0000100c01007387 */ /* 0x001fe80000100a00 */
[----:B------:R-:W-:Y:S01]  /*267a0*/  STL.64 [R1+0x18], R14 ;  /* 0x0000180e01007387 */ /* 0x000fe20000100a00 */
[----:B-1----:R-:W-:-:S03]  /*267b0*/  IMAD.MOV.U32 R2, RZ, RZ, R10 ;  /* 0x000000ffff027224 */ /* 0x002fc600078e000a */
[----:B------:R-:W-:Y:S01]  /*267c0*/  STL.64 [R1], R8 ;  /* 0x0000000801007387 */ /* 0x000fe20000100a00 */
[----:B------:R-:W-:-:S03]  /*267d0*/  IMAD.MOV.U32 R0, RZ, RZ, R11 ;  /* 0x000000ffff007224 */ /* 0x000fc600078e000b */
[----:B------:R-:W-:Y:S04]  /*267e0*/  LDSM.16.M88.4 R12, [R3+UR5+0x6000] ;  /* 0x00600005030c783b */ /* 0x000fe80008000200 */
[----:B------:R-:W0:Y:S04]  /*267f0*/  LDSM.16.M88.4 R8, [R3+UR5+0x4000] ;  /* 0x004000050308783b */ /* 0x000e280008000200 */
[----:B------:R-:W2:Y:S04]  /*26800*/  LDL R24, [R1+0x2f4] ;  /* 0x0002f40001187983 */ /* 0x000ea80000100800 */
[----:B------:R-:W-:Y:S04]  /*26810*/  STL [R1+0x1664], R0 ;  /* 0x0016640001007387 */ /* 0x000fe80000100800 */
[----:B------:R-:W-:Y:S04]  /*26820*/  STL [R1+0x1660], R2 ;  /* 0x0016600201007387 */ /* 0x000fe80000100800 */
[----:B0-----:R-:W-:Y:S04]  /*26830*/  STL [R1+0x15cc], R10 ;  /* 0x0015cc0a01007387 */ /* 0x001fe80000100800 */
[----:B------:R-:W-:Y:S04]  /*26840*/  STL [R1+0x15c8], R11 ;  /* 0x0015c80b01007387 */ /* 0x000fe80000100800 */
[----:B------:R0:W-:Y:S04]  /*26850*/  STL.64 [R1+0x16b0], R8 ;  /* 0x0016b00801007387 */ /* 0x0001e80000100a00 */
[----:B------:R-:W-:Y:S04]  /*26860*/  STL.64 [R1+0x16c0], R14 ;  /* 0x0016c00e01007387 */ /* 0x000fe80000100a00 */
[----:B------:R-:W-:Y:S04]  /*26870*/  STL.64 [R1+0x16b8], R12 ;  /* 0x0016b80c01007387 */ /* 0x000fe80000100a00 */
[----:B------:R-:W1:Y:S04]  /*26880*/  LDSM.16.M88.4 R12, [R3+UR5+0x8000] ;  /* 0x00800005030c783b */ /* 0x000e680008000200 */
[----:B0-----:R-:W3:Y:S04]  /*26890*/  LDL.LU.64 R8, [R1] ;  /* 0x0000000001087983 */ /* 0x001ee80000300a00 */
[----:B---3--:R0:W-:Y:S04]  /*268a0*/  STL.64 [R1+0x16c8], R8 ;  /* 0x0016c80801007387 */ /* 0x0081e80000100a00 */
[----:B-1----:R-:W-:Y:S04]  /*268b0*/  STL.64 [R1+0x80], R12 ;  /* 0x0000800c01007387 */ /* 0x002fe80000100a00 */
[----:B------:R-:W-:Y:S04]  /*268c0*/  STL.64 [R1+0x88], R14 ;  /* 0x0000880e01007387 */ /* 0x000fe80000100a00 */
[----:B------:R-:W1:Y:S04]  /*268d0*/  LDSM.16.M88.4 R12, [R3+UR5+0xa000] ;  /* 0x00a00005030c783b */ /* 0x000e680008000200 */
[----:B0-----:R-:W3:Y:S04]  /*268e0*/  LDL.LU.64 R8, [R1+0x10] ;  /* 0x0000100001087983 */ /* 0x001ee80000300a00 */
[----:B-1----:R-:W-:Y:S04]  /*268f0*/  STL.64 [R1+0x60], R12 ;  /* 0x0000600c01007387 */ /* 0x002fe80000100a00 */
[----:B------:R-:W-:Y:S04]  /*26900*/  STL.64 [R1+0x68], R14 ;  /* 0x0000680e01007387 */ /* 0x000fe80000100a00 */
[----:B------:R-:W-:Y:S04]  /*26910*/  STL.64 [R1+0x50], R16 ;  /* 0x0000501001007387 */ /* 0x000fe80000100a00 */
[----:B------:R-:W0:Y:S04]  /*26920*/  LDSM.16.M88.4 R12, [R3+UR5+0xe000] ;  /* 0x00e00005030c783b */ /* 0x000e280008000200 */
[----:B------:R-:W-:Y:S04]  /*26930*/  STL.64 [R1+0x58], R18 ;  /* 0x0000581201007387 */ /* 0x000fe80000100a00 */
[----:B--2---:R-:W1:Y:S04]  /*26940*/  LDSM.16.MT88.4 R16, [R24+UR5+0x10000] ;  /* 0x010000051810783b */ /* 0x004e680008004200 */
[----:B------:R-:W2:Y:S04]  /*26950*/  LDSM.16.MT88.4 R24, [R24+UR5+0x10400] ;  /* 0x010400051818783b */ /* 0x000ea80008004200 */
[----:B0-----:R0:W-:Y:S04]  /*26960*/  STL.64 [R1+0x98], R14 ;  /* 0x0000980e01007387 */ /* 0x0011e80000100a00 */
[----:B-1----:R-:W-:Y:S04]  /*26970*/  STL.64 [R1+0x1670], R18 ;  /* 0x0016701201007387 */ /* 0x002fe80000100a00 */
[----:B------:R-:W-:Y:S04]  /*26980*/  STL.64 [R1+0x1668], R16 ;  /* 0x0016681001007387 */ /* 0x000fe80000100a00 */
[----:B------:R-:W-:Y:S01]  /*26990*/  STL.64 [R1+0x15d8], R22 ;  /* 0x0015d81601007387 */ /* 0x000fe20000100a00 */
[----:B------:R-:W-:-:S02]  /*269a0*/  IMAD.MOV.U32 R10, RZ, RZ, R12 ;  /* 0x000000ffff0a7224 */ /* 0x000fc400078e000c */
[----:B------:R-:W-:Y:S01]  /*269b0*/  IMAD.MOV.U32 R3, RZ, RZ, R13 ;  /* 0x000000ffff037224 */ /* 0x000fe200078e000d */
[----:B------:R-:W-:Y:S01]  /*269c0*/  STL.64 [R1+0x15d0], R20 ;  /* 0x0015d01401007387 */ /* 0x000fe20000100a00 */
[----:B------:R-:W-:Y:S02]  /*269d0*/  IMAD.MOV.U32 R2, RZ, RZ, R14 ;  /* 0x000000ffff027224 */ /* 0x000fe400078e000e */
[----:B------:R-:W-:Y:S01]  /*269e0*/  IMAD.MOV.U32 R0, RZ, RZ, R15 ;  /* 0x000000ffff007224 */ /* 0x000fe200078e000f */
[----:B------:R-:W4:Y:S04]  /*269f0*/  LDL.LU.64 R12, [R1+0x2d0] ;  /* 0x0002d000010c7983 */ /* 0x000f280000300a00 */
[----:B0-----:R-:W2:Y:S04]  /*26a00*/  LDL.LU.64 R14, [R1+0x2d8] ;  /* 0x0002d800010e7983 */ /* 0x001ea80000300a00 */
[----:B--2---:R-:W-:Y:S04]  /*26a10*/  STL.64 [R1+0x16d8], R14 ;  /* 0x0016d80e01007387 */ /* 0x004fe80000100a00 */
[----:B----4-:R0:W-:Y:S04]  /*26a20*/  STL.64 [R1+0x16d0], R12 ;  /* 0x0016d00c01007387 */ /* 0x0101e80000100a00 */
[----:B0-----:R-:W3:Y:S04]  /*26a30*/  LDL.LU.64 R12, [R1+0x2e0] ;  /* 0x0002e000010c7983 */ /* 0x001ee80000300a00 */
[----:B------:R-:W3:Y:S04]  /*26a40*/  LDL.LU.64 R14, [R1+0x2e8] ;  /* 0x0002e800010e7983 */ /* 0x000ee80000300a00 */
[----:B------:R-:W2:Y:S04]  /*26a50*/  LDL.LU.64 R16, [R1+0x2c0] ;  /* 0x0002c00001107983 */ /* 0x000ea80000300a00 */
[----:B------:R-:W2:Y:S04]  /*26a60*/  LDL.LU.64 R18, [R1+0x2c8] ;  /* 0x0002c80001127983 */ /* 0x000ea80000300a00 */
[----:B------:R0:W-:Y:S04]  /*26a70*/  STL.64 [R1+0x1568], R26 ;  /* 0x0015681a01007387 */ /* 0x0001e80000100a00 */
[----:B------:R1:W-:Y:S04]  /*26a80*/  STL.64 [R1+0x1560], R24 ;  /* 0x0015601801007387 */ /* 0x0003e80000100a00 */
[----:B------:R-:W4:Y:S04]  /*26a90*/  LDL.LU.64 R20, [R1+0x2b0] ;  /* 0x0002b00001147983 */ /* 0x000f280000300a00 */
[----:B------:R-:W4:Y:S01]  /*26aa0*/  LDL.LU.64 R22, [R1+0x2b8] ;  /* 0x0002b80001167983 */ /* 0x000f220000300a00 */
[----:B0-----:R-:W-:-:S02]  /*26ab0*/  IMAD.MOV.U32 R26, RZ, RZ, R2 ;  /* 0x000000ffff1a7224 */ /* 0x001fc400078e0002 */
[----:B------:R-:W-:Y:S02]  /*26ac0*/  IMAD.MOV.U32 R27, RZ, RZ, R0 ;  /* 0x000000ffff1b7224 */ /* 0x000fe400078e0000 */
[----:B-1----:R-:W-:Y:S02]  /*26ad0*/  IMAD.MOV.U32 R24, RZ, RZ, R10 ;  /* 0x000000ffff187224 */ /* 0x002fe400078e000a */
[----:B------:R-:W-:Y:S01]  /*26ae0*/  IMAD.MOV.U32 R25, RZ, RZ, R3 ;  /* 0x000000ffff197224 */ /* 0x000fe200078e0003 */
[----:B------:R-:W-:Y:S04]  /*26af0*/  STL.64 [R1+0x1680], R26 ;  /* 0x0016801a01007387 */ /* 0x000fe80000100a00 */
[----:B------:R0:W-:Y:S04]  /*26b00*/  STL.64 [R1+0x1678], R24 ;  /* 0x0016781801007387 */ /* 0x0001e80000100a00 */
[----:B0-----:R-:W3:Y:S04]  /*26b10*/  LDL.64 R24, [R1+0x50] ;  /* 0x0000500001187983 */ /* 0x001ee80000100a00 */
[----:B---3--:R0:W-:Y:S04]  /*26b20*/  STL.64 [R1+0x1688], R24 ;  /* 0x0016881801007387 */ /* 0x0081e80000100a00 */
[----:B0-----:R-:W3:Y:S01]  /*26b30*/  LDL.LU.64 R24, [R1+0x60] ;  /* 0x0000600001187983 */ /* 0x001ee20000300a00 */
[----:B------:R-:W-:Y:S06]  /*26b40*/  HMMA.16816.F32 R12, R4, R8, R12 ;  /* 0x00000008040c723c */ /* 0x000fec000000180c */
[----:B------:R-:W-:-:S02]  /*26b50*/  IMAD.MOV.U32 R2, RZ, RZ, R8 ;  /* 0x000000ffff027224 */ /* 0x000fc400078e0008 */
[----:B------:R-:W-:Y:S01]  /*26b60*/  IMAD.MOV.U32 R0, RZ, RZ, R9 ;  /* 0x000000ffff007224 */ /* 0x000fe200078e0009 */
[----:B---3--:R0:W-:Y:S04]  /*26b70*/  STL.64 [R1+0x1698], R24 ;  /* 0x0016981801007387 */ /* 0x0081e80000100a00 */
[----:B0-----:R-:W3:Y:S10]  /*26b80*/  LDL.LU.64 R24, [R1+0x80] ;  /* 0x0000800001187983 */ /* 0x001ef40000300a00 */
[----:B------:R-:W-:Y:S04]  /*26b90*/  STL.64 [R1+0x100], R12 ;  /* 0x0001000c01007387 */ /* 0x000fe80000100a00 */
[----:B------:R0:W-:Y:S04]  /*26ba0*/  STL.64 [R1+0x108], R14 ;  /* 0x0001080e01007387 */ /* 0x0001e80000100a00 */
[----:B0-----:R-:W2:Y:S04]  /*26bb0*/  LDL.LU.64 R14, [R1+0x16d8] ;  /* 0x0016d800010e7983 */ /* 0x001ea80000300a00 */
[----:B------:R-:W2:Y:S04]  /*26bc0*/  LDL.LU.64 R12, [R1+0x16d0] ;  /* 0x0016d000010c7983 */ /* 0x000ea80000300a00 */
[----:B------:R-:W2:Y:S02]  /*26bd0*/  LDL.LU.64 R8, [R1+0x16c8] ;  /* 0x0016c80001087983 */ /* 0x000ea40000300a00 */
[----:B--2---:R-:W-:Y:S06]  /*26be0*/  HMMA.16816.F32 R12, R4, R8, R12 ;  /* 0x00000008040c723c */ /* 0x004fec000000180c */
[----:B------:R-:W-:-:S02]  /*26bf0*/  IMAD.MOV.U32 R26, RZ, RZ, R8 ;  /* 0x000000ffff1a7224 */ /* 0x000fc400078e0008 */
[----:B------:R-:W-:-:S15]  /*26c00*/  IMAD.MOV.U32 R3, RZ, RZ, R9 ;  /* 0x000000ffff037224 */ /* 0x000fde00078e0009 */
[----:B------:R-:W-:Y:S04]  /*26c10*/  STL.64 [R1+0xf0], R12 ;  /* 0x0000f00c01007387 */ /* 0x000fe80000100a00 */
[----:B------:R0:W-:Y:S04]  /*26c20*/  STL.64 [R1+0xf8], R14 ;  /* 0x0000f80e01007387 */ /* 0x0001e80000100a00 */
[----:B0-----:R-:W2:Y:S04]  /*26c30*/  LDL.LU.64 R14, [R1+0x16c0] ;  /* 0x0016c000010e7983 */ /* 0x001ea80000300a00 */
[----:B------:R-:W4:Y:S04]  /*26c40*/  LDL.LU.64 R12, [R1+0x16b8] ;  /* 0x0016b800010c7983 */ /* 0x000f280000300a00 */
[----:B------:R-:W3:Y:S02]  /*26c50*/  LDL.LU.64 R8, [R1+0x16b0] ;  /* 0x0016b00001087983 */ /* 0x000ee40000300a00 */
[----:B---3--:R-:W-:Y:S06]  /*26c60*/  HMMA.16816.F32 R16, R4, R8, R16 ;  /* 0x000000080410723c */ /* 0x008fec0000001810 */
[----:B------:R0:W-:Y:S04]  /*26c70*/  STL.64 [R1+0x1690], R8 ;  /* 0x0016900801007387 */ /* 0x0001e80000100a00 */
[----:B0-----:R-:W3:-:S13]  /*26c80*/  LDL.LU.64 R8, [R1+0x290] ;  /* 0x0002900001087983 */ /* 0x001eda0000300a00 */
[----:B------:R-:W-:Y:S04]  /*26c90*/  STL.64 [R1+0xe0], R16 ;  /* 0x0000e01001007387 */ /* 0x000fe80000100a00 */
[----:B------:R-:W-:Y:S04]  /*26ca0*/  STL.64 [R1+0xe8], R18 ;  /* 0x0000e81201007387 */ /* 0x000fe80000100a00 */
[----:B------:R-:W2:Y:S01]  /*26cb0*/  LDL.LU.64 R10, [R1+0x298] ;  /* 0x00029800010a7983 */ /* 0x000ea20000300a00 */
[----:B----4-:R-:W-:Y:S03]  /*26cc0*/  HMMA.16816.F32 R20, R4, R12, R20 ;  /* 0x0000000c0414723c */ /* 0x010fe60000001814 */
[----:B--2---:R-:W-:Y:S04]  /*26cd0*/  STL.64 [R1+0x16a8], R10 ;  /* 0x0016a80a01007387 */ /* 0x004fe80000100a00 */
[----:B---3--:R0:W-:Y:S04]  /*26ce0*/  STL.64 [R1+0x16a0], R8 ;  /* 0x0016a00801007387 */ /* 0x0081e80000100a00 */
[----:B0-----:R-:W2:Y:S04]  /*26cf0*/  LDL.LU.64 R8, [R1+0x2a0] ;  /* 0x0002a00001087983 */ /* 0x001ea80000300a00 */
[----:B------:R-:W2:Y:S04]  /*26d00*/  LDL.LU.64 R10, [R1+0x2a8] ;  /* 0x0002a800010a7983 */ /* 0x000ea80000300a00 */
[----:B------:R-:W3:Y:S04]  /*26d10*/  LDL.LU.64 R16, [R1+0x280] ;  /* 0x0002800001107983 */ /* 0x000ee80000300a00 */
[----:B------:R-:W3:Y:S04]  /*26d20*/  LDL.LU.64 R18, [R1+0x288] ;  /* 0x0002880001127983 */ /* 0x000ee80000300a00 */
[----:B------:R0:W-:Y:S04]  /*26d30*/  STL.64 [R1+0xd0], R20 ;  /* 0x0000d01401007387 */ /* 0x0001e80000100a00 */
[----:B------:R1:W-:Y:S04]  /*26d40*/  STL.64 [R1+0xd8], R22 ;  /* 0x0000d81601007387 */ /* 0x0003e80000100a00 */
[----:B0-----:R-:W4:Y:S04]  /*26d50*/  LDL.LU.64 R20, [R1+0x270] ;  /* 0x0002700001147983 */ /* 0x001f280000300a00 */
[----:B-1----:R-:W4:Y:S04]  /*26d60*/  LDL.LU.64 R22, [R1+0x278] ;  /* 0x0002780001167983 */ /* 0x002f280000300a00 */
[----:B------:R-:W-:Y:S04]  /*26d70*/  STL.64 [R1+0x1630], R14 ;  /* 0x0016300e01007387 */ /* 0x000fe80000100a00 */
[----:B------:R0:W-:Y:S02]  /*26d80*/  STL.64 [R1+0x1628], R12 ;  /* 0x0016280c01007387 */ /* 0x0001e40000100a00 */
[----:B0-----:R-:W-:-:S02]  /*26d90*/  IMAD.MOV.U32 R12, RZ, RZ, R26 ;  /* 0x000000ffff0c7224 */ /* 0x001fc400078e001a */
[----:B------:R-:W-:Y:S02]  /*26da0*/  IMAD.MOV.U32 R13, RZ, RZ, R3 ;  /* 0x000000ffff0d7224 */ /* 0x000fe400078e0003 */
[----:B------:R-:W-:-:S03]  /*26db0*/  IMAD.MOV.U32 R15, RZ, RZ, R24 ;  /* 0x000000ffff0f7224 */ /* 0x000fc600078e0018 */
[----:B------:R-:W-:Y:S01]  /*26dc0*/  STL.64 [R1+0x1648], R12 ;  /* 0x0016480c01007387 */ /* 0x000fe20000100a00 */
[----:B------:R-:W-:Y:S01]  /*26dd0*/  IMAD.MOV.U32 R14, RZ, RZ, R25 ;  /* 0x000000ffff0e7224 */ /* 0x000fe200078e0019 */
[----:B--2---:R-:W-:-:S15]  /*26de0*/  HMMA.16816.F32 R8, R4, R24, R8 ;  /* 0x000000180408723c */ /* 0x004fde0000001808 */
[----:B------:R-:W-:-:S08]  /*26df0*/  NOP ;  /* 0x0000000000007918 */ /* 0x000fd00000000000 */
[----:B------:R-:W-:Y:S04]  /*26e00*/  STL.64 [R1+0xc0], R8 ;  /* 0x0000c00801007387 */ /* 0x000fe80000100a00 */
[----:B------:R0:W-:Y:S04]  /*26e10*/  STL.64 [R1+0xc8], R10 ;  /* 0x0000c80a01007387 */ /* 0x0001e80000100a00 */
[----:B0-----:R-:W2:Y:S04]  /*26e20*/  LDL.LU.64 R10, [R1+0x16a8] ;  /* 0x0016a800010a7983 */ /* 0x001ea80000300a00 */
[----:B------:R-:W2:Y:S04]  /*26e30*/  LDL.LU.64 R8, [R1+0x16a0] ;  /* 0x0016a00001087983 */ /* 0x000ea80000300a00 */
[----:B------:R-:W2:Y:S01]  /*26e40*/  LDL.LU.64 R24, [R1+0x1698] ;  /* 0x0016980001187983 */ /* 0x000ea20000300a00 */
[----:B------:R-:W-:Y:S01]  /*26e50*/  IMAD.MOV.U32 R12, RZ, RZ, R2 ;  /* 0x000000ffff0c7224 */ /* 0x000fe200078e0002 */
[----:B--2---:R-:W-:Y:S06]  /*26e60*/  HMMA.16816.F32 R8, R4, R24, R8 ;  /* 0x000000180408723c */ /* 0x004fec0000001808 */
[----:B------:R-:W-:-:S02]  /*26e70*/  IMAD.MOV.U32 R2, RZ, RZ, R24 ;  /* 0x000000ffff027224 */ /* 0x000fc400078e0018 */
[----:B------:R-:W-:-:S15]  /*26e80*/  IMAD.MOV.U32 R29, RZ, RZ, R25 ;  /* 0x000000ffff1d7224 */ /* 0x000fde00078e0019 */
[----:B------:R0:W-:Y:S04]  /*26e90*/  STL.64 [R1+0xb0], R8 ;  /* 0x0000b00801007387 */ /* 0x0001e80000100a00 */
[----:B------:R-:W-:Y:S04]  /*26ea0*/  STL.64 [R1+0xb8], R10 ;  /* 0x0000b80a01007387 */ /* 0x000fe80000100a00 */
[----:B0-----:R-:W2:Y:S04]  /*26eb0*/  LDL.LU.64 R8, [R1+0x1690] ;  /* 0x0016900001087983 */ /* 0x001ea80000300a00 */
[----:B------:R-:W3:Y:S01]  /*26ec0*/  LDL.LU.64 R24, [R1+0x1688] ;  /* 0x0016880001187983 */ /* 0x000ee20000300a00 */
[----:B------:R-:W-:-:S03]  /*26ed0*/  IMAD.MOV.U32 R13, RZ, RZ, R0 ;  /* 0x000000ffff0d7224 */ /* 0x000fc600078e0000 */
[----:B------:R-:W2:Y:S01]  /*26ee0*/  LDL.LU.64 R26, [R1+0x1680] ;  /* 0x00168000011a7983 */ /* 0x000ea20000300a00 */
[----:B---3--:R-:W-:Y:S06]  /*26ef0*/  HMMA.16816.F32 R16, R4, R24, R16 ;  /* 0x000000180410723c */ /* 0x008fec0000001810 */
[----:B------:R-:W-:Y:S02]  /*26f00*/  IMAD.MOV.U32 R0, RZ, RZ, R25 ;  /* 0x000000ffff007224 */ /* 0x000fe400078e0019 */
[----:B------:R-:W4:-:S15]  /*26f10*/  LDL.LU.64 R24, [R1+0x1678] ;  /* 0x0016780001187983 */ /* 0x000f1e0000300a00 */
[----:B------:R0:W-:Y:S01]  /*26f20*/  STL.64 [R1+0xa0], R16 ;  /* 0x0000a01001007387 */ /* 0x0001e20000100a00 */
[----:B------:R-:W-:Y:S02]  /*26f30*/  IMAD.MOV.U32 R28, RZ, RZ, R18 ;  /* 0x000000ffff1c7224 */ /* 0x000fe400078e0012 */
[----:B------:R-:W-:Y:S02]  /*26f40*/  IMAD.MOV.U32 R3, RZ, RZ, R19 ;  /* 0x000000ffff037224 */ /* 0x000fe400078e0013 */
[----:B------:R-:W3:Y:S04]  /*26f50*/  LDL.LU.64 R18, [R1+0x1670] ;  /* 0x0016700001127983 */ /* 0x000ee80000300a00 */
[----:B0-----:R-:W3:Y:S01]  /*26f60*/  LDL.LU.64 R16, [R1+0x1668] ;  /* 0x0016680001107983 */ /* 0x001ee20000300a00 */
[----:B----4-:R-:W-:-:S15]  /*26f70*/  HMMA.16816.F32 R4, R4, R24, R20 ;  /* 0x000000180404723c */ /* 0x010fde0000001814 */
[----:B------:R-:W-:-:S09]  /*26f80*/  NOP ;  /* 0x0000000000007918 */ /* 0x000fd20000000000 */
[----:B------:R-:W-:Y:S02]  /*26f90*/  IMAD.MOV.U32 R10, RZ, RZ, R5 ;  /* 0x000000ffff0a7224 */ /* 0x000fe400078e0005 */
[----:B------:R-:W-:Y:S01]  /*26fa0*/  IMAD.MOV.U32 R11, RZ, RZ, R6 ;  /* 0x000000ffff0b7224 */ /* 0x000fe200078e0006 */
[----:B------:R-:W-:Y:S04]  /*26fb0*/  STL [R1+0x70], R4 ;  /* 0x0000700401007387 */ /* 0x000fe80000100800 */
[----:B------:R-:W-:Y:S04]  /*26fc0*/  STL [R1+0x7c], R7 ;  /* 0x00007c0701007387 */ /* 0x000fe80000100800 */
[----:B------:R-:W-:Y:S04]  /*26fd0*/  STL.64 [R1+0x1640], R10 ;  /* 0x0016400a01007387 */ /* 0x000fe80000100a00 */
[----:B--2---:R0:W-:Y:S04]  /*26fe0*/  STL.64 [R1+0x1638], R8 ;  /* 0x0016380801007387 */ /* 0x0041e80000100a00 */
[----:B0-----:R-:W2:Y:S04]  /*26ff0*/  LDL.LU.64 R8, [R1+0x250] ;  /* 0x0002500001087983 */ /* 0x001ea80000300a00 */
[----:B------:R-:W4:Y:S04]  /*27000*/  LDL.LU.64 R10, [R1+0x258] ;  /* 0x00025800010a7983 */ /* 0x000f280000300a00 */
[----:B----4-:R-:W-:Y:S04]  /*27010*/  STL.64 [R1+0x1658], R10 ;  /* 0x0016580a01007387 */ /* 0x010fe80000100a00 */
[----:B--2---:R0:W-:Y:S04]  /*27020*/  STL.64 [R1+0x1650], R8 ;  /* 0x0016500801007387 */ /* 0x0041e80000100a00 */
[----:B0-----:R-:W3:Y:S04]  /*27030*/  LDL.LU.64 R8, [R1+0x260] ;  /* 0x0002600001087983 */ /* 0x001ee80000300a00 */
[----:B------:R-:W3:Y:S04]  /*27040*/  LDL.LU.64 R10, [R1+0x268] ;  /* 0x00026800010a7983 */ /* 0x000ee80000300a00 */
[----:B------:R-:W2:Y:S04]  /*27050*/  LDL.LU.64 R4, [R1+0x240] ;  /* 0x0002400001047983 */ /* 0x000ea80000300a00 */
[----:B------:R-:W2:Y:S04]  /*27060*/  LDL.LU.64 R6, [R1+0x248] ;  /* 0x0002480001067983 */ /* 0x000ea80000300a00 */
[----:B------:R-:W4:Y:S04]  /*27070*/  LDL.LU.64 R20, [R1+0x230] ;  /* 0x0002300001147983 */ /* 0x000f280000300a00 */
[----:B------:R-:W4:Y:S04]  /*27080*/  LDL.LU.64 R22, [R1+0x238] ;  /* 0x0002380001167983 */ /* 0x000f280000300a00 */
[----:B------:R-:W-:Y:S04]  /*27090*/  STL.64 [R1+0x15e8], R26 ;  /* 0x0015e81a01007387 */ /* 0x000fe80000100a00 */
[----:B------:R0:W-:Y:S04]  /*270a0*/  STL.64 [R1+0x15e0], R24 ;  /* 0x0015e01801007387 */ /* 0x0001e80000100a00 */
[----:B0-----:R-:W3:Y:S01]  /*270b0*/  LDL.LU R24, [R1+0x50] ;  /* 0x0000500001187983 */ /* 0x001ee20000300800 */
[----:B------:R-:W-:-:S03]  /*270c0*/  IMAD.MOV.U32 R25, RZ, RZ, R0 ;  /* 0x000000ffff197224 */ /* 0x000fc600078e0000 */
[----:B------:R-:W4:Y:S04]  /*270d0*/  LDL.LU R0, [R1+0x1664] ;  /* 0x0016640001007983 */ /* 0x000f280000300800 */
[----:B---3--:R0:W-:Y:S02]  /*270e0*/  STL.64 [R1+0x1600], R24 ;  /* 0x0016001801007387 */ /* 0x0081e40000100a00 */
[----:B0-----:R-:W-:Y:S02]  /*270f0*/  IMAD.MOV.U32 R24, RZ, RZ, R2 ;  /* 0x000000ffff187224 */ /* 0x001fe400078e0002 */
[----:B------:R-:W-:Y:S01]  /*27100*/  IMAD.MOV.U32 R25, RZ, RZ, R29 ;  /* 0x000000ffff197224 */ /* 0x000fe200078e001d */
[----:B------:R-:W3:Y:S04]  /*27110*/  LDL.LU R2, [R1+0x1660] ;  /* 0x0016600001027983 */ /* 0x000ee80000300800 */
[----:B------:R0:W-:Y:S02]  /*27120*/  STL.64 [R1+0x1618], R24 ;  /* 0x0016181801007387 */ /* 0x0001e40000100a00 */
[----:B0-----:R-:W-:-:S02]  /*27130*/  IMAD.MOV.U32 R24, RZ, RZ, R15 ;  /* 0x000000ffff187224 */ /* 0x001fc400078e000f */
[----:B------:R-:W-:Y:S02]  /*27140*/  IMAD.MOV.U32 R25, RZ, RZ, R14 ;  /* 0x000000ffff197224 */ /* 0x000fe400078e000e */
[----:B------:R-:W-:Y:S01]  /*27150*/  HMMA.16816.F32 R12, R16, R12, R8 ;  /* 0x0000000c100c723c */ /* 0x000fe20000001808 */
[----:B------:R-:W2:Y:S04]  /*27160*/  LDL.LU.64 R10, [R1+0x1658] ;  /* 0x00165800010a7983 */ /* 0x000ea80000300a00 */
[----:B------:R-:W2:-:S15]  /*27170*/  LDL.LU.64 R8, [R1+0x1650] ;  /* 0x0016500001087983 */ /* 0x000e9e0000300a00 */
[----:B------:R-:W-:-:S03]  /*27180*/  NOP ;  /* 0x0000000000007918 */ /* 0x000fc60000000000 */
[----:B------:R0:W-:Y:S04]  /*27190*/  STL.64 [R1+0x40], R12 ;  /* 0x0000400c01007387 */ /* 0x0001e80000100a00 */
[----:B------:R2:W-:Y:S04]  /*271a0*/  STL.64 [R1+0x48], R14 ;  /* 0x0000480e01007387 */ /* 0x0005e80000100a00 */
[----:B0-----:R-:W2:Y:S02]  /*271b0*/  LDL.LU.64 R12, [R1+0x1648] ;  /* 0x00164800010c7983 */ /* 0x001ea40000300a00 */
[----:B--2---:R-:W-:Y:S02]  /*271c0*/  HMMA.16816.F32 R12, R16, R12, R8 ;  /* 0x0000000c100c723c */ /* 0x004fe40000001808 */
[----:B------:R-:W2:Y:S04]  /*271d0*/  LDL.LU.64 R10, [R1+0x1640] ;  /* 0x00164000010a7983 */ /* 0x000ea80000300a00 */
[----:B------:R-:W4:-:S15]  /*271e0*/  LDL.LU.64 R8, [R1+0x1638] ;  /* 0x0016380001087983 */ /* 0x000f1e0000300a00 */
[----:B------:R-:W-:-:S02]  /*271f0*/  NOP ;  /* 0x0000000000007918 */ /* 0x000fc40000000000 */
[----:B------:R-:W-:Y:S04]  /*27200*/  STL.64 [R1+0x30], R12 ;  /* 0x0000300c01007387 */ /* 0x000fe80000100a00 */
[----:B------:R0:W-:Y:S04]  /*27210*/  STL.64 [R1+0x38], R14 ;  /* 0x0000380e01007387 */ /* 0x0001e80000100a00 */
[----:B0-----:R-:W3:Y:S04]  /*27220*/  LDL.LU.64 R14, [R1+0x1630] ;  /* 0x00163000010e7983 */ /* 0x001ee80000300a00 */
[----:B------:R-:W3:Y:S01]  /*27230*/  LDL.LU.64 R12, [R1+0x1628] ;  /* 0x00162800010c7983 */ /* 0x000ee20000300a00 */
[----:B----4-:R-:W-:-:S15]  /*27240*/  HMMA.16816.F32 R4, R16, R8, R4 ;  /* 0x000000081004723c */ /* 0x010fde0000001804 */
[----:B------:R-:W-:-:S08]  /*27250*/  NOP ;  /* 0x0000000000007918 */ /* 0x000fd00000000000 */
[----:B------:R-:W-:Y:S04]  /*27260*/  STL.64 [R1+0x20], R4 ;  /* 0x0000200401007387 */ /* 0x000fe80000100a00 */
[----:B------:R3:W-:Y:S04]  /*27270*/  STL [R1+0x28], R6 ;  /* 0x0000280601007387 */ /* 0x0007e80000100800 */
[----:B--2---:R0:W-:Y:S01]  /*27280*/  STL.64 [R1+0x1620], R10 ;  /* 0x0016200a01007387 */ /* 0x0041e20000100a00 */
[----:B------:R-:W-:-:S03]  /*27290*/  IMAD.MOV.U32 R29, RZ, RZ, R7 ;  /* 0x000000ffff1d7224 */ /* 0x000fc600078e0007 */
[----:B------:R-:W2:Y:S01]  /*272a0*/  LDL.LU.64 R8, [R1+0x220] ;  /* 0x0002200001087983 */ /* 0x000ea20000300a00 */
[C---:B---3--:R-:W-:Y:S03]  /*272b0*/  HMMA.16816.F32 R4, R16.reuse, R12, R20 ;  /* 0x0000000c1004723c */ /* 0x048fe60000001814 */
[----:B0-----:R-:W2:Y:S04]  /*272c0*/  LDL.LU.64 R10, [R1+0x228] ;  /* 0x00022800010a7983 */ /* 0x001ea80000300a00 */
[----:B------:R-:W3:Y:S04]  /*272d0*/  LDL.LU.64 R20, [R1+0x1e0] ;  /* 0x0001e00001147983 */ /* 0x000ee80000300a00 */
[----:B------:R-:W4:Y:S04]  /*272e0*/  LDL.LU.64 R22, [R1+0x1e8] ;  /* 0x0001e80001167983 */ /* 0x000f280000300a00 */
[----:B----4-:R-:W-:Y:S04]  /*272f0*/  STL.64 [R1+0x15f8], R22 ;  /* 0x0015f81601007387 */ /* 0x010fe80000100a00 */
[----:B---3--:R0:W-:Y:S04]  /*27300*/  STL.64 [R1+0x15f0], R20 ;  /* 0x0015f01401007387 */ /* 0x0081e80000100a00 */
[----:B0-----:R-:W3:Y:S04]  /*27310*/  LDL.LU.64 R20, [R1+0x1f0] ;  /* 0x0001f00001147983 */ /* 0x001ee80000300a00 */
[----:B------:R-:W4:Y:S01]  /*27320*/  LDL.LU.64 R22, [R1+0x1f8] ;  /* 0x0001f80001167983 */ /* 0x000f220000300a00 */
[----:B--2---:R-:W-:Y:S03]  /*27330*/  HMMA.16816.F32 R24, R16, R24, R8 ;  /* 0x000000181018723c */ /* 0x004fe60000001808 */
[----:B----4-:R-:W-:Y:S04]  /*27340*/  STL.64 [R1+0x1610], R22 ;  /* 0x0016101601007387 */ /* 0x010fe80000100a00 */
[----:B---3--:R0:W-:Y:S04]  /*27350*/  STL.64 [R1+0x1608], R20 ;  /* 0x0016081401007387 */ /* 0x0081e80000100a00 */
[----:B0-----:R-:W2:Y:S04]  /*27360*/  LDL.LU.64 R20, [R1+0x210] ;  /* 0x0002100001147983 */ /* 0x001ea80000300a00 */
[----:B------:R-:W2:Y:S04]  /*27370*/  LDL.LU.64 R22, [R1+0x218] ;  /* 0x0002180001167983 */ /* 0x000ea80000300a00 */
[----:B------:R0:W-:Y:S04]  /*27380*/  STL.64 [R1+0x15c0], R14 ;  /* 0x0015c00e01007387 */ /* 0x0001e80000100a00 */
[----:B------:R-:W3:Y:S04]  /*27390*/  LDL.LU R12, [R1+0xf0] ;  /* 0x0000f000010c7983 */ /* 0x000ee80000300800 */
[----:B------:R-:W3:Y:S04]  /*273a0*/  LDL.LU R13, [R1+0xf4] ;  /* 0x0000f400010d7983 */ /* 0x000ee80000300800 */
[----:B0-----:R-:W3:Y:S04]  /*273b0*/  LDL.LU R14, [R1+0xf8] ;  /* 0x0000f800010e7983 */ /* 0x001ee80000300800 */
[----:B------:R-:W3:Y:S04]  /*273c0*/  LDL.LU R15, [R1+0xfc] ;  /* 0x0000fc00010f7983 */ /* 0x000ee80000300800 */
[----:B------:R-:W-:Y:S04]  /*273d0*/  STL.64 [R1+0x1530], R6 ;  /* 0x0015300601007387 */ /* 0x000fe80000100a00 */
[----:B------:R-:W-:Y:S04]  /*273e0*/  STL.64 [R1+0x1528], R4 ;  /* 0x0015280401007387 */ /* 0x000fe80000100a00 */
[----:B------:R-:W4:Y:S04]  /*273f0*/  LDL.LU.64 R10, [R1+0x1620] ;  /* 0x00162000010a7983 */ /* 0x000f280000300a00 */
[----:B------:R0:W-:Y:S04]  /*27400*/  STL.64 [R1+0x110], R24 ;  /* 0x0001101801007387 */ /* 0x0001e80000100a00 */
[----:B------:R2:W-:Y:S04]  /*27410*/  STL [R1+0x118], R26 ;  /* 0x0001181a01007387 */ /* 0x0005e80000100800 */
[----:B0-----:R-:W2:Y:S01]  /*27420*/  LDL.LU.64 R24, [R1+0x1618] ;  /* 0x0016180001187983 */ /* 0x001ea20000300a00 */
[----:B------:R-:W-:-:S05]  /*27430*/  IMAD.MOV.U32 R9, RZ, RZ, R27 ;  /* 0x000000ffff097224 */ /* 0x000fca00078e001b */
[----:B------:R-:W-:Y:S01]  /*27440*/  STL [R1+0x1520], R9 ;  /* 0x0015200901007387 */ /* 0x000fe20000100800 */
[----:B--2---:R-:W-:Y:S03]  /*27450*/  HMMA.16816.F32 R24, R16, R24, R20 ;  /* 0x000000181018723c */ /* 0x004fe60000001814 */
[----:B------:R-:W2:Y:S04]  /*27460*/  LDL.LU.64 R22, [R1+0x1610] ;  /* 0x0016100001167983 */ /* 0x000ea80000300a00 */
[----:B------:R-:W2:-:S15]  /*27470*/  LDL.LU.64 R20, [R1+0x1608] ;  /* 0x0016080001147983 */ /* 0x000e9e0000300a00 */
[----:B------:R-:W-:-:S01]  /*27480*/  NOP ;  /* 0x0000000000007918 */ /* 0x000fc20000000000 */
[----:B------:R0:W-:Y:S04]  /*27490*/  STL.64 [R1+0x120], R24 ;  /* 0x0001201801007387 */ /* 0x0001e80000100a00 */
[----:B0-----:R-:W2:Y:S01]  /*274a0*/  LDL.LU.64 R24, [R1+0x1600] ;  /* 0x0016000001187983 */ /* 0x001ea20000300a00 */
[----:B------:R-:W-:Y:S02]  /*274b0*/  IMAD.MOV.U32 R6, RZ, RZ, R2 ;  /* 0x000000ffff067224 */ /* 0x000fe400078e0002 */
[----:B------:R-:W-:Y:S02]  /*274c0*/  IMAD.MOV.U32 R7, RZ, RZ, R0 ;  /* 0x000000ffff077224 */ /* 0x000fe400078e0000 */
[----:B------:R-:W-:Y:S02]  /*274d0*/  IMAD.MOV.U32 R2, RZ, RZ, R26 ;  /* 0x000000ffff027224 */ /* 0x000fe400078e001a */
[----:B------:R-:W-:-:S02]  /*274e0*/  IMAD.MOV.U32 R0, RZ, RZ, R27 ;  /* 0x000000ffff007224 */ /* 0x000fc400078e001b */
[----:B--2---:R-:W-:Y:S01]  /*274f0*/  HMMA.16816.F32 R24, R16, R24, R20 ;  /* 0x000000181018723c */ /* 0x004fe20000001814 */
[----:B------:R-:W2:Y:S04]  /*27500*/  LDL.LU.64 R22, [R1+0x15f8] ;  /* 0x0015f80001167983 */ /* 0x000ea80000300a00 */
[----:B------:R-:W2:-:S15]  /*27510*/  LDL.LU.64 R20, [R1+0x15f0] ;  /* 0x0015f00001147983 */ /* 0x000e9e0000300a00 */
[----:B------:R-:W-:-:S03]  /*27520*/  NOP ;  /* 0x0000000000007918 */ /* 0x000fc60000000000 */
[----:B------:R-:W-:Y:S04]  /*27530*/  STL.64 [R1+0x160], R24 ;  /* 0x0001601801007387 */ /* 0x000fe80000100a00 */
[----:B------:R0:W-:Y:S01]  /*27540*/  STL [R1+0x16c], R27 ;  /* 0x00016c1b01007387 */ /* 0x0001e20000100800 */
[----:B------:R-:W-:-:S03]  /*27550*/  IMAD.MOV.U32 R9, RZ, RZ, R26 ;  /* 0x000000ffff097224 */ /* 0x000fc600078e001a */
[----:B0-----:R-:W3:Y:S04]  /*27560*/  LDL.LU.64 R26, [R1+0x15e8] ;  /* 0x0015e800011a7983 */ /* 0x001ee80000300a00 */
[----:B------:R-:W2:Y:S02]  /*27570*/  LDL.LU.64 R24, [R1+0x15e0] ;  /* 0x0015e00001187983 */ /* 0x000ea40000300a00 */
[----:B--2---:R-:W-:Y:S02]  /*27580*/  HMMA.16816.F32 R16, R16, R24, R20 ;  /* 0x000000181010723c */ /* 0x004fe40000001814 */
[----:B------:R-:W2:Y:S04]  /*27590*/  LDL.LU.64 R22, [R1+0x15d8] ;  /* 0x0015d80001167983 */ /* 0x000ea80000300a00 */
[----:B------:R-:W2:-:S15]  /*275a0*/  LDL.LU.64 R20, [R1+0x15d0] ;  /* 0x0015d00001147983 */ /* 0x000e9e0000300a00 */
[----:B------:R-:W-:-:S02]  /*275b0*/  NOP ;  /* 0x0000000000007918 */ /* 0x000fc40000000000 */
[----:B------:R-:W-:Y:S04]  /*275c0*/  STL.64 [R1+0x180], R16 ;  /* 0x0001801001007387 */ /* 0x000fe80000100a00 */
[----:B------:R0:W-:Y:S04]  /*275d0*/  STL.64 [R1+0x188], R18 ;  /* 0x0001881201007387 */ /* 0x0001e80000100a00 */
[----:B0-----:R-:W4:Y:S04]  /*275e0*/  LDL.LU.64 R18, [R1+0x18] ;  /* 0x0000180001127983 */ /* 0x001f280000300a00 */
[----:B---3--:R0:W-:Y:S04]  /*275f0*/  STL.64 [R1+0x1578], R26 ;  /* 0x0015781a01007387 */ /* 0x0081e80000100a00 */
[----:B------:R-:W4:Y:S04]  /*27600*/  LDL.LU R24, [R1+0x100] ;  /* 0x0001000001187983 */ /* 0x000f280000300800 */
[----:B------:R-:W4:Y:S04]  /*27610*/  LDL.LU R25, [R1+0x104] ;  /* 0x0001040001197983 */ /* 0x000f280000300800 */
[----:B0-----:R-:W4:Y:S04]  /*27620*/  LDL.LU R26, [R1+0x108] ;  /* 0x00010800011a7983 */ /* 0x001f280000300800 */
[----:B------:R-:W4:Y:S01]  /*27630*/  LDL.LU R27, [R1+0x10c] ;  /* 0x00010c00011b7983 */ /* 0x000f220000300800 */
[C---:B--2---:R-:W-:Y:S06]  /*27640*/  HMMA.16816.F32 R12, R20.reuse, R6, R12 ;  /* 0x00000006140c723c */ /* 0x044fec000000180c */
[----:B----4-:R-:W-:Y:S06]  /*27650*/  HMMA.16816.F32 R24, R20, R18, R24 ;  /* 0x000000121418723c */ /* 0x010fec0000001818 */
[----:B------:R-:W-:-:S02]  /*27660*/  IMAD.MOV.U32 R5, RZ, RZ, R18 ;  /* 0x000000ffff057224 */ /* 0x000fc400078e0012 */
[----:B------:R-:W-:-:S15]  /*27670*/  IMAD.MOV.U32 R4, RZ, RZ, R19 ;  /* 0x000000ffff047224 */ /* 0x000fde00078e0013 */
[----:B------:R-:W-:Y:S04]  /*27680*/  STL.64 [R1+0x1f0], R24 ;  /* 0x0001f01801007387 */ /* 0x000fe80000100a00 */
[----:B------:R0:W-:Y:S04]  /*27690*/  STL.64 [R1+0x1f8], R26 ;  /* 0x0001f81a01007387 */ /* 0x0001e80000100a00 */
[----:B------:R-:W-:Y:S04]  /*276a0*/  STL.64 [R1+0x1548], R6 ;  /* 0x0015480601007387 */ /* 0x000fe80000100a00 */
[----:B------:R1:W-:Y:S04]  /*276b0*/  STL.64 [R1+0x1e0], R12 ;  /* 0x0001e00c01007387 */ /* 0x0003e80000100a00 */
[----:B------:R2:W-:Y:S04]  /*276c0*/  STL.64 [R1+0x1e8], R14 ;  /* 0x0001e80e01007387 */ /* 0x0005e80000100a00 */
[----:B0-----:R-:W3:Y:S04]  /*276d0*/  LDL R26, [R1+0x58] ;  /* 0x00005800011a7983 */ /* 0x001ee80000100800 */
[----:B------:R-:W3:Y:S04]  /*276e0*/  LDL R27, [R1+0x5c] ;  /* 0x00005c00011b7983 */ /* 0x000ee80000100800 */
[----:B-1----:R-:W4:Y:S04]  /*276f0*/  LDL.LU R12, [R1+0xe0] ;  /* 0x0000e000010c7983 */ /* 0x002f280000300800 */
[----:B------:R-:W4:Y:S04]  /*27700*/  LDL.LU R13, [R1+0xe4] ;  /* 0x0000e400010d7983 */ /* 0x000f280000300800 */
[----:B--2---:R-:W4:Y:S04]  /*27710*/  LDL.LU R14, [R1+0xe8] ;  /* 0x0000e800010e7983 */ /* 0x004f280000300800 */
[----:B------:R-:W4:Y:S04]  /*27720*/  LDL.LU R15, [R1+0xec] ;  /* 0x0000ec00010f7983 */ /* 0x000f280000300800 */
[----:B------:R-:W2:Y:S04]  /*27730*/  LDL.LU R16, [R1+0xb0] ;  /* 0x0000b00001107983 */ /* 0x000ea80000300800 */
[----:B------:R-:W2:Y:S04]  /*27740*/  LDL.LU R17, [R1+0xb4] ;  /* 0x0000b40001117983 */ /* 0x000ea80000300800 */
[----:B------:R-:W3:Y:S04]  /*27750*/  LDL.LU R18, [R1+0xb8] ;  /* 0x0000b80001127983 */ /* 0x000ee80000300800 */
[----:B------:R-:W3:Y:S04]  /*27760*/  LDL.LU R19, [R1+0xbc] ;  /* 0x0000bc0001137983 */ /* 0x000ee80000300800 */
[----:B---3--:R-:W-:Y:S04]  /*27770*/  STL.64 [R1+0x15a0], R18 ;  /* 0x0015a01201007387 */ /* 0x008fe80000100a00 */
[----:B--2---:R0:W-:Y:S04]  /*27780*/  STL.64 [R1+0x1598], R16 ;  /* 0x0015981001007387 */ /* 0x0041e80000100a00 */
[----:B0-----:R-:W2:Y:S04]  /*27790*/  LDL.LU R16, [R1+0xc0] ;  /* 0x0000c00001107983 */ /* 0x001ea80000300800 */
[----:B------:R-:W2:Y:S04]  /*277a0*/  LDL.LU R17, [R1+0xc4] ;  /* 0x0000c40001117983 */ /* 0x000ea80000300800 */
[----:B------:R-:W3:Y:S04]  /*277b0*/  LDL.LU R18, [R1+0xc8] ;  /* 0x0000c80001127983 */ /* 0x000ee80000300800 */
[----:B------:R-:W3:Y:S04]  /*277c0*/  LDL.LU R19, [R1+0xcc] ;  /* 0x0000cc0001137983 */ /* 0x000ee80000300800 */
[----:B---3--:R-:W-:Y:S04]  /*277d0*/  STL.64 [R1+0x15b8], R18 ;  /* 0x0015b81201007387 */ /* 0x008fe80000100a00 */
[----:B--2---:R0:W-:Y:S04]  /*277e0*/  STL.64 [R1+0x15b0], R16 ;  /* 0x0015b01001007387 */ /* 0x0041e80000100a00 */
[----:B0-----:R-:W2:Y:S04]  /*277f0*/  LDL.LU R16, [R1+0xd0] ;  /* 0x0000d00001107983 */ /* 0x001ea80000300800 */
[----:B------:R-:W2:Y:S04]  /*27800*/  LDL.LU R17, [R1+0xd4] ;  /* 0x0000d40001117983 */ /* 0x000ea80000300800 */
[----:B------:R-:W2:Y:S04]  /*27810*/  LDL.LU R18, [R1+0xd8] ;  /* 0x0000d80001127983 */ /* 0x000ea80000300800 */
[----:B------:R-:W2:Y:S04]  /*27820*/  LDL.LU R19, [R1+0xdc] ;  /* 0x0000dc0001137983 */ /* 0x000ea80000300800 */
[----:B------:R0:W-:Y:S04]  /*27830*/  STL.64 [R1+0x1590], R26 ;  /* 0x0015901a01007387 */ /* 0x0001e80000100a00 */
[----:B0-----:R-:W3:Y:S01]  /*27840*/  LDL.LU.64 R26, [R1+0x68] ;  /* 0x00006800011a7983 */ /* 0x001ee20000300a00 */
[----:B------:R-:W-:-:S02]  /*27850*/  IMAD.MOV.U32 R6, RZ, RZ, R5 ;  /* 0x000000ffff067224 */ /* 0x000fc400078e0005 */
[----:B------:R-:W-:Y:S02]  /*27860*/  IMAD.MOV.U32 R7, RZ, RZ, R4 ;  /* 0x000000ffff077224 */ /* 0x000fe400078e0004 */
[----:B------:R-:W-:Y:S01]  /*27870*/  IMAD.MOV.U32 R5, RZ, RZ, R10 ;  /* 0x000000ffff057224 */ /* 0x000fe200078e000a */
[----:B---3--:R0:W-:Y:S04]  /*27880*/  STL.64 [R1+0x15a8], R26 ;  /* 0x0015a81a01007387 */ /* 0x0081e80000100a00 */
[----:B0-----:R-:W3:Y:S04]  /*27890*/  LDL.LU.64 R26, [R1+0x88] ;  /* 0x00008800011a7983 */ /* 0x001ee80000300a00 */
[----:B------:R0:W-:Y:S04]  /*278a0*/  STL.64 [R1+0x1570], R6 ;  /* 0x0015700601007387 */ /* 0x0001e80000100a00 */
[----:B------:R-:W2:Y:S04]  /*278b0*/  LDL.LU R4, [R1+0x70] ;  /* 0x0000700001047983 */ /* 0x000ea80000300800 */
[----:B------:R-:W4:Y:S01]  /*278c0*/  LDL.LU R10, [R1+0x15cc] ;  /* 0x0015cc00010a7983 */ /* 0x000f220000300800 */
[----:B0-----:R-:W-:-:S03]  /*278d0*/  IMAD.MOV.U32 R6, RZ, RZ, R11 ;  /* 0x000000ffff067224 */ /* 0x001fc600078e000b */
[----:B------:R-:W4:Y:S04]  /*278e0*/  LDL.LU R11, [R1+0x15c8] ;  /* 0x0015c800010b7983 */ /* 0x000f280000300800 */
[----:B------:R-:W3:Y:S01]  /*278f0*/  LDL.LU R7, [R1+0x7c] ;  /* 0x00007c0001077983 */ /* 0x000ee20000300800 */
[C---:B----4-:R-:W-:Y:S03]  /*27900*/  HMMA.16816.F32 R12, R20.reuse, R10, R12 ;  /* 0x0000000a140c723c */ /* 0x050fe6000000180c */
[----:B---3--:R-:W-:Y:S04]  /*27910*/  STL.64 [R1+0x1588], R6 ;  /* 0x0015880601007387 */ /* 0x008fe80000100a00 */
[----:B--2---:R0:W-:Y:S04]  /*27920*/  STL.64 [R1+0x1580], R4 ;  /* 0x0015800401007387 */ /* 0x0041e80000100a00 */
[----:B0-----:R-:W2:Y:S04]  /*27930*/  LDL.LU R4, [R1+0xa0] ;  /* 0x0000a00001047983 */ /* 0x001ea80000300800 */
[----:B------:R-:W2:Y:S08]  /*27940*/  LDL.LU R5, [R1+0xa4] ;  /* 0x0000a40001057983 */ /* 0x000eb00000300800 */
[----:B------:R-:W-:Y:S04]  /*27950*/  STL.64 [R1+0x1d0], R12 ;  /* 0x0001d00c01007387 */ /* 0x000fe80000100a00 */
[----:B------:R0:W-:Y:S04]  /*27960*/  STL.64 [R1+0x1d8], R14 ;  /* 0x0001d80e01007387 */ /* 0x0001e80000100a00 */
[----:B0-----:R-:W3:Y:S02]  /*27970*/  LDL.LU.64 R14, [R1+0x15c0] ;  /* 0x0015c000010e7983 */ /* 0x001ee40000300a00 */
[----:B---3--:R-:W-:-:S15]  /*27980*/  HMMA.16816.F32 R16, R20, R14, R16 ;  /* 0x0000000e1410723c */ /* 0x008fde0000001810 */
[----:B------:R-:W-:-:S08]  /*27990*/  NOP ;  /* 0x0000000000007918 */ /* 0x000fd00000000000 */
[----:B------:R-:W-:Y:S04]  /*279a0*/  STL.64 [R1+0x1c0], R16 ;  /* 0x0001c01001007387 */ /* 0x000fe80000100a00 */
[----:B------:R0:W-:Y:S04]  /*279b0*/  STL.64 [R1+0x1c8], R18 ;  /* 0x0001c81201007387 */ /* 0x0001e80000100a00 */
[----:B0-----:R-:W3:Y:S04]  /*279c0*/  LDL.LU.64 R18, [R1+0x15b8] ;  /* 0x0015b80001127983 */ /* 0x001ee80000300a00 */
[----:B------:R-:W3:Y:S01]  /*279d0*/  LDL.LU.64 R16, [R1+0x15b0] ;  /* 0x0015b00001107983 */ /* 0x000ee20000300a00 */
[----:B------:R-:W-:-:S02]  /*279e0*/  IMAD.MOV.U32 R13, RZ, RZ, R26 ;  /* 0x000000ffff0d7224 */ /* 0x000fc400078e001a */
[----:B------:R-:W-:Y:S02]  /*279f0*/  IMAD.MOV.U32 R12, RZ, RZ, R27 ;  /* 0x000000ffff0c7224 */ /* 0x000fe400078e001b */
[----:B------:R-:W-:Y:S02]  /*27a00*/  IMAD.MOV.U32 R6, RZ, RZ, R28 ;  /* 0x000000ffff067224 */ /* 0x000fe400078e001c */
[----:B------:R-:W-:Y:S01]  /*27a10*/  IMAD.MOV.U32 R7, RZ, RZ, R3 ;  /* 0x000000ffff077224 */ /* 0x000fe200078e0003 */
[----:B---3--:R-:W-:Y:S01]  /*27a20*/  HMMA.16816.F32 R16, R20, R26, R16 ;  /* 0x0000001a1410723c */ /* 0x008fe20000001810 */
[----:B------:R-:W3:-:S15]  /*27a30*/  LDL.LU.64 R26, [R1+0x15a8] ;  /* 0x0015a800011a7983 */ /* 0x000ede0000300a00 */
[----:B------:R-:W-:-:S07]  /*27a40*/  NOP ;  /* 0x0000000000007918 */ /* 0x000fce0000000000 */
[----:B------:R0:W-:Y:S01]  /*27a50*/  STL.64 [R1+0x1b0], R16 ;  /* 0x0001b01001007387 */ /* 0x0001e20000100a00 */
[----:B------:R-:W-:Y:S02]  /*27a60*/  IMAD.MOV.U32 R28, RZ, RZ, R18 ;  /* 0x000000ffff1c7224 */ /* 0x000fe400078e0012 */
[----:B------:R-:W-:Y:S02]  /*27a70*/  IMAD.MOV.U32 R3, RZ, RZ, R19 ;  /* 0x000000ffff037224 */ /* 0x000fe400078e0013 */
[----:B------:R-:W3:Y:S04]  /*27a80*/  LDL.LU.64 R18, [R1+0x15a0] ;  /* 0x0015a00001127983 */ /* 0x000ee80000300a00 */
[----:B0-----:R-:W3:Y:S04]  /*27a90*/  LDL.LU.64 R16, [R1+0x1598] ;  /* 0x0015980001107983 */ /* 0x001ee80000300a00 */
[----:B------:R-:W-:Y:S04]  /*27aa0*/  STL.64 [R1+0x1540], R14 ;  /* 0x0015400e01007387 */ /* 0x000fe80000100a00 */
[----:B------:R0:W-:Y:S04]  /*27ab0*/  STL.64 [R1+0x1538], R12 ;  /* 0x0015380c01007387 */ /* 0x0001e80000100a00 */
[----:B0-----:R-:W4:Y:S04]  /*27ac0*/  LDL.LU R12, [R1+0x30] ;  /* 0x00003000010c7983 */ /* 0x001f280000300800 */
[----:B------:R-:W4:Y:S04]  /*27ad0*/  LDL.LU R13, [R1+0x34] ;  /* 0x00003400010d7983 */ /* 0x000f280000300800 */
[----:B------:R-:W2:Y:S04]  /*27ae0*/  LDL.LU R14, [R1+0x38] ;  /* 0x00003800010e7983 */ /* 0x000ea80000300800 */
[----:B------:R-:W2:Y:S01]  /*27af0*/  LDL.LU R15, [R1+0x3c] ;  /* 0x00003c00010f7983 */ /* 0x000ea20000300800 */
[----:B---3--:R-:W-:Y:S03]  /*27b00*/  HMMA.16816.F32 R16, R20, R26, R16 ;  /* 0x0000001a1410723c */ /* 0x008fe60000001810 */
[----:B--2---:R-:W-:Y:S04]  /*27b10*/  STL.64 [R1+0x1558], R14 ;  /* 0x0015580e01007387 */ /* 0x004fe80000100a00 */
[----:B----4-:R0:W-:Y:S04]  /*27b20*/  STL.64 [R1+0x1550], R12 ;  /* 0x0015500c01007387 */ /* 0x0101e80000100a00 */
[----:B0-----:R-:W2:Y:S04]  /*27b30*/  LDL.LU R12, [R1+0x40] ;  /* 0x00004000010c7983 */ /* 0x001ea80000300800 */
[----:B------:R-:W2:Y:S04]  /*27b40*/  LDL.LU R13, [R1+0x44] ;  /* 0x00004400010d7983 */ /* 0x000ea80000300800 */
[----:B------:R-:W2:Y:S04]  /*27b50*/  LDL.LU R14, [R1+0x48] ;  /* 0x00004800010e7983 */ /* 0x000ea80000300800 */
[----:B------:R-:W2:Y:S04]  /*27b60*/  LDL.LU R15, [R1+0x4c] ;  /* 0x00004c00010f7983 */ /* 0x000ea80000300800 */
[----:B------:R-:W3:Y:S04]  /*27b70*/  LDL R8, [R1+0xc48] ;  /* 0x000c480001087983 */ /* 0x000ee80000100800 */
[----:B------:R-:W-:Y:S04]  /*27b80*/  STL [R1+0x14ec], R3 ;  /* 0x0014ec0301007387 */ /* 0x000fe80000100800 */
[----:B------:R-:W-:Y:S04]  /*27b90*/  STL [R1+0x14e8], R28 ;  /* 0x0014e81c01007387 */ /* 0x000fe80000100800 */
[----:B------:R0:W-:Y:S04]  /*27ba0*/  STL.64 [R1+0x1a0], R16 ;  /* 0x0001a01001007387 */ /* 0x0001e80000100a00 */
[----:B------:R-:W-:Y:S01]  /*27bb0*/  STL.64 [R1+0x1a8], R18 ;  /* 0x0001a81201007387 */ /* 0x000fe20000100a00 */
[----:B0-----:R-:W-:-:S02]  /*27bc0*/  IMAD.MOV.U32 R17, RZ, RZ, R26 ;  /* 0x000000ffff117224 */ /* 0x001fc400078e001a */
[----:B------:R-:W-:Y:S02]  /*27bd0*/  IMAD.MOV.U32 R16, RZ, RZ, R27 ;  /* 0x000000ffff107224 */ /* 0x000fe400078e001b */
[----:B------:R-:W4:Y:S02]  /*27be0*/  LDL.LU.64 R26, [R1+0x1590] ;  /* 0x00159000011a7983 */ /* 0x000f240000300a00 */
[----:B----4-:R-:W-:Y:S02]  /*27bf0*/  HMMA.16816.F32 R24, R20, R26, R4 ;  /* 0x0000001a1418723c */ /* 0x010fe40000001804 */
[----:B------:R-:W4:Y:S04]  /*27c00*/  LDL.LU.64 R6, [R1+0x1588] ;  /* 0x0015880001067983 */ /* 0x000f280000300a00 */
[----:B------:R-:W4:-:S15]  /*27c10*/  LDL.LU.64 R4, [R1+0x1580] ;  /* 0x0015800001047983 */ /* 0x000f1e0000300a00 */
[----:B------:R-:W-:-:S02]  /*27c20*/  NOP ;  /* 0x0000000000007918 */ /* 0x000fc40000000000 */
[----:B------:R0:W-:Y:S01]  /*27c30*/  STL.64 [R1+0x190], R24 ;  /* 0x0001901801007387 */ /* 0x0001e20000100a00 */
[----:B------:R-:W-:Y:S02]  /*27c40*/  IMAD.MOV.U32 R3, RZ, RZ, R26 ;  /* 0x000000ffff037224 */ /* 0x000fe400078e001a */
[----:B------:R-:W-:Y:S02]  /*27c50*/  IMAD.MOV.U32 R28, RZ, RZ, R27 ;  /* 0x000000ffff1c7224 */ /* 0x000fe400078e001b */
[----:B------:R-:W4:Y:S02]  /*27c60*/  LDL.LU.64 R26, [R1+0x1578] ;  /* 0x00157800011a7983 */ /* 0x000f240000300a00 */
[----:B----4-:R-:W-:Y:S02]  /*27c70*/  HMMA.16816.F32 R20, R20, R26, R4 ;  /* 0x0000001a1414723c */ /* 0x010fe40000001804 */
[----:B------:R-:W2:Y:S04]  /*27c80*/  LDL.LU.64 R6, [R1+0x1570] ;  /* 0x0015700001067983 */ /* 0x000ea80000300a00 */
[----:B------:R-:W2:Y:S04]  /*27c90*/  LDL.LU.64 R26, [R1+0x1568] ;  /* 0x00156800011a7983 */ /* 0x000ea80000300a00 */
[----:B0-----:R-:W2:-:S13]  /*27ca0*/  LDL.LU.64 R24, [R1+0x1560] ;  /* 0x0015600001187983 */ /* 0x001e9a0000300a00 */
[----:B------:R0:W-:Y:S04]  /*27cb0*/  STL.64 [R1+0x170], R20 ;  /* 0x0001701401007387 */ /* 0x0001e80000100a00 */
[----:B------:R1:W-:Y:S04]  /*27cc0*/  STL.64 [R1+0x178], R22 ;  /* 0x0001781601007387 */ /* 0x0003e80000100a00 */
[----:B0-----:R-:W4:Y:S04]  /*27cd0*/  LDL.LU R20, [R1+0x20] ;  /* 0x0000200001147983 */ /* 0x001f280000300800 */
[----:B------:R-:W4:Y:S04]  /*27ce0*/  LDL.LU R21, [R1+0x24] ;  /* 0x0000240001157983 */ /* 0x000f280000300800 */
[----:B-1----:R-:W4:Y:S01]  /*27cf0*/  LDL.LU R22, [R1+0x28] ;  /* 0x0000280001167983 */ /* 0x002f220000300800 */
[----:B--2---:R-:W-:Y:S03]  /*27d00*/  HMMA.16816.F32 R4, R24, R6, R12 ;  /* 0x000000061804723c */ /* 0x004fe6000000180c */
[----:B------:R-:W2:Y:S04]  /*27d10*/  LDL.LU.64 R14, [R1+0x1558] ;  /* 0x00155800010e7983 */ /* 0x000ea80000300a00 */
[----:B------:R-:W2:-:S15]  /*27d20*/  LDL.LU.64 R12, [R1+0x1550] ;  /* 0x00155000010c7983 */ /* 0x000e9e0000300a00 */
[----:B------:R-:W-:-:S01]  /*27d30*/  NOP ;  /* 0x0000000000007918 */ /* 0x000fc20000000000 */
[----:B------:R-:W-:Y:S04]  /*27d40*/  STL.64 [R1+0x40], R4 ;  /* 0x0000400401007387 */ /* 0x000fe80000100a00 */
[----:B------:R0:W-:Y:S04]  /*27d50*/  STL.64 [R1+0x48], R6 ;  /* 0x0000480601007387 */ /* 0x0001e80000100a00 */
[----:B0-----:R-:W2:Y:S01]  /*27d60*/  LDL.LU.64 R6, [R1+0x1548] ;  /* 0x0015480001067983 */ /* 0x001ea20000300a00 */
[----:B------:R-:W-:Y:S01]  /*27d70*/  IMAD.MOV.U32 R23, RZ, RZ, R29 ;  /* 0x000000ffff177224 */ /* 0x000fe200078e001d */
[----:B--2---:R-:W-:Y:S02]  /*27d80*/  HMMA.16816.F32 R4, R24, R6, R12 ;  /* 0x000000061804723c */ /* 0x004fe4000000180c */
[----:B------:R-:W2:Y:S04]  /*27d90*/  LDL.LU.64 R14, [R1+0x1540] ;  /* 0x00154000010e7983 */ /* 0x000ea80000300a00 */
[----:B------:R-:W3:-:S15]  /*27da0*/  LDL.LU.64 R12, [R1+0x1538] ;  /* 0x00153800010c7983 */ /* 0x000ede0000300a00 */
[----:B------:R-:W-:-:S02]  /*27db0*/  NOP ;  /* 0x0000000000007918 */ /* 0x000fc40000000000 */
[----:B------:R-:W-:Y:S04]  /*27dc0*/  STL.64 [R1+0x30], R4 ;  /* 0x0000300401007387 */ /* 0x000fe80000100a00 */
[----:B------:R0:W-:Y:S04]  /*27dd0*/  STL.64 [R1+0x38], R6 ;  /* 0x0000380601007387 */ /* 0x0001e80000100a00 */
[----:B0-----:R-:W2:Y:S04]  /*27de0*/  LDL.LU.64 R6, [R1+0x1530] ;  /* 0x0015300001067983 */ /* 0x001ea80000300a00 */
[----:B------:R-:W2:Y:S01]  /*27df0*/  LDL.LU.64 R4, [R1+0x1528] ;  /* 0x0015280001047983 */ /* 0x000ea20000300a00 */
[----:B----4-:R-:W-:-:S15]  /*27e00*/  HMMA.16816.F32 R20, R24, R10, R20 ;  /* 0x0000000a1814723c */ /* 0x010fde0000001814 */
[----:B------:R-:W-:-:S08]  /*27e10*/  NOP ;  /* 0x0000000000007918 */ /* 0x000fd00000000000 */
[----:B------:R-:W-:Y:S04]  /*27e20*/  STL.64 [R1+0x20], R20 ;  /* 0x0000201401007387 */ /* 0x000fe80000100a00 */
[----:B------:R2:W-:Y:S02]  /*27e30*/  STL.64 [R1+0x28], R22 ;  /* 0x0000281601007387 */ /* 0x0005e40000100a00 */
[----:B--2---:R-:W-:Y:S02]  /*27e40*/  HMMA.16816.F32 R20, R24, R14, R4 ;  /* 0x0000000e1814723c */ /* 0x004fe40000001804 */
[----:B------:R-:W2:-:S15]  /*27e50*/  LDL R7, [R1+0x2f0] ;  /* 0x0002f00001077983 */ /* 0x000e9e0000100800 */
[----:B------:R-:W-:-:S06]  /*27e60*/  NOP ;  /* 0x0000000000007918 */ /* 0x000fcc0000000000 */
[----:B------:R-:W-:Y:S04]  /*27e70*/  STL.64 [R1+0x150], R20 ;  /* 0x0001501401007387 */ /* 0x000fe80000100a00 */
[----:B------:R-:W-:Y:S04]  /*27e80*/  STL.64 [R1+0x158], R22 ;  /* 0x0001581601007387 */ /* 0x000fe80000100a00 */
[----:B--2---:R-:W0:Y:S04]  /*27e90*/  LDSM.16.MT88.4 R20, [R7+UR5+0x10800] ;  /* 0x010800050714783b */ /* 0x004e280008004200 */
[----:B0-----:R-:W-:Y:S04]  /*27ea0*/  STL.64 [R1+0x1500], R22 ;  /* 0x0015001601007387 */ /* 0x001fe80000100a00 */
[----:B------:R-:W-:Y:S04]  /*27eb0*/  STL.64 [R1+0x14f8], R20 ;  /* 0x0014f81401007387 */ /* 0x000fe80000100a00 */
[----:B------:R-:W-:Y:S04]  /*27ec0*/  STL [R1+0x14f0], R7 ;  /* 0x0014f00701007387 */ /* 0x000fe80000100800 */
[----:B---3--:R-:W0:Y:S04]  /*27ed0*/  LDSM.16.M88.4 R4, [R8+UR5+0x2000] ;  /* 0x002000050804783b */ /* 0x008e280008000200 */
[----:B------:R-:W1:Y:S04]  /*27ee0*/  LDSM.16.M88.4 R20, [R8+UR5] ;  /* 0x000000050814783b */ /* 0x000e680008000200 */
[----:B0-----:R-:W-:Y:S04]  /*27ef0*/  STL.64 [R1], R4 ;  /* 0x0000000401007387 */ /* 0x001fe80000100a00 */
[----:B-1----:R-:W-:Y:S04]  /*27f00*/  STL.64 [R1+0x10], R20 ;  /* 0x0000101401007387 */ /* 0x002fe80000100a00 */
[----:B------:R0:W-:Y:S04]  /*27f10*/  STL.64 [R1+0x18], R22 ;  /* 0x0000181601007387 */ /* 0x0001e80000100a00 */
[----:B------:R-:W-:Y:S01]  /*27f20*/  STL [R1+0x8], R6 ;  /* 0x0000080601007387 */ /* 0x000fe20000100800 */
[----:B0-----:R-:W-:-:S02]  /*27f30*/  IMAD.MOV.U32 R22, RZ, RZ, R17 ;  /* 0x000000ffff167224 */ /* 0x001fc400078e0011 */
[----:B------:R-:W-:Y:S02]  /*27f40*/  IMAD.MOV.U32 R23, RZ, RZ, R16 ;  /* 0x000000ffff177224 */ /* 0x000fe400078e0010 */
[----:B------:R-:W0:Y:S04]  /*27f50*/  LDSM.16.M88.4 R16, [R8+UR5+0x4000] ;  /* 0x004000050810783b */ /* 0x000e280008000200 */
[----:B------:R1:W-:Y:S02]  /*27f60*/  STL.64 [R1+0x1508], R22 ;  /* 0x0015081601007387 */ /* 0x0003e40000100a00 */
[----:B-1----:R-:W-:Y:S02]  /*27f70*/  IMAD.MOV.U32 R22, RZ, RZ, R13 ;  /* 0x000000ffff167224 */ /* 0x002fe400078e000d */
[----:B------:R-:W-:-:S02]  /*27f80*/  IMAD.MOV.U32 R23, RZ, RZ, R12 ;  /* 0x000000ffff177224 */ /* 0x000fc400078e000c */
[----:B------:R-:W1:Y:S01]  /*27f90*/  LDSM.16.M88.4 R12, [R8+UR5+0x6000] ;  /* 0x00600005080c783b */ /* 0x000e620008000200 */
[----:B------:R-:W-:-:S05]  /*27fa0*/  IMAD.MOV.U32 R29, RZ, RZ, R7 ;  /* 0x000000ffff1d7224 */ /* 0x000fca00078e0007 */
[----:B------:R-:W-:Y:S04]  /*27fb0*/  STL [R1+0x1438], R29 ;  /* 0x0014381d01007387 */ /* 0x000fe80000100800 */
[----:B0-----:R0:W-:Y:S04]  /*27fc0*/  STL [R1+0x1384], R18 ;  /* 0x0013841201007387 */ /* 0x0011e80000100800 */
[----:B0-----:R-:W2:Y:S04]  /*27fd0*/  LDL R18, [R1+0x2f4] ;  /* 0x0002f40001127983 */ /* 0x001ea80000100800 */
[----:B------:R-:W-:Y:S04]  /*27fe0*/  STL [R1+0x1380], R19 ;  /* 0x0013801301007387 */ /* 0x000fe80000100800 */
[----:B------:R-:W-:Y:S04]  /*27ff0*/  STL.64 [R1+0x14c0], R16 ;  /* 0x0014c01001007387 */ /* 0x000fe80000100a00 */
[----:B-1----:R-:W-:Y:S04]  /*28000*/  STL.64 [R1+0x14b8], R14 ;  /* 0x0014b80e01007387 */ /* 0x002fe80000100a00 */
[----:B------:R-:W-:Y:S04]  /*28010*/  STL.64 [R1+0x14b0], R12 ;  /* 0x0014b00c01007387 */ /* 0x000fe80000100a00 */
[----:B------:R-:W0:Y:S04]  /*28020*/  LDSM.16.M88.4 R12, [R8+UR5+0x8000] ;  /* 0x00800005080c783b */ /* 0x000e280008000200 */
[----:B------:R-:W3:Y:S01]  /*28030*/  LDL.LU R4, [R1+0x160] ;  /* 0x0001600001047983 */ /* 0x000ee20000300800 */
[----:B------:R-:W-:-:S03]  /*28040*/  IMAD.MOV.U32 R6, RZ, RZ, R9 ;  /* 0x000000ffff067224 */ /* 0x000fc600078e0009 */
[----:B0-----:R-:W-:Y:S04]  /*28050*/  STL.64 [R1+0xf0], R12 ;  /* 0x0000f00c01007387 */ /* 0x001fe80000100a00 */
[----:B------:R-:W-:Y:S04]  /*28060*/  STL.64 [R1+0xf8], R14 ;  /* 0x0000f80e01007387 */ /* 0x000fe80000100a00 */
[----:B------:R-:W3:Y:S04]  /*28070*/  LDL.LU R5, [R1+0x164] ;  /* 0x0001640001057983 */ /* 0x000ee80000300800 */
[----:B------:R-:W4:Y:S04]  /*28080*/  LDL.LU R9, [R1+0x1520] ;  /* 0x0015200001097983 */ /* 0x000f280000300800 */
[----:B------:R-:W2:Y:S04]  /*28090*/  LDL.LU R7, [R1+0x16c] ;  /* 0x00016c0001077983 */ /* 0x000ea80000300800 */
[----:B------:R-:W0:Y:S04]  /*280a0*/  LDSM.16.M88.4 R12, [R8+UR5+0xa000] ;  /* 0x00a00005080c783b */ /* 0x000e280008000200 */
[----:B--2---:R-:W-:Y:S04]  /*280b0*/  STL.64 [R1+0x1518], R6 ;  /* 0x0015180601007387 */ /* 0x004fe80000100a00 */
[----:B---3--:R1:W-:Y:S04]  /*280c0*/  STL.64 [R1+0x1510], R4 ;  /* 0x0015100401007387 */ /* 0x0083e80000100a00 */
[----:B-1----:R-:W2:Y:S04]  /*280d0*/  LDL.LU R4, [R1+0x110] ;  /* 0x0001100001047983 */ /* 0x002ea80000300800 */
[----:B------:R-:W2:Y:S04]  /*280e0*/  LDL.LU R5, [R1+0x114] ;  /* 0x0001140001057983 */ /* 0x000ea80000300800 */
[----:B------:R-:W2:Y:S04]  /*280f0*/  LDL.LU R6, [R1+0x118] ;  /* 0x0001180001067983 */ /* 0x000ea80000300800 */
[----:B0-----:R-:W-:Y:S04]  /*28100*/  STL.64 [R1+0xd0], R12 ;  /* 0x0000d00c01007387 */ /* 0x001fe80000100a00 */
[----:B------:R-:W-:Y:S01]  /*28110*/  STL.64 [R1+0xd8], R14 ;  /* 0x0000d80e01007387 */ /* 0x000fe20000100a00 */
[----:B----4-:R-:W-:-:S03]  /*28120*/  IMAD.MOV.U32 R7, RZ, RZ, R9 ;  /* 0x000000ffff077224 */ /* 0x010fc600078e0009 */
[----:B------:R-:W0:Y:S04]  /*28130*/  LDSM.16.M88.4 R12, [R8+UR5+0xc000] ;  /* 0x00c00005080c783b */ /* 0x000e280008000200 */
[----:B------:R-:W1:Y:S01]  /*28140*/  LDSM.16.M88.4 R8, [R8+UR5+0xe000] ;  /* 0x00e000050808783b */ /* 0x000e620008000200 */
[----:B0-----:R-:W-:-:S03]  /*28150*/  IMAD.MOV.U32 R17, RZ, RZ, R12 ;  /* 0x000000ffff117224 */ /* 0x001fc600078e000c */
[----:B------:R0:W-:Y:S01]  /*28160*/  STL.64 [R1+0xc8], R14 ;  /* 0x0000c80e01007387 */ /* 0x0001e20000100a00 */
[----:B------:R-:W-:Y:S02]  /*28170*/  IMAD.MOV.U32 R16, RZ, RZ, R13 ;  /* 0x000000ffff107224 */ /* 0x000fe400078e000d */
[----:B-1----:R-:W-:Y:S01]  /*28180*/  IMAD.MOV.U32 R13, RZ, RZ, R10 ;  /* 0x000000ffff0d7224 */ /* 0x002fe200078e000a */
[----:B------:R-:W-:Y:S01]  /*28190*/  STL.64 [R1+0x138], R10 ;  /* 0x0001380a01007387 */ /* 0x000fe20000100a00 */
[----:B------:R-:W-:Y:S02]  /*281a0*/  IMAD.MOV.U32 R12, RZ, RZ, R11 ;  /* 0x000000ffff0c7224 */ /* 0x000fe400078e000b */
[----:B0-----:R-:W-:Y:S02]  /*281b0*/  IMAD.MOV.U32 R15, RZ, RZ, R8 ;  /* 0x000000ffff0f7224 */ /* 0x001fe400078e0008 */
[----:B------:R-:W-:Y:S02]  /*281c0*/  IMAD.MOV.U32 R14, RZ, RZ, R9 ;  /* 0x000000ffff0e7224 */ /* 0x000fe400078e0009 */
[----:B------:R-:W0:Y:S04]  /*281d0*/  LDSM.16.MT88.4 R8, [R18+UR5+0x10800] ;  /* 0x010800051208783b */ /* 0x000e280008004200 */
[----:B0-----:R0:W-:Y:S04]  /*281e0*/  STL [R1+0x1448], R8 ;  /* 0x0014480801007387 */ /* 0x0011e80000100800 */
[----:B------:R1:W-:Y:S04]  /*281f0*/  STL [R1+0x1444], R9 ;  /* 0x0014440901007387 */ /* 0x0003e80000100800 */
[----:B------:R3:W-:Y:S04]  /*28200*/  STL [R1+0x1440], R10 ;  /* 0x0014400a01007387 */ /* 0x0007e80000100800 */
[----:B------:R4:W-:Y:S04]  /*28210*/  STL [R1+0x143c], R11 ;  /* 0x00143c0b01007387 */ /* 0x0009e80000100800 */
[----:B0-----:R-:W2:Y:S04]  /*28220*/  LDL.LU R8, [R1+0x120] ;  /* 0x0001200001087983 */ /* 0x001ea80000300800 */
[----:B-1----:R-:W2:Y:S01]  /*28230*/  LDL.LU R9, [R1+0x124] ;  /* 0x0001240001097983 */ /* 0x002ea20000300800 */
[----:B---3--:R-:W-:-:S02]  /*28240*/  IMAD.MOV.U32 R10, RZ, RZ, R2 ;  /* 0x000000ffff0a7224 */ /* 0x008fc400078e0002 */
[----:B----4-:R-:W-:Y:S01]  /*28250*/  IMAD.MOV.U32 R11, RZ, RZ, R0 ;  /* 0x000000ffff0b7224 */ /* 0x010fe200078e0000 */
[----:B--2---:R-:W-:Y:S01]  /*28260*/  HMMA.16816.F32 R20, R24, R22, R4 ;  /* 0x000000161814723c */ /* 0x004fe20000001804 */
[----:B------:R-:W2:Y:S04]  /*28270*/  LDL.LU.64 R6, [R1+0x1518] ;  /* 0x0015180001067983 */ /* 0x000ea80000300a00 */
[----:B------:R-:W2:-:S15]  /*28280*/  LDL.LU.64 R4, [R1+0x1510] ;  /* 0x0015100001047983 */ /* 0x000e9e0000300a00 */
[----:B------:R-:W-:-:S03]  /*28290*/  NOP ;  /* 0x0000000000007918 */ /* 0x000fc60000000000 */
[----:B------:R0:W-:Y:S01]  /*282a0*/  STL [R1+0x140], R20 ;  /* 0x0001401401007387 */ /* 0x0001e20000100800 */
[----:B------:R-:W-:Y:S02]  /*282b0*/  IMAD.MOV.U32 R2, RZ, RZ, R22 ;  /* 0x000000ffff027224 */ /* 0x000fe400078e0016 */
[----:B------:R-:W-:Y:S02]  /*282c0*/  IMAD.MOV.U32 R0, RZ, RZ, R23 ;  /* 0x000000ffff007224 */ /* 0x000fe400078e0017 */
[----:B------:R-:W0:Y:S01]  /*282d0*/  LDL.LU.64 R22, [R1+0x1508] ;  /* 0x0015080001167983 */ /* 0x000e220000300a00 */
[----:B------:R-:W-:-:S03]  /*282e0*/  IMAD.MOV.U32 R29, RZ, RZ, R21 ;  /* 0x000000ffff1d7224 */ /* 0x000fc600078e0015 */
[----:B------:R-:W-:Y:S04]  /*282f0*/  STL [R1+0x1454], R0 ;  /* 0x0014540001007387 */ /* 0x000fe80000100800 */
[----:B------:R-:W-:Y:S04]  /*28300*/  STL [R1+0x1450], R2 ;  /* 0x0014500201007387 */ /* 0x000fe80000100800 */
[----:B------:R-:W-:Y:S01]  /*28310*/  STL [R1+0x144c], R29 ;  /* 0x00144c1d01007387 */ /* 0x000fe20000100800 */
[----:B0-----:R-:W-:-:S15]  /*28320*/  HMMA.16816.F32 R20, R24, R22, R8 ;  /* 0x000000161814723c */ /* 0x001fde0000001808 */
[----:B------:R-:W-:-:S09]  /*28330*/  NOP ;  /* 0x0000000000007918 */ /* 0x000fd20000000000 */
[----:B------:R-:W-:Y:S02]  /*28340*/  IMAD.MOV.U32 R11, RZ, RZ, R22 ;  /* 0x000000ffff0b7224 */ /* 0x000fe400078e0016 */
[----:B------:R-:W-:Y:S02]  /*28350*/  IMAD.MOV.U32 R10, RZ, RZ, R21 ;  /* 0x000000ffff0a7224 */ /* 0x000fe400078e0015 */
[----:B------:R-:W-:Y:S01]  /*28360*/  IMAD.MOV.U32 R9, RZ, RZ, R20 ;  /* 0x000000ffff097224 */ /* 0x000fe200078e0014 */
[----:B------:R0:W-:Y:S04]  /*28370*/  STL [R1+0x12c], R23 ;  /* 0x00012c1701007387 */ /* 0x0001e80000100800 */
[----:B0-----:R-:W3:Y:S04]  /*28380*/  LDL.LU.64 R22, [R1+0x1500] ;  /* 0x0015000001167983 */ /* 0x001ee80000300a00 */
[----:B------:R-:W3:Y:S04]  /*28390*/  LDL.LU.64 R20, [R1+0x14f8] ;  /* 0x0014f80001147983 */ /* 0x000ee80000300a00 */
[----:B------:R-:W-:Y:S04]  /*283a0*/  STL [R1+0x1460], R11 ;  /* 0x0014600b01007387 */ /* 0x000fe80000100800 */
[----:B------:R0:W-:Y:S04]  /*283b0*/  STL [R1+0x145c], R10 ;  /* 0x00145c0a01007387 */ /* 0x0001e80000100800 */
[----:B------:R2:W-:Y:S04]  /*283c0*/  STL [R1+0x1458], R9 ;  /* 0x0014580901007387 */ /* 0x0005e80000100800 */
[----:B0-----:R-:W2:Y:S04]  /*283d0*/  LDL.LU R10, [R1+0x58] ;  /* 0x00005800010a7983 */ /* 0x001ea80000300800 */
[----:B------:R-:W2:Y:S02]  /*283e0*/  LDL.LU R11, [R1+0x5c] ;  /* 0x00005c00010b7983 */ /* 0x000ea40000300800 */
[----:B--2---:R-:W-:Y:S02]  /*283f0*/  HMMA.16816.F32 R8, R24, R10, R4 ;  /* 0x0000000a1808723c */ /* 0x004fe40000001804 */
[----:B------:R-:W2:-:S15]  /*28400*/  LDL.LU R7, [R1+0x14f0] ;  /* 0x0014f00001077983 */ /* 0x000e9e0000300800 */
[----:B------:R-:W-:-:S07]  /*28410*/  NOP ;  /* 0x0000000000007918 */ /* 0x000fce0000000000 */
[----:B------:R-:W-:Y:S02]  /*28420*/  IMAD.MOV.U32 R0, RZ, RZ, R8 ;  /* 0x000000ffff007224 */ /* 0x000fe400078e0008 */
[----:B------:R-:W-:Y:S02]  /*28430*/  IMAD.MOV.U32 R8, RZ, RZ, R11 ;  /* 0x000000ffff087224 */ /* 0x000fe400078e000b */
[----:B------:R-:W-:Y:S02]  /*28440*/  IMAD.MOV.U32 R2, RZ, RZ, R9 ;  /* 0x000000ffff027224 */ /* 0x000fe400078e0009 */
[----:B------:R-:W-:Y:S01]  /*28450*/  IMAD.MOV.U32 R29, RZ, RZ, R10 ;  /* 0x000000ffff1d7224 */ /* 0x000fe200078e000a */
[----:B------:R-:W-:Y:S04]  /*28460*/  STL [R1+0x14d0], R8 ;  /* 0x0014d00801007387 */ /* 0x000fe80000100800 */
[----:B------:R-:W4:Y:S04]  /*28470*/  LDL.LU R10, [R1+0x98] ;  /* 0x00009800010a7983 */ /* 0x000f280000300800 */
[----:B------:R-:W4:Y:S04]  /*28480*/  LDL.LU R11, [R1+0x9c] ;  /* 0x00009c00010b7983 */ /* 0x000f280000300800 */
[----:B------:R-:W-:Y:S04]  /*28490*/  STL [R1+0x1468], R2 ;  /* 0x0014680201007387 */ /* 0x000fe80000100800 */
[----:B------:R-:W-:Y:S04]  /*284a0*/  STL [R1+0x1464], R0 ;  /* 0x0014640001007387 */ /* 0x000fe80000100800 */
[----:B--2---:R-:W0:Y:S04]  /*284b0*/  LDSM.16.MT88.4 R4, [R7+UR5+0x10c00] ;  /* 0x010c00050704783b */ /* 0x004e280008004200 */
[----:B0-----:R-:W-:Y:S04]  /*284c0*/  STL.64 [R1+0x1390], R6 ;  /* 0x0013900601007387 */ /* 0x001fe80000100a00 */
[----:B------:R0:W-:Y:S04]  /*284d0*/  STL.64 [R1+0x1388], R4 ;  /* 0x0013880401007387 */ /* 0x0001e80000100a00 */
[----:B0-----:R-:W4:Y:S04]  /*284e0*/  LDL.LU R4, [R1+0x180] ;  /* 0x0001800001047983 */ /* 0x001f280000300800 */
[----:B------:R-:W4:Y:S04]  /*284f0*/  LDL.LU R5, [R1+0x184] ;  /* 0x0001840001057983 */ /* 0x000f280000300800 */
[----:B------:R-:W4:Y:S04]  /*28500*/  LDL.LU R6, [R1+0x188] ;  /* 0x0001880001067983 */ /* 0x000f280000300800 */
[----:B------:R-:W4:Y:S02]  /*28510*/  LDL.LU R7, [R1+0x18c] ;  /* 0x00018c0001077983 */ /* 0x000f240000300800 */
[----:B----4-:R-:W-:Y:S02]  /*28520*/  HMMA.16816.F32 R4, R24, R10, R4 ;  /* 0x0000000a1804723c */ /* 0x010fe40000001804 */
[----:B------:R-:W0:-:S15]  /*28530*/  LDSM.16.MT88.4 R24, [R18+UR5+0x10c00] ;  /* 0x010c00051218783b */ /* 0x000e1e0008004200 */
[----:B------:R-:W-:-:S06]  /*28540*/  NOP ;  /* 0x0000000000007918 */ /* 0x000fcc0000000000 */
[----:B------:R-:W-:Y:S04]  /*28550*/  STL.64 [R1+0x13a0], R6 ;  /* 0x0013a00601007387 */ /* 0x000fe80000100a00 */
[----:B------:R1:W-:Y:S02]  /*28560*/  STL.64 [R1+0x1398], R4 ;  /* 0x0013980401007387 */ /* 0x0003e40000100a00 */
[----:B-1----:R-:W-:Y:S02]  /*28570*/  IMAD.MOV.U32 R4, RZ, RZ, R17 ;  /* 0x000000ffff047224 */ /* 0x002fe400078e0011 */
[----:B------:R-:W-:-:S05]  /*28580*/  IMAD.MOV.U32 R5, RZ, RZ, R16 ;  /* 0x000000ffff057224 */ /* 0x000fca00078e0010 */
[----:B------:R-:W-:Y:S04]  /*28590*/  STL.64 [R1+0x14c8], R4 ;  /* 0x0014c80401007387 */ /* 0x000fe80000100a00 */
[----:B------:R-:W3:Y:S04]  /*285a0*/  LDL.64 R8, [R1+0x10] ;  /* 0x0000100001087983 */ /* 0x000ee80000100a00 */
[----:B------:R-:W2:Y:S04]  /*285b0*/  LDL.LU R16, [R1+0x1e0] ;  /* 0x0001e00001107983 */ /* 0x000ea80000300800 */
[----:B------:R-:W2:Y:S04]  /*285c0*/  LDL.LU R17, [R1+0x1e4] ;  /* 0x0001e40001117983 */ /* 0x000ea80000300800 */
[----:B------:R-:W4:Y:S04]  /*285d0*/  LDL.LU R18, [R1+0x1e8] ;  /* 0x0001e80001127983 */ /* 0x000f280000300800 */
[----:B------:R-:W4:Y:S04]  /*285e0*/  LDL.LU R19, [R1+0x1ec] ;  /* 0x0001ec0001137983 */ /* 0x000f280000300800 */
[----:B----4-:R-:W-:Y:S04]  /*285f0*/  STL.64 [R1+0x14e0], R18 ;  /* 0x0014e01201007387 */ /* 0x010fe80000100a00 */
[----:B--2---:R1:W-:Y:S04]  /*28600*/  STL.64 [R1+0x14d8], R16 ;  /* 0x0014d81001007387 */ /* 0x0043e80000100a00 */
[----:B-1----:R-:W3:Y:S04]  /*28610*/  LDL.LU R16, [R1+0x1f0] ;  /* 0x0001f00001107983 */ /* 0x002ee80000300800 */
[----:B------:R-:W3:Y:S04]  /*28620*/  LDL.LU R17, [R1+0x1f4] ;  /* 0x0001f40001117983 */ /* 0x000ee80000300800 */
[----:B------:R-:W3:Y:S04]  /*28630*/  LDL.LU R18, [R1+0x1f8] ;  /* 0x0001f80001127983 */ /* 0x000ee80000300800 */
[----:B------:R-:W3:Y:S04]  /*28640*/  LDL.LU R19, [R1+0x1fc] ;  /* 0x0001fc0001137983 */ /* 0x000ee80000300800 */
[----:B------:R-:W2:Y:S04]  /*28650*/  LDL.LU.64 R4, [R1] ;  /* 0x0000000001047983 */ /* 0x000ea80000300a00 */
[----:B0-----:R0:W-:Y:S04]  /*28660*/  STL.64 [R1+0x1308], R26 ;  /* 0x0013081a01007387 */ /* 0x0011e80000100a00 */
[----:B------:R1:W-:Y:S01]  /*28670*/  STL.64 [R1+0x1300], R24 ;  /* 0x0013001801007387 */ /* 0x0003e20000100a00 */
[----:B0-----:R-:W-:-:S02]  /*28680*/  IMAD.MOV.U32 R26, RZ, RZ, R13 ;  /* 0x000000ffff1a7224 */ /* 0x001fc400078e000d */
[----:B------:R-:W-:Y:S02]  /*28690*/  IMAD.MOV.U32 R27, RZ, RZ, R12 ;  /* 0x000000ffff1b7224 */ /* 0x000fe400078e000c */
[----:B-1----:R-:W-:Y:S02]  /*286a0*/  IMAD.MOV.U32 R24, RZ, RZ, R15 ;  /* 0x000000ffff187224 */ /* 0x002fe400078e000f */
[----:B------:R-:W-:Y:S01]  /*286b0*/  IMAD.MOV.U32 R25, RZ, RZ, R14 ;  /* 0x000000ffff197224 */ /* 0x000fe200078e000e */
[----:B------:R-:W4:Y:S04]  /*286c0*/  LDL.LU R12, [R1+0x1d0] ;  /* 0x0001d000010c7983 */ /* 0x000f280000300800 */
[----:B------:R-:W4:Y:S04]  /*286d0*/  LDL.LU R13, [R1+0x1d4] ;  /* 0x0001d400010d7983 */ /* 0x000f280000300800 */
[----:B------:R-:W4:Y:S04]  /*286e0*/  LDL.LU R14, [R1+0x1d8] ;  /* 0x0001d800010e7983 */ /* 0x000f280000300800 */
[----:B------:R-:W4:Y:S04]  /*286f0*/  LDL.LU R15, [R1+0x1dc] ;  /* 0x0001dc00010f7983 */ /* 0x000f280000300800 */
[----:B------:R-:W-:Y:S04]  /*28700*/  STL.64 [R1+0x1480], R26 ;  /* 0x0014801a01007387 */ /* 0x000fe80000100a00 */
[----:B------:R0:W-:Y:S04]  /*28710*/  STL.64 [R1+0x1478], R24 ;  /* 0x0014781801007387 */ /* 0x0001e80000100a00 */
[----:B0-----:R-:W3:Y:S04]  /*28720*/  LDL.LU R24, [R1+0x190] ;  /* 0x0001900001187983 */ /* 0x001ee80000300800 */
[----:B------:R-:W3:Y:S01]  /*28730*/  LDL.LU R25, [R1+0x194] ;  /* 0x0001940001197983 */ /* 0x000ee20000300800 */
[----:B------:R-:W-:-:S02]  /*28740*/  IMAD.MOV.U32 R26, RZ, RZ, R3 ;  /* 0x000000ffff1a7224 */ /* 0x000fc400078e0003 */
[----:B------:R-:W-:Y:S01]  /*28750*/  IMAD.MOV.U32 R27, RZ, RZ, R28 ;  /* 0x000000ffff1b7224 */ /* 0x000fe200078e001c */
[----:B------:R-:W4:Y:S04]  /*28760*/  LDL.LU R3, [R1+0x14ec] ;  /* 0x0014ec0001037983 */ /* 0x000f280000300800 */
[----:B------:R-:W2:Y:S04]  /*28770*/  LDL.LU R28, [R1+0x14e8] ;  /* 0x0014e800011c7983 */ /* 0x000ea80000300800 */
[----:B------:R-:W-:Y:S04]  /*28780*/  STL.64 [R1+0x1490], R26 ;  /* 0x0014901a01007387 */ /* 0x000fe80000100a00 */
[----:B---3--:R0:W-:Y:S04]  /*28790*/  STL.64 [R1+0x1488], R24 ;  /* 0x0014881801007387 */ /* 0x0081e80000100a00 */
[----:B0-----:R-:W3:Y:S01]  /*287a0*/  LDL.LU.64 R24, [R1+0xd0] ;  /* 0x0000d00001187983 */ /* 0x001ee20000300a00 */
[----:B------:R-:W-:Y:S03]  /*287b0*/  HMMA.16816.F32 R16, R20, R8, R16 ;  /* 0x000000081410723c */ /* 0x000fe60000001810 */
[----:B---3--:R0:W-:Y:S04]  /*287c0*/  STL.64 [R1+0x1498], R24 ;  /* 0x0014981801007387 */ /* 0x0081e80000100a00 */
[----:B0-----:R-:W3:Y:S04]  /*287d0*/  LDL.LU.64 R24, [R1+0xf0] ;  /* 0x0000f00001187983 */ /* 0x001ee80000300a00 */
[----:B---3--:R0:W-:Y:S04]  /*287e0*/  STL.64 [R1+0x14a8], R24 ;  /* 0x0014a81801007387 */ /* 0x0081e80000100a00 */
[----:B0-----:R-:W3:Y:S04]  /*287f0*/  LDL.LU R24, [R1+0x1c0] ;  /* 0x0001c00001187983 */ /* 0x001ee80000300800 */
[----:B------:R-:W3:Y:S04]  /*28800*/  LDL.LU R25, [R1+0x1c4] ;  /* 0x0001c40001197983 */ /* 0x000ee80000300800 */
[----:B------:R-:W3:Y:S04]  /*28810*/  LDL.LU R26, [R1+0x1c8] ;  /* 0x0001c800011a7983 */ /* 0x000ee80000300800 */
[----:B------:R-:W3:Y:S04]  /*28820*/  LDL.LU R27, [R1+0x1cc] ;  /* 0x0001cc00011b7983 */ /* 0x000ee80000300800 */
[----:B------:R-:W-:Y:S04]  /*28830*/  STL.64 [R1+0xe0], R16 ;  /* 0x0000e01001007387 */ /* 0x000fe80000100a00 */
[----:B------:R0:W-:Y:S04]  /*28840*/  STL.64 [R1+0xe8], R18 ;  /* 0x0000e81201007387 */ /* 0x0001e80000100a00 */
[----:B0-----:R-:W4:Y:S04]  /*28850*/  LDL.LU.64 R18, [R1+0x14e0] ;  /* 0x0014e00001127983 */ /* 0x001f280000300a00 */
[----:B------:R-:W4:Y:S04]  /*28860*/  LDL.LU.64 R16, [R1+0x14d8] ;  /* 0x0014d80001107983 */ /* 0x000f280000300a00 */
[----:B------:R-:W3:Y:S01]  /*28870*/  LDL.LU R8, [R1+0x14d0] ;  /* 0x0014d00001087983 */ /* 0x000ee20000300800 */
[----:B------:R-:W-:-:S02]  /*28880*/  IMAD.MOV.U32 R11, RZ, RZ, R9 ;  /* 0x000000ffff0b7224 */ /* 0x000fc400078e0009 */
[----:B--2---:R-:W-:Y:S02]  /*28890*/  IMAD.MOV.U32 R10, RZ, RZ, R28 ;  /* 0x000000ffff0a7224 */ /* 0x004fe400078e001c */
[----:B------:R-:W-:Y:S01]  /*288a0*/  IMAD.MOV.U32 R2, RZ, RZ, R4 ;  /* 0x000000ffff027224 */ /* 0x000fe200078e0004 */
[----:B------:R-:W-:Y:S01]  /*288b0*/  STL [R1+0x14a4], R11 ;  /* 0x0014a40b01007387 */ /* 0x000fe20000100800 */
[----:B------:R-:W-:Y:S01]  /*288c0*/  IMAD.MOV.U32 R0, RZ, RZ, R5 ;  /* 0x000000ffff007224 */ /* 0x000fe200078e0005 */
[----:B----4-:R-:W-:Y:S02]  /*288d0*/  HMMA.16816.F32 R16, R20, R4, R16 ;  /* 0x000000041410723c */ /* 0x010fe40000001810 */
[----:B---3--:R0:W-:Y:S04]  /*288e0*/  STL [R1+0x14a0], R8 ;  /* 0x0014a00801007387 */ /* 0x0081e80000100800 */
[----:B0-----:R-:W2:Y:S04]  /*288f0*/  LDL.LU R8, [R1+0x1b0] ;  /* 0x0001b00001087983 */ /* 0x001ea80000300800 */
[----:B------:R-:W2:Y:S04]  /*28900*/  LDL.LU R9, [R1+0x1b4] ;  /* 0x0001b40001097983 */ /* 0x000ea80000300800 */
[----:B------:R-:W3:Y:S10]  /*28910*/  LDL.LU.64 R4, [R1+0x14c8] ;  /* 0x0014c80001047983 */ /* 0x000ef40000300a00 */
[----:B------:R-:W-:-:S02]  /*28920*/  IMAD.MOV.U32 R28, RZ, RZ, R16 ;  /* 0x000000ffff1c7224 */ /* 0x000fc400078e0010 */
[----:B------:R-:W-:Y:S02]  /*28930*/  IMAD.MOV.U32 R7, RZ, RZ, R17 ;  /* 0x000000ffff077224 */ /* 0x000fe400078e0011 */
[----:B------:R-:W4:Y:S02]  /*28940*/  LDL.LU.64 R16, [R1+0x14c0] ;  /* 0x0014c00001107983 */ /* 0x000f240000300a00 */
[----:B----4-:R-:W-:-:S15]  /*28950*/  HMMA.16816.F32 R12, R20, R16, R12 ;  /* 0x00000010140c723c */ /* 0x010fde000000180c */
[----:B------:R-:W-:-:S08]  /*28960*/  NOP ;  /* 0x0000000000007918 */ /* 0x000fd00000000000 */
[----:B------:R-:W-:Y:S04]  /*28970*/  STL.64 [R1+0xa0], R12 ;  /* 0x0000a00c01007387 */ /* 0x000fe80000100a00 */
[----:B------:R0:W-:Y:S04]  /*28980*/  STL.64 [R1+0xa8], R14 ;  /* 0x0000a80e01007387 */ /* 0x0001e80000100a00 */
[----:B0-----:R-:W4:Y:S04]  /*28990*/  LDL.LU.64 R14, [R1+0x14b8] ;  /* 0x0014b800010e7983 */ /* 0x001f280000300a00 */
[----:B------:R-:W2:Y:S04]  /*289a0*/  LDL.LU.64 R12, [R1+0x14b0] ;  /* 0x0014b000010c7983 */ /* 0x000ea80000300a00 */
[----:B------:R0:W-:Y:S01]  /*289b0*/  STL.64 [R1+0x1470], R16 ;  /* 0x0014701001007387 */ /* 0x0001e20000100a00 */
[----:B------:R-:W-:-:S02]  /*289c0*/  IMAD.MOV.U32 R11, RZ, RZ, R3 ;  /* 0x000000ffff0b7224 */ /* 0x000fc400078e0003 */
[----:B------:R-:W-:Y:S02]  /*289d0*/  IMAD.MOV.U32 R6, RZ, RZ, R18 ;  /* 0x000000ffff067224 */ /* 0x000fe400078e0012 */
[----:B------:R-:W-:Y:S01]  /*289e0*/  IMAD.MOV.U32 R3, RZ, RZ, R19 ;  /* 0x000000ffff037224 */ /* 0x000fe200078e0013 */
[----:B0-----:R-:W3:Y:S04]  /*289f0*/  LDL.LU R16, [R1+0x170] ;  /* 0x0001700001107983 */ /* 0x001ee80000300800 */
[----:B------:R-:W3:Y:S04]  /*28a00*/  LDL.LU R17, [R1+0x174] ;  /* 0x0001740001117983 */ /* 0x000ee80000300800 */
[----:B------:R-:W3:Y:S04]  /*28a10*/  LDL.LU R18, [R1+0x178] ;  /* 0x0001780001127983 */ /* 0x000ee80000300800 */
[----:B------:R-:W3:Y:S01]  /*28a20*/  LDL.LU R19, [R1+0x17c] ;  /* 0x00017c0001137983 */ /* 0x000ee20000300800 */
[----:B--2---:R-:W-:-:S15]  /*28a30*/  HMMA.16816.F32 R24, R20, R12, R24 ;  /* 0x0000000c1418723c */ /* 0x004fde0000001818 */
[----:B------:R-:W-:-:S08]  /*28a40*/  NOP ;  /* 0x0000000000007918 */ /* 0x000fd00000000000 */
[----:B------:R0:W-:Y:S04]  /*28a50*/  STL.64 [R1+0x90], R24 ;  /* 0x0000901801007387 */ /* 0x0001e80000100a00 */
[----:B------:R-:W-:Y:S04]  /*28a60*/  STL.64 [R1+0x98], R26 ;  /* 0x0000981a01007387 */ /* 0x000fe80000100a00 */
[----:B0-----:R-:W2:Y:S04]  /*28a70*/  LDL.LU.64 R24, [R1+0x14a8] ;  /* 0x0014a80001187983 */ /* 0x001ea80000300a00 */
[----:B----4-:R-:W-:Y:S04]  /*28a80*/  STL.64 [R1+0x13f8], R14 ;  /* 0x0013f80e01007387 */ /* 0x010fe80000100a00 */
[----:B------:R0:W-:Y:S04]  /*28a90*/  STL.64 [R1+0x13f0], R12 ;  /* 0x0013f00c01007387 */ /* 0x0001e80000100a00 */
[----:B0-----:R-:W4:Y:S04]  /*28aa0*/  LDL.LU R12, [R1+0x1a0] ;  /* 0x0001a000010c7983 */ /* 0x001f280000300800 */
[----:B------:R-:W4:Y:S04]  /*28ab0*/  LDL.LU R13, [R1+0x1a4] ;  /* 0x0001a400010d7983 */ /* 0x000f280000300800 */
[----:B------:R-:W4:Y:S04]  /*28ac0*/  LDL.LU R14, [R1+0x1a8] ;  /* 0x0001a800010e7983 */ /* 0x000f280000300800 */
[----:B------:R-:W4:Y:S01]  /*28ad0*/  LDL.LU R15, [R1+0x1ac] ;  /* 0x0001ac00010f7983 */ /* 0x000f220000300800 */
[----:B--2---:R-:W-:-:S15]  /*28ae0*/  HMMA.16816.F32 R8, R20, R24, R8 ;  /* 0x000000181408723c */ /* 0x004fde0000001808 */
[----:B------:R-:W-:-:S08]  /*28af0*/  NOP ;  /* 0x0000000000007918 */ /* 0x000fd00000000000 */
[----:B------:R0:W-:Y:S04]  /*28b00*/  STL.64 [R1+0x80], R8 ;  /* 0x0000800801007387 */ /* 0x0001e80000100a00 */
[----:B------:R1:W-:Y:S01]  /*28b10*/  STL.64 [R1+0x88], R10 ;  /* 0x0000880a01007387 */ /* 0x0003e20000100a00 */
[----:B0-----:R-:W-:-:S03]  /*28b20*/  IMAD.MOV.U32 R9, RZ, RZ, R25 ;  /* 0x000000ffff097224 */ /* 0x001fc600078e0019 */
[----:B-1----:R-:W2:Y:S04]  /*28b30*/  LDL.LU R11, [R1+0x14a4] ;  /* 0x0014a400010b7983 */ /* 0x002ea80000300800 */
[----:B------:R-:W2:Y:S01]  /*28b40*/  LDL.LU R8, [R1+0x14a0] ;  /* 0x0014a00001087983 */ /* 0x000ea20000300800 */
[----:B------:R-:W-:-:S03]  /*28b50*/  IMAD.MOV.U32 R10, RZ, RZ, R24 ;  /* 0x000000ffff0a7224 */ /* 0x000fc600078e0018 */
[----:B------:R-:W4:Y:S02]  /*28b60*/  LDL.LU.64 R24, [R1+0x1498] ;  /* 0x0014980001187983 */ /* 0x000f240000300a00 */
[----:B----4-:R-:W-:-:S15]  /*28b70*/  HMMA.16816.F32 R12, R20, R24, R12 ;  /* 0x00000018140c723c */ /* 0x010fde000000180c */
[----:B------:R-:W-:-:S08]  /*28b80*/  NOP ;  /* 0x0000000000007918 */ /* 0x000fd00000000000 */
[----:B------:R0:W-:Y:S04]  /*28b90*/  STL.64 [R1+0x70], R12 ;  /* 0x0000700c01007387 */ /* 0x0001e80000100a00 */
[----:B------:R-:W-:Y:S04]  /*28ba0*/  STL.64 [R1+0x78], R14 ;  /* 0x0000780e01007387 */ /* 0x000fe80000100a00 */
[----:B------:R-:W3:Y:S01]  /*28bb0*/  LDL.LU.64 R26, [R1+0x1490] ;  /* 0x00149000011a7983 */ /* 0x000ee20000300a00 */
[----:B0-----:R-:W-:Y:S02]  /*28bc0*/  IMAD.MOV.U32 R13, RZ, RZ, R24 ;  /* 0x000000ffff0d7224 */ /* 0x001fe400078e0018 */
[----:B------:R-:W-:-:S02]  /*28bd0*/  IMAD.MOV.U32 R12, RZ, RZ, R25 ;  /* 0x000000ffff0c7224 */ /* 0x000fc400078e0019 */
[----:B------:R-:W3:Y:S02]  /*28be0*/  LDL.LU.64 R24, [R1+0x1488] ;  /* 0x0014880001187983 */ /* 0x000ee40000300a00 */
[----:B---3--:R-:W-:-:S15]  /*28bf0*/  HMMA.16816.F32 R24, R20, R4, R24 ;  /* 0x000000041418723c */ /* 0x008fde0000001818 */
[----:B------:R-:W-:-:S08]  /*28c00*/  NOP ;  /* 0x0000000000007918 */ /* 0x000fd00000000000 */
[----:B------:R-:W-:Y:S04]  /*28c10*/  STL.64 [R1+0x60], R24 ;  /* 0x0000601801007387 */ /* 0x000fe80000100a00 */
[----:B------:R0:W-:Y:S04]  /*28c20*/  STL.64 [R1+0x68], R26 ;  /* 0x0000681a01007387 */ /* 0x0001e80000100a00 */
[----:B0-----:R-:W3:Y:S04]  /*28c30*/  LDL.LU.64 R26, [R1+0x1480] ;  /* 0x00148000011a7983 */ /* 0x001ee80000300a00 */
[----:B------:R-:W4:Y:S04]  /*28c40*/  LDL.LU.64 R24, [R1+0x1478] ;  /* 0x0014780001187983 */ /* 0x000f280000300a00 */
[----:B------:R0:W-:Y:S01]  /*28c50*/  STL.64 [R1+0x13b8], R4 ;  /* 0x0013b80401007387 */ /* 0x0001e20000100a00 */
[----:B----4-:R-:W-:Y:S03]  /*28c60*/  HMMA.16816.F32 R20, R20, R24, R16 ;  /* 0x000000181414723c */ /* 0x010fe60000001810 */
[----:B------:R-:W4:Y:S01]  /*28c70*/  LDL.LU.64 R16, [R1+0x1470] ;  /* 0x0014700001107983 */ /* 0x000f220000300a00 */
[----:B0-----:R-:W-:-:S02]  /*28c80*/  IMAD.MOV.U32 R5, RZ, RZ, R12 ;  /* 0x000000ffff057224 */ /* 0x001fc400078e000c */
[----:B------:R-:W-:-:S15]  /*28c90*/  IMAD.MOV.U32 R4, RZ, RZ, R13 ;  /* 0x000000ffff047224 */ /* 0x000fde00078e000d */
[----:B------:R-:W-:-:S03]  /*28ca0*/  NOP ;  /* 0x0000000000007918 */ /* 0x000fc60000000000 */
[----:B------:R-:W-:Y:S02]  /*28cb0*/  IMAD.MOV.U32 R18, RZ, RZ, R22 ;  /* 0x000000ffff127224 */ /* 0x000fe400078e0016 */
[----:B------:R-:W-:Y:S01]  /*28cc0*/  IMAD.MOV.U32 R19, RZ, RZ, R23 ;  /* 0x000000ffff137224 */ /* 0x000fe200078e0017 */
[----:B------:R-:W-:Y:S04]  /*28cd0*/  STL.64 [R1+0x50], R20 ;  /* 0x0000501401007387 */ /* 0x000fe80000100a00 */
[----:B------:R-:W-:Y:S04]  /*28ce0*/  STL.64 [R1+0x1408], R18 ;  /* 0x0014081201007387 */ /* 0x000fe80000100a00 */
[----:B----4-:R0:W-:Y:S02]  /*28cf0*/  STL.64 [R1+0x1400], R16 ;  /* 0x0014001001007387 */ /* 0x0101e40000100a00 */
[----:B0-----:R-:W-:-:S02]  /*28d00*/  IMAD.MOV.U32 R16, RZ, RZ, R2 ;  /* 0x000000ffff107224 */ /* 0x001fc400078e0002 */
[----:B------:R-:W-:Y:S01]  /*28d10*/  IMAD.MOV.U32 R17, RZ, RZ, R0 ;  /* 0x000000ffff117224 */ /* 0x000fe200078e0000 */
[----:B------:R-:W4:Y:S04]  /*28d20*/  LDL.LU R2, [R1+0x1468] ;  /* 0x0014680001027983 */ /* 0x000f280000300800 */
[----:B------:R-:W4:Y:S04]  /*28d30*/  LDL.LU R0, [R1+0x1464] ;  /* 0x0014640001007983 */ /* 0x000f280000300800 */
[----:B------:R0:W-:Y:S04]  /*28d40*/  STL.64 [R1+0x1420], R16 ;  /* 0x0014201001007387 */ /* 0x0001e80000100a00 */
[----:B------:R-:W3:Y:S04]  /*28d50*/  LDL.LU R12, [R1+0x20] ;  /* 0x00002000010c7983 */ /* 0x000ee80000300800 */
[----:B------:R-:W3:Y:S04]  /*28d60*/  LDL.LU R13, [R1+0x24] ;  /* 0x00002400010d7983 */ /* 0x000ee80000300800 */
[----:B------:R-:W4:Y:S04]  /*28d70*/  LDL.LU R14, [R1+0x28] ;  /* 0x00002800010e7983 */ /* 0x000f280000300800 */
[----:B------:R-:W4:Y:S04]  /*28d80*/  LDL.LU R15, [R1+0x2c] ;  /* 0x00002c00010f7983 */ /* 0x000f280000300800 */
[----:B0-----:R-:W3:Y:S01]  /*28d90*/  LDL.LU R16, [R1+0x10] ;  /* 0x0000100001107983 */ /* 0x001ee20000300800 */
[----:B--2---:R-:W-:-:S03]  /*28da0*/  IMAD.MOV.U32 R17, RZ, RZ, R11 ;  /* 0x000000ffff117224 */ /* 0x004fc600078e000b */
[----:B------:R-:W2:Y:S04]  /*28db0*/  LDL.LU R11, [R1+0x1460] ;  /* 0x00146000010b7983 */ /* 0x000ea80000300800 */
[----:B----4-:R-:W-:Y:S04]  /*28dc0*/  STL.64 [R1+0x1418], R14 ;  /* 0x0014180e01007387 */ /* 0x010fe80000100a00 */
[----:B---3--:R0:W-:Y:S04]  /*28dd0*/  STL.64 [R1+0x1410], R12 ;  /* 0x0014100c01007387 */ /* 0x0081e80000100a00 */
[----:B0-----:R-:W3:Y:S04]  /*28de0*/  LDL.LU R12, [R1+0x30] ;  /* 0x00003000010c7983 */ /* 0x001ee80000300800 */
[----:B------:R-:W3:Y:S04]  /*28df0*/  LDL.LU R13, [R1+0x34] ;  /* 0x00003400010d7983 */ /* 0x000ee80000300800 */
[----:B------:R-:W4:Y:S04]  /*28e00*/  LDL.LU R14, [R1+0x38] ;  /* 0x00003800010e7983 */ /* 0x000f280000300800 */
[----:B------:R-:W4:Y:S04]  /*28e10*/  LDL.LU R15, [R1+0x3c] ;  /* 0x00003c00010f7983 */ /* 0x000f280000300800 */
[----:B----4-:R-:W-:Y:S04]  /*28e20*/  STL.64 [R1+0x1430], R14 ;  /* 0x0014300e01007387 */ /* 0x010fe80000100a00 */
[----:B---3--:R0:W-:Y:S04]  /*28e30*/  STL.64 [R1+0x1428], R12 ;  /* 0x0014280c01007387 */ /* 0x0081e80000100a00 */
[----:B0-----:R-:W3:Y:S04]  /*28e40*/  LDL.LU R12, [R1+0x40] ;  /* 0x00004000010c7983 */ /* 0x001ee80000300800 */
[----:B------:R-:W3:Y:S04]  /*28e50*/  LDL.LU R13, [R1+0x44] ;  /* 0x00004400010d7983 */ /* 0x000ee80000300800 */
[----:B------:R-:W3:Y:S04]  /*28e60*/  LDL.LU R14, [R1+0x48] ;  /* 0x00004800010e7983 */ /* 0x000ee80000300800 */
[----:B------:R-:W3:Y:S04]  /*28e70*/  LDL.LU R15, [R1+0x4c] ;  /* 0x00004c00010f7983 */ /* 0x000ee80000300800 */
[----:B------:R-:W4:Y:S04]  /*28e80*/  LDL.LU R20, [R1+0x150] ;  /* 0x0001500001147983 */ /* 0x000f280000300800 */
[----:B------:R-:W4:Y:S04]  /*28e90*/  LDL.LU R21, [R1+0x154] ;  /* 0x0001540001157983 */ /* 0x000f280000300800 */
[----:B------:R-:W4:Y:S04]  /*28ea0*/  LDL.LU R22, [R1+0x158] ;  /* 0x0001580001167983 */ /* 0x000f280000300800 */
[----:B------:R-:W4:Y:S04]  /*28eb0*/  LDL.LU R23, [R1+0x15c] ;  /* 0x00015c0001177983 */ /* 0x000f280000300800 */
[----:B------:R-:W-:Y:S04]  /*28ec0*/  STL.64 [R1+0x13d8], R6 ;  /* 0x0013d80601007387 */ /* 0x000fe80000100a00 */
[----:B------:R0:W-:Y:S02]  /*28ed0*/  STL.64 [R1+0x13d0], R4 ;  /* 0x0013d00401007387 */ /* 0x0001e40000100a00 */
[----:B0-----:R-:W-:-:S02]  /*28ee0*/  IMAD.MOV.U32 R4, RZ, RZ, R10 ;  /* 0x000000ffff047224 */ /* 0x001fc400078e000a */
[----:B------:R-:W-:Y:S01]  /*28ef0*/  IMAD.MOV.U32 R5, RZ, RZ, R9 ;  /* 0x000000ffff057224 */ /* 0x000fe200078e0009 */
[----:B------:R-:W3:Y:S04]  /*28f00*/  LDL.LU R10, [R1+0x145c] ;  /* 0x00145c00010a7983 */ /* 0x000ee80000300800 */
[----:B------:R-:W4:Y:S04]  /*28f10*/  LDL.LU R9, [R1+0x1458] ;  /* 0x0014580001097983 */ /* 0x000f280000300800 */
[----:B------:R0:W-:Y:S04]  /*28f20*/  STL.64 [R1+0x13b0], R26 ;  /* 0x0013b01a01007387 */ /* 0x0001e80000100a00 */
[----:B------:R1:W-:Y:S01]  /*28f30*/  STL.64 [R1+0x13a8], R24 ;  /* 0x0013a81801007387 */ /* 0x0003e20000100a00 */
[----:B0-----:R-:W-:-:S02]  /*28f40*/  IMAD.MOV.U32 R26, RZ, RZ, R29 ;  /* 0x000000ffff1a7224 */ /* 0x001fc400078e001d */
[----:B-1----:R-:W-:Y:S02]  /*28f50*/  IMAD.MOV.U32 R24, RZ, RZ, R0 ;  /* 0x000000ffff187224 */ /* 0x002fe400078e0000 */
[----:B------:R-:W-:Y:S01]  /*28f60*/  IMAD.MOV.U32 R27, RZ, RZ, R8 ;  /* 0x000000ffff1b7224 */ /* 0x000fe200078e0008 */
[----:B------:R-:W4:Y:S01]  /*28f70*/  LDL.LU R0, [R1+0x1454] ;  /* 0x0014540001007983 */ /* 0x000f220000300800 */
[----:B------:R-:W-:-:S03]  /*28f80*/  IMAD.MOV.U32 R25, RZ, RZ, R2 ;  /* 0x000000ffff197224 */ /* 0x000fc600078e0002 */
[----:B------:R-:W4:Y:S04]  /*28f90*/  LDL.LU R2, [R1+0x1450] ;  /* 0x0014500001027983 */ /* 0x000f280000300800 */
[----:B------:R-:W4:Y:S04]  /*28fa0*/  LDL.LU R29, [R1+0x144c] ;  /* 0x00144c00011d7983 */ /* 0x000f280000300800 */
[----:B------:R-:W4:Y:S04]  /*28fb0*/  LDL.LU R8, [R1+0x1448] ;  /* 0x0014480001087983 */ /* 0x000f280000300800 */
[----:B------:R2:W-:Y:S04]  /*28fc0*/  STL.64 [R1+0x13c8], R26 ;  /* 0x0013c81a01007387 */ /* 0x0005e80000100a00 */
[----:B------:R3:W-:Y:S01]  /*28fd0*/  STL.64 [R1+0x13c0], R24 ;  /* 0x0013c01801007387 */ /* 0x0007e20000100a00 */
[----:B--2---:R-:W-:-:S02]  /*28fe0*/  IMAD.MOV.U32 R26, RZ, RZ, R11 ;  /* 0x000000ffff1a7224 */ /* 0x004fc400078e000b */
[----:B---3--:R-:W-:Y:S02]  /*28ff0*/  IMAD.MOV.U32 R25, RZ, RZ, R10 ;  /* 0x000000ffff197224 */ /* 0x008fe400078e000a */
[----:B----4-:R-:W-:Y:S02]  /*29000*/  IMAD.MOV.U32 R24, RZ, RZ, R9 ;  /* 0x000000ffff187224 */ /* 0x010fe400078e0009 */
[----:B------:R-:W2:Y:S04]  /*29010*/  LDL.LU R9, [R1+0x1444] ;  /* 0x0014440001097983 */ /* 0x000ea80000300800 */
[----:B------:R-:W2:Y:S04]  /*29020*/  LDL.LU R10, [R1+0x1440] ;  /* 0x00144000010a7983 */ /* 0x000ea80000300800 */
[----:B------:R-:W2:Y:S04]  /*29030*/  LDL.LU R11, [R1+0x143c] ;  /* 0x00143c00010b7983 */ /* 0x000ea80000300800 */
[----:B------:R-:W3:Y:S01]  /*29040*/  LDL.LU R27, [R1+0x12c] ;  /* 0x00012c00011b7983 */ /* 0x000ee20000300800 */
[----:B--2---:R-:W-:Y:S03]  /*29050*/  HMMA.16816.F32 R16, R8, R16, R12 ;  /* 0x000000100810723c */ /* 0x004fe6000000180c */
[----:B---3--:R-:W-:Y:S04]  /*29060*/  STL.64 [R1+0x13e8], R26 ;  /* 0x0013e81a01007387 */ /* 0x008fe80000100a00 */
[----:B------:R0:W-:Y:S04]  /*29070*/  STL.64 [R1+0x13e0], R24 ;  /* 0x0013e01801007387 */ /* 0x0001e80000100a00 */
[----:B0-----:R-:W2:Y:S01]  /*29080*/  LDL.LU R24, [R1+0x140] ;  /* 0x0001400001187983 */ /* 0x001ea20000300800 */
[----:B------:R-:W-:-:S03]  /*29090*/  IMAD.MOV.U32 R25, RZ, RZ, R29 ;  /* 0x000000ffff197224 */ /* 0x000fc600078e001d */
[----:B------:R-:W3:Y:S04]  /*290a0*/  LDL.LU R29, [R1+0x1438] ;  /* 0x00143800011d7983 */ /* 0x000ee80000300800 */
[----:B------:R-:W4:Y:S04]  /*290b0*/  LDL.LU.64 R14, [R1+0x1430] ;  /* 0x00143000010e7983 */ /* 0x000f280000300a00 */
[----:B------:R-:W4:Y:S04]  /*290c0*/  LDL.LU.64 R12, [R1+0x1428] ;  /* 0x00142800010c7983 */ /* 0x000f280000300a00 */
[----:B------:R0:W-:Y:S04]  /*290d0*/  STL.64 [R1+0x40], R16 ;  /* 0x0000401001007387 */ /* 0x0001e80000100a00 */
[----:B0-----:R-:W4:Y:S01]  /*290e0*/  LDL.LU.64 R16, [R1+0x1420] ;  /* 0x0014200001107983 */ /* 0x001f220000300a00 */
[----:B------:R-:W-:-:S02]  /*290f0*/  IMAD.MOV.U32 R26, RZ, RZ, R2 ;  /* 0x000000ffff1a7224 */ /* 0x000fc400078e0002 */
[----:B------:R-:W-:Y:S02]  /*29100*/  IMAD.MOV.U32 R27, RZ, RZ, R0 ;  /* 0x000000ffff1b7224 */ /* 0x000fe400078e0000 */
[----:B------:R-:W-:Y:S02]  /*29110*/  IMAD.MOV.U32 R2, RZ, RZ, R18 ;  /* 0x000000ffff027224 */ /* 0x000fe400078e0012 */
[----:B------:R-:W-:Y:S02]  /*29120*/  IMAD.MOV.U32 R0, RZ, RZ, R19 ;  /* 0x000000ffff007224 */ /* 0x000fe400078e0013 */
[----:B----4-:R-:W-:Y:S01]  /*29130*/  HMMA.16816.F32 R16, R8, R16, R12 ;  /* 0x000000100810723c */ /* 0x010fe2000000180c */
[----:B------:R-:W4:Y:S04]  /*29140*/  LDL.LU.64 R14, [R1+0x1418] ;  /* 0x00141800010e7983 */ /* 0x000f280000300a00 */
[----:B------:R-:W4:-:S15]  /*29150*/  LDL.LU.64 R12, [R1+0x1410] ;  /* 0x00141000010c7983 */ /* 0x000f1e0000300a00 */
[----:B------:R-:W-:-:S03]  /*29160*/  NOP ;  /* 0x0000000000007918 */ /* 0x000fc60000000000 */
[----:B------:R-:W-:Y:S04]  /*29170*/  STL.64 [R1+0x30], R16 ;  /* 0x0000301001007387 */ /* 0x000fe80000100a00 */
[----:B------:R0:W-:Y:S04]  /*29180*/  STL.64 [R1+0x38], R18 ;  /* 0x0000381201007387 */ /* 0x0001e80000100a00 */
[----:B0-----:R-:W3:Y:S04]  /*29190*/  LDL.LU.64 R18, [R1+0x1408] ;  /* 0x0014080001127983 */ /* 0x001ee80000300a00 */
[----:B------:R-:W4:Y:S02]  /*291a0*/  LDL.LU.64 R16, [R1+0x1400] ;  /* 0x0014000001107983 */ /* 0x000f240000300a00 */
[----:B----4-:R-:W-:-:S15]  /*291b0*/  HMMA.16816.F32 R12, R8, R16, R12 ;  /* 0x00000010080c723c */ /* 0x010fde000000180c */
[----:B------:R-:W-:-:S09]  /*291c0*/  NOP ;  /* 0x0000000000007918 */ /* 0x000fd20000000000 */
[----:B------:R-:W-:Y:S02]  /*291d0*/  IMAD.MOV.U32 R7, RZ, RZ, R14 ;  /* 0x000000ffff077224 */ /* 0x000fe400078e000e */
[----:B------:R-:W-:Y:S02]  /*291e0*/  IMAD.MOV.U32 R6, RZ, RZ, R15 ;  /* 0x000000ffff067224 */ /* 0x000fe400078e000f */
[----:B------:R-:W-:Y:S02]  /*291f0*/  IMAD.MOV.U32 R17, RZ, RZ, R12 ;  /* 0x000000ffff117224 */ /* 0x000fe400078e000c */
[----:B------:R-:W-:Y:S01]  /*29200*/  IMAD.MOV.U32 R16, RZ, RZ, R13 ;  /* 0x000000ffff107224 */ /* 0x000fe200078e000d */
[----:B------:R-:W4:Y:S04]  /*29210*/  LDL.LU.64 R14, [R1+0x13f8] ;  /* 0x0013f800010e7983 */ /* 0x000f280000300a00 */
[----:B------:R-:W2:Y:S02]  /*29220*/  LDL.LU.64 R12, [R1+0x13f0] ;  /* 0x0013f000010c7983 */ /* 0x000ea40000300a00 */
[----:B--2---:R-:W-:-:S15]  /*29230*/  HMMA.16816.F32 R20, R8, R12, R20 ;  /* 0x0000000c0814723c */ /* 0x004fde0000001814 */
[----:B------:R-:W-:-:S08]  /*29240*/  NOP ;  /* 0x0000000000007918 */ /* 0x000fd00000000000 */
[----:B------:R0:W-:Y:S02]  /*29250*/  STL.64 [R1+0x12c0], R22 ;  /* 0x0012c01601007387 */ /* 0x0001e40000100a00 */
[----:B0-----:R-:W-:Y:S02]  /*29260*/  IMAD.MOV.U32 R22, RZ, RZ, R7 ;  /* 0x000000ffff167224 */ /* 0x001fe400078e0007 */
[----:B------:R-:W-:Y:S02]  /*29270*/  IMAD.MOV.U32 R23, RZ, RZ, R6 ;  /* 0x000000ffff177224 */ /* 0x000fe400078e0006 */
[----:B------:R-:W-:Y:S01]  /*29280*/  HMMA.16816.F32 R4, R8, R4, R24 ;  /* 0x000000040804723c */ /* 0x000fe20000001818 */
[----:B------:R0:W-:Y:S04]  /*29290*/  STL.64 [R1+0x12b8], R20 ;  /* 0x0012b81401007387 */ /* 0x0001e80000100a00 */
[----:B------:R1:W-:Y:S01]  /*292a0*/  STL.64 [R1+0x12d0], R22 ;  /* 0x0012d01601007387 */ /* 0x0003e20000100a00 */
[----:B0-----:R-:W-:-:S02]  /*292b0*/  IMAD.MOV.U32 R20, RZ, RZ, R17 ;  /* 0x000000ffff147224 */ /* 0x001fc400078e0011 */
[----:B------:R-:W-:-:S05]  /*292c0*/  IMAD.MOV.U32 R21, RZ, RZ, R16 ;  /* 0x000000ffff157224 */ /* 0x000fca00078e0010 */
[----:B------:R-:W-:Y:S04]  /*292d0*/  STL.64 [R1+0x12c8], R20 ;  /* 0x0012c81401007387 */ /* 0x000fe80000100a00 */
[----:B-1----:R-:W2:Y:S04]  /*292e0*/  LDL.LU R22, [R1+0x8] ;  /* 0x0000080001167983 */ /* 0x002ea80000300800 */
[----:B------:R-:W3:Y:S04]  /*292f0*/  LDL.LU.64 R26, [R1+0x13e8] ;  /* 0x0013e800011a7983 */ /* 0x000ee80000300a00 */
[----:B------:R-:W3:Y:S01]  /*29300*/  LDL.LU.64 R24, [R1+0x13e0] ;  /* 0x0013e00001187983 */ /* 0x000ee20000300a00 */
[----:B------:R-:W-:-:S02]  /*29310*/  IMAD.MOV.U32 R13, RZ, RZ, R6 ;  /* 0x000000ffff0d7224 */ /* 0x000fc400078e0006 */
[----:B------:R-:W-:Y:S02]  /*29320*/  IMAD.MOV.U32 R12, RZ, RZ, R7 ;  /* 0x000000ffff0c7224 */ /* 0x000fe400078e0007 */
[----:B------:R-:W-:Y:S02]  /*29330*/  IMAD.MOV.U32 R17, RZ, RZ, R4 ;  /* 0x000000ffff117224 */ /* 0x000fe400078e0004 */
[----:B------:R-:W-:Y:S01]  /*29340*/  IMAD.MOV.U32 R16, RZ, RZ, R5 ;  /* 0x000000ffff107224 */ /* 0x000fe200078e0005 */
[----:B------:R-:W2:Y:S04]  /*29350*/  LDL.LU.64 R6, [R1+0x13d8] ;  /* 0x0013d80001067983 */ /* 0x000ea80000300a00 */
[----:B------:R-:W3:Y:S04]  /*29360*/  LDL.LU.64 R4, [R1+0x13d0] ;  /* 0x0013d00001047983 */ /* 0x000ee80000300a00 */
[----:B----4-:R-:W-:Y:S04]  /*29370*/  STL.64 [R1+0x1378], R14 ;  /* 0x0013780e01007387 */ /* 0x010fe80000100a00 */
[----:B------:R2:W-:Y:S04]  /*29380*/  STL.64 [R1+0x1370], R12 ;  /* 0x0013700c01007387 */ /* 0x0005e80000100a00 */
[----:B------:R-:W-:Y:S01]  /*29390*/  STL [R1+0x12b0], R17 ;  /* 0x0012b01101007387 */ /* 0x000fe20000100800 */
[----:B--2---:R-:W-:-:S02]  /*293a0*/  IMAD.MOV.U32 R13, RZ, RZ, R7 ;  /* 0x000000ffff0d7224 */ /* 0x004fc400078e0007 */
[----:B------:R-:W-:Y:S02]  /*293b0*/  IMAD.MOV.U32 R14, RZ, RZ, R6 ;  /* 0x000000ffff0e7224 */ /* 0x000fe400078e0006 */
[----:B---3--:R-:W-:Y:S01]  /*293c0*/  HMMA.16816.F32 R4, R8, R4, R24 ;  /* 0x000000040804723c */ /* 0x008fe20000001818 */
[----:B------:R-:W2:Y:S04]  /*293d0*/  LDL.LU.64 R26, [R1+0x13c8] ;  /* 0x0013c800011a7983 */ /* 0x000ea80000300a00 */
[----:B------:R-:W2:-:S15]  /*293e0*/  LDL.LU.64 R24, [R1+0x13c0] ;  /* 0x0013c00001187983 */ /* 0x000e9e0000300a00 */
[----:B------:R-:W-:-:S03]  /*293f0*/  NOP ;  /* 0x0000000000007918 */ /* 0x000fc60000000000 */
[----:B------:R0:W-:Y:S04]  /*29400*/  STL.64 [R1+0x140], R4 ;  /* 0x0001400401007387 */ /* 0x0001e80000100a00 */
[----:B------:R2:W-:Y:S04]  /*29410*/  STL.64 [R1+0x148], R6 ;  /* 0x0001480601007387 */ /* 0x0005e80000100a00 */
[----:B0-----:R-:W2:Y:S01]  /*29420*/  LDL.LU.64 R4, [R1+0x13b8] ;  /* 0x0013b80001047983 */ /* 0x001ea20000300a00 */
[----:B------:R-:W-:Y:S02]  /*29430*/  IMAD.MOV.U32 R12, RZ, RZ, R28 ;  /* 0x000000ffff0c7224 */ /* 0x000fe400078e001c */
[----:B------:R-:W-:-:S02]  /*29440*/  IMAD.MOV.U32 R15, RZ, RZ, R3 ;  /* 0x000000ffff0f7224 */ /* 0x000fc400078e0003 */
[----:B------:R-:W-:Y:S01]  /*29450*/  IMAD.MOV.U32 R23, RZ, RZ, R29 ;  /* 0x000000ffff177224 */ /* 0x000fe200078e001d */
[----:B--2---:R-:W-:Y:S01]  /*29460*/  HMMA.16816.F32 R4, R8, R4, R24 ;  /* 0x000000040804723c */ /* 0x004fe20000001818 */
[----:B------:R-:W2:Y:S04]  /*29470*/  LDL.LU.64 R26, [R1+0x13b0] ;  /* 0x0013b000011a7983 */ /* 0x000ea80000300a00 */
[----:B------:R-:W3:-:S15]  /*29480*/  LDL.LU.64 R24, [R1+0x13a8] ;  /* 0x0013a80001187983 */ /* 0x000ede0000300a00 */
[----:B------:R-:W-:-:S03]  /*29490*/  NOP ;  /* 0x0000000000007918 */ /* 0x000fc60000000000 */
[----:B------:R0:W-:Y:S01]  /*294a0*/  STL [R1+0x180], R4 ;  /* 0x0001800401007387 */ /* 0x0001e20000100800 */
[----:B------:R-:W-:Y:S02]  /*294b0*/  IMAD.MOV.U32 R28, RZ, RZ, R6 ;  /* 0x000000ffff1c7224 */ /* 0x000fe400078e0006 */
[----:B------:R-:W-:Y:S02]  /*294c0*/  IMAD.MOV.U32 R3, RZ, RZ, R7 ;  /* 0x000000ffff037224 */ /* 0x000fe400078e0007 */
[----:B------:R-:W-:Y:S01]  /*294d0*/  IMAD.MOV.U32 R29, RZ, RZ, R5 ;  /* 0x000000ffff1d7224 */ /* 0x000fe200078e0005 */
[----:B------:R-:W3:Y:S04]  /*294e0*/  LDL.LU.64 R6, [R1+0x13a0] ;  /* 0x0013a00001067983 */ /* 0x000ee80000300a00 */
[----:B0-----:R-:W3:Y:S02]  /*294f0*/  LDL.LU.64 R4, [R1+0x1398] ;  /* 0x0013980001047983 */ /* 0x001ee40000300a00 */
[----:B---3--:R-:W-:Y:S02]  /*29500*/  HMMA.16816.F32 R8, R8, R24, R4 ;  /* 0x000000180808723c */ /* 0x008fe40000001804 */
[----:B------:R-:W3:Y:S04]  /*29510*/  LDL.LU.64 R6, [R1+0x1390] ;  /* 0x0013900001067983 */ /* 0x000ee80000300a00 */
[----:B------:R-:W3:Y:S04]  /*29520*/  LDL.LU.64 R4, [R1+0x1388] ;  /* 0x0013880001047983 */ /* 0x000ee80000300a00 */
[----:B--2---:R0:W-:Y:S04]  /*29530*/  STL.64 [R1+0x1318], R26 ;  /* 0x0013181a01007387 */ /* 0x0041e80000100a00 */
[----:B0-----:R-:W3:Y:S09]  /*29540*/  LDL.LU.64 R26, [R1+0x18] ;  /* 0x00001800011a7983 */ /* 0x001ef20000300a00 */
[----:B------:R-:W-:Y:S04]  /*29550*/  STL.64 [R1+0x170], R8 ;  /* 0x0001700801007387 */ /* 0x000fe80000100a00 */
[----:B------:R0:W-:Y:S04]  /*29560*/  STL.64 [R1+0x178], R10 ;  /* 0x0001780a01007387 */ /* 0x0001e80000100a00 */
[----:B0-----:R-:W2:Y:S04]  /*29570*/  LDL R11, [R1+0x204] ;  /* 0x00020400010b7983 */ /* 0x001ea80000100800 */
[----:B--2---:R0:W-:Y:S04]  /*29580*/  STL [R1+0x1358], R11 ;  /* 0x0013580b01007387 */ /* 0x0041e80000100800 */
[----:B------:R-:W3:Y:S04]  /*29590*/  LDL.LU R8, [R1+0xe0] ;  /* 0x0000e00001087983 */ /* 0x000ee80000300800 */
[----:B------:R-:W3:Y:S04]  /*295a0*/  LDL.LU R9, [R1+0xe4] ;  /* 0x0000e40001097983 */ /* 0x000ee80000300800 */
[----:B------:R-:W3:Y:S04]  /*295b0*/  LDL.LU R10, [R1+0xe8] ;  /* 0x0000e800010a7983 */ /* 0x000ee80000300800 */
[----:B0-----:R-:W3:Y:S02]  /*295c0*/  LDL.LU R11, [R1+0xec] ;  /* 0x0000ec00010b7983 */ /* 0x001ee40000300800 */
[----:B---3--:R-:W-:-:S15]  /*295d0*/  HMMA.16816.F32 R8, R4, R26, R8 ;  /* 0x0000001a0408723c */ /* 0x008fde0000001808 */
[----:B------:R-:W-:-:S08]  /*295e0*/  NOP ;  /* 0x0000000000007918 */ /* 0x000fd00000000000 */
[----:B------:R0:W-:Y:S04]  /*295f0*/  STL.64 [R1+0x190], R8 ;  /* 0x0001900801007387 */ /* 0x0001e80000100a00 */
[----:B------:R-:W-:Y:S01]  /*29600*/  STL.64 [R1+0x198], R10 ;  /* 0x0001980a01007387 */ /* 0x000fe20000100a00 */
[----:B0-----:R-:W-:Y:S02]  /*29610*/  IMAD.MOV.U32 R9, RZ, RZ, R26 ;  /* 0x000000ffff097224 */ /* 0x001fe400078e001a */
[----:B------:R-:W-:Y:S02]  /*29620*/  IMAD.MOV.U32 R8, RZ, RZ, R27 ;  /* 0x000000ffff087224 */ /* 0x000fe400078e001b */
[----:B------:R-:W2:Y:S01]  /*29630*/  LDL.LU.64 R26, [R1+0xc8] ;  /* 0x0000c800011a7983 */ /* 0x000ea20000300a00 */
[----:B------:R-:W-:Y:S03]  /*29640*/  HMMA.16816.F32 R12, R4, R22, R12 ;  /* 0x00000016040c723c */ /* 0x000fe6000000180c */
[----:B--2---:R-:W-:-:S15]  /*29650*/  STL.64 [R1+0x1330], R26 ;  /* 0x0013301a01007387 */ /* 0x004fde0000100a00 */
[----:B------:R-:W-:-:S05]  /*29660*/  NOP ;  /* 0x0000000000007918 */ /* 0x000fca0000000000 */
[----:B------:R0:W-:Y:S04]  /*29670*/  STL.64 [R1+0xb0], R12 ;  /* 0x0000b00c01007387 */ /* 0x0001e80000100a00 */
[----:B------:R1:W-:Y:S04]  /*29680*/  STL.64 [R1+0xb8], R14 ;  /* 0x0000b80e01007387 */ /* 0x0003e80000100a00 */
[----:B------:R2:W-:Y:S04]  /*29690*/  STL.64 [R1+0x12e8], R22 ;  /* 0x0012e81601007387 */ /* 0x0005e80000100a00 */
[----:B0-----:R-:W3:Y:S04]  /*296a0*/  LDL.LU R12, [R1+0xa0] ;  /* 0x0000a000010c7983 */ /* 0x001ee80000300800 */
[----:B------:R-:W3:Y:S04]  /*296b0*/  LDL.LU R13, [R1+0xa4] ;  /* 0x0000a400010d7983 */ /* 0x000ee80000300800 */
[----:B-1----:R-:W3:Y:S04]  /*296c0*/  LDL.LU R14, [R1+0xa8] ;  /* 0x0000a800010e7983 */ /* 0x002ee80000300800 */
[----:B------:R-:W3:Y:S04]  /*296d0*/  LDL.LU R15, [R1+0xac] ;  /* 0x0000ac00010f7983 */ /* 0x000ee80000300800 */
[----:B------:R-:W4:Y:S04]  /*296e0*/  LDL.LU R24, [R1+0x70] ;  /* 0x0000700001187983 */ /* 0x000f280000300800 */
[----:B------:R-:W4:Y:S04]  /*296f0*/  LDL.LU R25, [R1+0x74] ;  /* 0x0000740001197983 */ /* 0x000f280000300800 */
[----:B------:R-:W3:Y:S01]  /*29700*/  LDL.LU R26, [R1+0x78] ;  /* 0x00007800011a7983 */ /* 0x000ee20000300800 */
[----:B--2---:R-:W-:-:S03]  /*29710*/  IMAD.MOV.U32 R23, RZ, RZ, R8 ;  /* 0x000000ffff177224 */ /* 0x004fc600078e0008 */
[----:B------:R-:W3:Y:S01]  /*29720*/  LDL.LU R27, [R1+0x7c] ;  /* 0x00007c00011b7983 */ /* 0x000ee20000300800 */
[----:B------:R-:W-:-:S03]  /*29730*/  IMAD.MOV.U32 R22, RZ, RZ, R9 ;  /* 0x000000ffff167224 */ /* 0x000fc600078e0009 */
[----:B------:R-:W2:Y:S04]  /*29740*/  LDL.LU R8, [R1+0x80] ;  /* 0x0000800001087983 */ /* 0x000ea80000300800 */
[----:B------:R-:W2:Y:S04]  /*29750*/  LDL.LU R9, [R1+0x84] ;  /* 0x0000840001097983 */ /* 0x000ea80000300800 */
[----:B------:R-:W4:Y:S04]  /*29760*/  LDL.LU R10, [R1+0x88] ;  /* 0x00008800010a7983 */ /* 0x000f280000300800 */
[----:B------:R-:W4:Y:S04]  /*29770*/  LDL.LU R11, [R1+0x8c] ;  /* 0x00008c00010b7983 */ /* 0x000f280000300800 */
[----:B----4-:R-:W-:Y:S04]  /*29780*/  STL.64 [R1+0x1368], R10 ;  /* 0x0013680a01007387 */ /* 0x010fe80000100a00 */
[----:B--2---:R0:W-:Y:S04]  /*29790*/  STL.64 [R1+0x1360], R8 ;  /* 0x0013600801007387 */ /* 0x0041e80000100a00 */
[----:B0-----:R-:W2:Y:S04]  /*297a0*/  LDL.LU R8, [R1+0x90] ;  /* 0x0000900001087983 */ /* 0x001ea80000300800 */
[----:B------:R-:W2:Y:S04]  /*297b0*/  LDL.LU R9, [R1+0x94] ;  /* 0x0000940001097983 */ /* 0x000ea80000300800 */
[----:B------:R-:W2:Y:S04]  /*297c0*/  LDL.LU R10, [R1+0x98] ;  /* 0x00009800010a7983 */ /* 0x000ea80000300800 */
[----:B------:R-:W2:Y:S04]  /*297d0*/  LDL.LU R11, [R1+0x9c] ;  /* 0x00009c00010b7983 */ /* 0x000ea80000300800 */
[----:B---3--:R0:W-:Y:S04]  /*297e0*/  STL.64 [R1+0x1350], R26 ;  /* 0x0013501a01007387 */ /* 0x0081e80000100a00 */
[----:B------:R-:W-:Y:S04]  /*297f0*/  STL.64 [R1+0x1348], R24 ;  /* 0x0013481801007387 */ /* 0x000fe80000100a00 */
[----:B0-----:R-:W3:Y:S04]  /*29800*/  LDL.LU.64 R26, [R1+0xf8] ;  /* 0x0000f800011a7983 */ /* 0x001ee80000300a00 */
[----:B------:R0:W-:Y:S04]  /*29810*/  STL.64 [R1+0x1310], R22 ;  /* 0x0013101601007387 */ /* 0x0001e80000100a00 */
[----:B------:R-:W4:Y:S04]  /*29820*/  LDL.LU R20, [R1+0x50] ;  /* 0x0000500001147983 */ /* 0x000f280000300800 */
[----:B------:R-:W4:Y:S01]  /*29830*/  LDL.LU R21, [R1+0x54] ;  /* 0x0000540001157983 */ /* 0x000f220000300800 */
[----:B0-----:R-:W-:-:S02]  /*29840*/  IMAD.MOV.U32 R22, RZ, RZ, R18 ;  /* 0x000000ffff167224 */ /* 0x001fc400078e0012 */
[----:B------:R-:W-:Y:S01]  /*29850*/  IMAD.MOV.U32 R23, RZ, RZ, R19 ;  /* 0x000000ffff177224 */ /* 0x000fe200078e0013 */
[----:B------:R-:W2:Y:S04]  /*29860*/  LDL.LU R18, [R1+0x1384] ;  /* 0x0013840001127983 */ /* 0x000ea80000300800 */
[----:B------:R-:W2:Y:S04]  /*29870*/  LDL.LU R19, [R1+0x1380] ;  /* 0x0013800001137983 */ /* 0x000ea80000300800 */
[----:B------:R-:W-:Y:S04]  /*29880*/  STL.64 [R1+0x1328], R22 ;  /* 0x0013281601007387 */ /* 0x000fe80000100a00 */
[----:B----4-:R0:W-:Y:S04]  /*29890*/  STL.64 [R1+0x1320], R20 ;  /* 0x0013201401007387 */ /* 0x0101e80000100a00 */
[----:B0-----:R-:W4:Y:S04]  /*298a0*/  LDL.LU R20, [R1+0x60] ;  /* 0x0000600001147983 */ /* 0x001f280000300800 */
[----:B------:R-:W4:Y:S04]  /*298b0*/  LDL.LU R21, [R1+0x64] ;  /* 0x0000640001157983 */ /* 0x000f280000300800 */
[----:B------:R-:W3:Y:S04]  /*298c0*/  LDL.LU R22, [R1+0x68] ;  /* 0x0000680001167983 */ /* 0x000ee80000300800 */
[----:B------:R-:W3:Y:S01]  /*298d0*/  LDL.LU R23, [R1+0x6c] ;  /* 0x00006c0001177983 */ /* 0x000ee20000300800 */
[----:B--2---:R-:W-:Y:S03]  /*298e0*/  HMMA.16816.F32 R12, R4, R18, R12 ;  /* 0x00000012040c723c */ /* 0x004fe6000000180c */
[----:B---3--:R0:W-:Y:S04]  /*298f0*/  STL.64 [R1+0x1340], R22 ;  /* 0x0013401601007387 */ /* 0x0081e80000100a00 */
[----:B----4-:R-:W-:Y:S04]  /*29900*/  STL.64 [R1+0x1338], R20 ;  /* 0x0013381401007387 */ /* 0x010fe80000100a00 */
[----:B0-----:R-:W2:-:S12]  /*29910*/  LDL.LU.64 R22, [R1+0xd8] ;  /* 0x0000d80001167983 */ /* 0x001e980000300a00 */
[----:B------:R-:W-:Y:S04]  /*29920*/  STL.64 [R1+0xa0], R12 ;  /* 0x0000a00c01007387 */ /* 0x000fe80000100a00 */
[----:B------:R0:W-:Y:S04]  /*29930*/  STL.64 [R1+0xa8], R14 ;  /* 0x0000a80e01007387 */ /* 0x0001e80000100a00 */
[----:B0-----:R-:W3:Y:S04]  /*29940*/  LDL.LU.64 R14, [R1+0x1378] ;  /* 0x00137800010e7983 */ /* 0x001ee80000300a00 */
[----:B------:R-:W4:Y:S01]  /*29950*/  LDL.LU.64 R12, [R1+0x1370] ;  /* 0x00137000010c7983 */ /* 0x000f220000300a00 */
[----:B---3--:R-:W-:-:S15]  /*29960*/  HMMA.16816.F32 R8, R4, R14, R8 ;  /* 0x0000000e0408723c */ /* 0x008fde0000001808 */
[----:B------:R-:W-:-:S08]  /*29970*/  NOP ;  /* 0x0000000000007918 */ /* 0x000fd00000000000 */
[----:B------:R-:W-:Y:S04]  /*29980*/  STL.64 [R1+0x90], R8 ;  /* 0x0000900801007387 */ /* 0x000fe80000100a00 */
[----:B------:R0:W-:Y:S04]  /*29990*/  STL.64 [R1+0x98], R10 ;  /* 0x0000980a01007387 */ /* 0x0001e80000100a00 */
[----:B0-----:R-:W3:Y:S04]  /*299a0*/  LDL.LU.64 R10, [R1+0x1368] ;  /* 0x00136800010a7983 */ /* 0x001ee80000300a00 */
[----:B------:R-:W3:Y:S04]  /*299b0*/  LDL.LU.64 R8, [R1+0x1360] ;  /* 0x0013600001087983 */ /* 0x000ee80000300a00 */
[----:B------:R-:W-:Y:S04]  /*299c0*/  STL.64 [R1+0x12e0], R14 ;  /* 0x0012e00e01007387 */ /* 0x000fe80000100a00 */
[----:B----4-:R0:W-:Y:S04]  /*299d0*/  STL.64 [R1+0x12d8], R12 ;  /* 0x0012d80c01007387 */ /* 0x0101e80000100a00 */
        /* <DEDUP_REMOVED lines=8> */
[----:B------:R-:W2:Y:S08]  /*29a60*/  LDL.LU R13, [R1+0x44] ;  /* 0x00004400010d7983 */ /* 0x000eb00000300800 */
[----:B------:R0:W-:Y:S04]  /*29a70*/  STL.64 [R1+0x80], R8 ;  /* 0x0000800801007387 */ /* 0x0001e80000100a00 */
[----:B------:R1:W-:Y:S01]  /*29a80*/  STL.64 [R1+0x88], R10 ;  /* 0x0000880a01007387 */ /* 0x0003e20000100a00 */
[----:B0-----:R-:W-:-:S03]  /*29a90*/  IMAD.MOV.U32 R9, RZ, RZ, R26 ;  /* 0x000000ffff097224 */ /* 0x001fc600078e001a */
[----:B-1----:R-:W3:Y:S01]  /*29aa0*/  LDL.LU R11, [R1+0x1358] ;  /* 0x00135800010b7983 */ /* 0x002ee20000300800 */
[----:B------:R-:W-:-:S03]  /*29ab0*/  IMAD.MOV.U32 R8, RZ, RZ, R27 ;  /* 0x000000ffff087224 */ /* 0x000fc600078e001b */
[----:B------:R-:W4:Y:S04]  /*29ac0*/  LDL.LU.64 R26, [R1+0x1350] ;  /* 0x00135000011a7983 */ /* 0x000f280000300a00 */
[----:B------:R-:W4:Y:S01]  /*29ad0*/  LDL.LU.64 R24, [R1+0x1348] ;  /* 0x0013480001187983 */ /* 0x000f220000300a00 */
[----:B------:R-:W-:Y:S02]  /*29ae0*/  IMAD.MOV.U32 R17, RZ, RZ, R22 ;  /* 0x000000ffff117224 */ /* 0x000fe400078e0016 */
[----:B------:R-:W-:Y:S02]  /*29af0*/  IMAD.MOV.U32 R10, RZ, RZ, R23 ;  /* 0x000000ffff0a7224 */ /* 0x000fe400078e0017 */
[----:B------:R-:W-:Y:S02]  /*29b00*/  IMAD.MOV.U32 R14, RZ, RZ, R2 ;  /* 0x000000ffff0e7224 */ /* 0x000fe400078e0002 */
[----:B------:R-:W-:Y:S01]  /*29b10*/  IMAD.MOV.U32 R15, RZ, RZ, R0 ;  /* 0x000000ffff0f7224 */ /* 0x000fe200078e0000 */
[----:B----4-:R-:W-:Y:S01]  /*29b20*/  HMMA.16816.F32 R24, R4, R22, R24 ;  /* 0x000000160418723c */ /* 0x010fe20000001818 */
[----:B------:R-:W4:Y:S04]  /*29b30*/  LDL.LU.64 R22, [R1+0x1340] ;  /* 0x0013400001167983 */ /* 0x000f280000300a00 */
[----:B------:R-:W4:-:S15]  /*29b40*/  LDL.LU.64 R20, [R1+0x1338] ;  /* 0x0013380001147983 */ /* 0x000f1e0000300a00 */
[----:B------:R-:W-:-:S03]  /*29b50*/  NOP ;  /* 0x0000000000007918 */ /* 0x000fc60000000000 */
[----:B------:R-:W-:Y:S01]  /*29b60*/  STL.64 [R1+0x70], R24 ;  /* 0x0000701801007387 */ /* 0x000fe20000100a00 */
[----:B------:R-:W-:Y:S02]  /*29b70*/  IMAD.MOV.U32 R2, RZ, RZ, R26 ;  /* 0x000000ffff027224 */ /* 0x000fe400078e001a */
[----:B------:R-:W-:Y:S02]  /*29b80*/  IMAD.MOV.U32 R0, RZ, RZ, R27 ;  /* 0x000000ffff007224 */ /* 0x000fe400078e001b */
[----:B------:R-:W4:Y:S04]  /*29b90*/  LDL.LU.64 R26, [R1+0x1330] ;  /* 0x00133000011a7983 */ /* 0x000f280000300a00 */
[----:B------:R-:W-:Y:S04]  /*29ba0*/  STL [R1+0x1264], R0 ;  /* 0x0012640001007387 */ /* 0x000fe80000100800 */
[----:B------:R0:W-:Y:S01]  /*29bb0*/  STL [R1+0x1260], R2 ;  /* 0x0012600201007387 */ /* 0x0001e20000100800 */
[----:B----4-:R-:W-:Y:S06]  /*29bc0*/  HMMA.16816.F32 R20, R4, R26, R20 ;  /* 0x0000001a0414723c */ /* 0x010fec0000001814 */
[----:B0-----:R-:W-:-:S02]  /*29bd0*/  IMAD.MOV.U32 R2, RZ, RZ, R26 ;  /* 0x000000ffff027224 */ /* 0x001fc400078e001a */
[----:B------:R-:W-:-:S15]  /*29be0*/  IMAD.MOV.U32 R0, RZ, RZ, R27 ;  /* 0x000000ffff007224 */ /* 0x000fde00078e001b */
[----:B------:R-:W-:Y:S04]  /*29bf0*/  STL.64 [R1+0x60], R20 ;  /* 0x0000601401007387 */ /* 0x000fe80000100a00 */
[----:B------:R0:W-:Y:S04]  /*29c00*/  STL.64 [R1+0x68], R22 ;  /* 0x0000681601007387 */ /* 0x0001e80000100a00 */
[----:B0-----:R-:W4:Y:S04]  /*29c10*/  LDL.LU.64 R22, [R1+0x1328] ;  /* 0x0013280001167983 */ /* 0x001f280000300a00 */
[----:B------:R-:W4:Y:S04]  /*29c20*/  LDL.LU.64 R20, [R1+0x1320] ;  /* 0x0013200001147983 */ /* 0x000f280000300a00 */
[----:B------:R-:W4:Y:S02]  /*29c30*/  LDL.LU.64 R26, [R1+0x1318] ;  /* 0x00131800011a7983 */ /* 0x000f240000300a00 */
[----:B----4-:R-:W-:Y:S02]  /*29c40*/  HMMA.16816.F32 R4, R4, R26, R20 ;  /* 0x0000001a0404723c */ /* 0x010fe40000001814 */
[----:B------:R-:W2:Y:S04]  /*29c50*/  LDL.LU.64 R22, [R1+0x1310] ;  /* 0x0013100001167983 */ /* 0x000ea80000300a00 */
[----:B------:R-:W2:Y:S04]  /*29c60*/  LDL.LU.64 R26, [R1+0x1308] ;  /* 0x00130800011a7983 */ /* 0x000ea80000300a00 */
[----:B------:R-:W2:-:S13]  /*29c70*/  LDL.LU.64 R24, [R1+0x1300] ;  /* 0x0013000001187983 */ /* 0x000e9a0000300a00 */
[----:B------:R-:W-:Y:S04]  /*29c80*/  STL.64 [R1+0x50], R4 ;  /* 0x0000500401007387 */ /* 0x000fe80000100a00 */
[----:B------:R0:W-:Y:S04]  /*29c90*/  STL.64 [R1+0x58], R6 ;  /* 0x0000580601007387 */ /* 0x0001e80000100a00 */
[----:B0-----:R-:W4:Y:S01]  /*29ca0*/  LDL R7, [R1+0x2f0] ;  /* 0x0002f00001077983 */ /* 0x001f220000100800 */
[----:B--2---:R-:W-:Y:S03]  /*29cb0*/  HMMA.16816.F32 R20, R24, R22, R12 ;  /* 0x000000161814723c */ /* 0x004fe6000000180c */
[----:B------:R-:W2:Y:S04]  /*29cc0*/  LDL.LU.64 R14, [R1+0x12f8] ;  /* 0x0012f800010e7983 */ /* 0x000ea80000300a00 */
[----:B------:R-:W2:-:S15]  /*29cd0*/  LDL.LU.64 R12, [R1+0x12f0] ;  /* 0x0012f000010c7983 */ /* 0x000e9e0000300a00 */
[----:B------:R-:W-:-:S01]  /*29ce0*/  NOP ;  /* 0x0000000000007918 */ /* 0x000fc20000000000 */
[----:B------:R-:W-:Y:S04]  /*29cf0*/  STL.64 [R1+0x40], R20 ;  /* 0x0000401401007387 */ /* 0x000fe80000100a00 */
        /* <DEDUP_REMOVED lines=9> */
[----:B------:R-:W3:Y:S02]  /*29d90*/  LDL.LU.64 R20, [R1+0x12c8] ;  /* 0x0012c80001147983 */ /* 0x000ee40000300a00 */
[----:B---3--:R-:W-:-:S15]  /*29da0*/  HMMA.16816.F32 R20, R24, R18, R20 ;  /* 0x000000121814723c */ /* 0x008fde0000001814 */
[----:B------:R-:W-:-:S08]  /*29db0*/  NOP ;  /* 0x0000000000007918 */ /* 0x000fd00000000000 */
[----:B------:R-:W-:Y:S04]  /*29dc0*/  STL.64 [R1+0x20], R20 ;  /* 0x0000201401007387 */ /* 0x000fe80000100a00 */
[----:B------:R0:W-:Y:S04]  /*29dd0*/  STL.64 [R1+0x28], R22 ;  /* 0x0000281601007387 */ /* 0x0001e80000100a00 */
[----:B0-----:R-:W2:Y:S04]  /*29de0*/  LDL.LU.64 R22, [R1+0x12c0] ;  /* 0x0012c00001167983 */ /* 0x001ea80000300a00 */
[----:B------:R-:W2:Y:S04]  /*29df0*/  LDL.LU.64 R20, [R1+0x12b8] ;  /* 0x0012b80001147983 */ /* 0x000ea80000300a00 */
[----:B------:R-:W-:Y:S04]  /*29e00*/  STL.64 [R1+0x12a8], R26 ;  /* 0x0012a81a01007387 */ /* 0x000fe80000100a00 */
[----:B------:R-:W-:Y:S01]  /*29e10*/  STL.64 [R1+0x12a0], R24 ;  /* 0x0012a01801007387 */ /* 0x000fe20000100a00 */
[----:B--2---:R-:W-:Y:S03]  /*29e20*/  HMMA.16816.F32 R20, R24, R14, R20 ;  /* 0x0000000e1814723c */ /* 0x004fe60000001814 */
[----:B------:R-:W-:-:S15]  /*29e30*/  LDSM.16.M88.4 R24, [R11+UR5+0x80] ;  /* 0x000080050b18783b */ /* 0x000fde0008000200 */
[----:B------:R-:W-:-:S05]  /*29e40*/  NOP ;  /* 0x0000000000007918 */ /* 0x000fca0000000000 */
[----:B------:R-:W-:Y:S04]  /*29e50*/  STL.64 [R1+0x160], R20 ;  /* 0x0001601401007387 */ /* 0x000fe80000100a00 */
[----:B------:R-:W-:Y:S04]  /*29e60*/  STL.64 [R1+0x168], R22 ;  /* 0x0001681601007387 */ /* 0x000fe80000100a00 */
[----:B----4-:R-:W0:Y:S04]  /*29e70*/  LDSM.16.MT88.4 R20, [R7+UR5+0x11000] ;  /* 0x011000050714783b */ /* 0x010e280008004200 */
[----:B0-----:R0:W-:Y:S04]  /*29e80*/  STL.64 [R1+0x1278], R22 ;  /* 0x0012781601007387 */ /* 0x0011e80000100a00 */
[----:B------:R-:W-:Y:S04]  /*29e90*/  STL.64 [R1+0x1270], R20 ;  /* 0x0012701401007387 */ /* 0x000fe80000100a00 */
[----:B------:R-:W-:Y:S04]  /*29ea0*/  STL [R1+0x1268], R7 ;  /* 0x0012680701007387 */ /* 0x000fe80000100800 */
[----:B------:R-:W1:Y:S04]  /*29eb0*/  LDSM.16.M88.4 R4, [R11+UR5+0x2080] ;  /* 0x002080050b04783b */ /* 0x000e680008000200 */
[----:B------:R-:W-:Y:S04]  /*29ec0*/  STL.64 [R1+0x10], R24 ;  /* 0x0000101801007387 */ /* 0x000fe80000100a00 */
[----:B------:R-:W-:Y:S04]  /*29ed0*/  STL.64 [R1+0x18], R26 ;  /* 0x0000181a01007387 */ /* 0x000fe80000100a00 */
[----:B------:R-:W-:Y:S01]  /*29ee0*/  LDSM.16.M88.4 R24, [R11+UR5+0x8080] ;  /* 0x008080050b18783b */ /* 0x000fe20008000200 */
[----:B0-----:R-:W-:-:S03]  /*29ef0*/  IMAD.MOV.U32 R22, RZ, RZ, R17 ;  /* 0x000000ffff167224 */ /* 0x001fc600078e0011 */
[----:B------:R-:W2:Y:S01]  /*29f00*/  LDL.LU R17, [R1+0x12b0] ;  /* 0x0012b00001117983 */ /* 0x000ea20000300800 */
[----:B------:R-:W-:-:S03]  /*29f10*/  IMAD.MOV.U32 R23, RZ, RZ, R10 ;  /* 0x000000ffff177224 */ /* 0x000fc600078e000a */
[----:B-1----:R-:W-:Y:S04]  /*29f20*/  STL.64 [R1], R4 ;  /* 0x0000000401007387 */ /* 0x002fe80000100a00 */
[----:B------:R0:W-:Y:S04]  /*29f30*/  STL.64 [R1+0x8], R6 ;  /* 0x0000080601007387 */ /* 0x0001e80000100a00 */
[----:B------:R-:W-:Y:S01]  /*29f40*/  STL.64 [R1+0x1288], R22 ;  /* 0x0012881601007387 */ /* 0x000fe20000100a00 */
[----:B0-----:R-:W-:Y:S02]  /*29f50*/  IMAD.MOV.U32 R6, RZ, RZ, R2 ;  /* 0x000000ffff067224 */ /* 0x001fe400078e0002 */
[----:B------:R-:W-:-:S05]  /*29f60*/  IMAD.MOV.U32 R7, RZ, RZ, R0 ;  /* 0x000000ffff077224 */ /* 0x000fca00078e0000 */
[----:B------:R0:W-:Y:S04]  /*29f70*/  STL.64 [R1+0x1280], R6 ;  /* 0x0012800601007387 */ /* 0x0001e80000100a00 */
[----:B------:R-:W3:Y:S04]  /*29f80*/  LDL.LU R4, [R1+0x140] ;  /* 0x0001400001047983 */ /* 0x000ee80000300800 */
[----:B------:R-:W3:Y:S04]  /*29f90*/  LDL.LU R5, [R1+0x144] ;  /* 0x0001440001057983 */ /* 0x000ee80000300800 */
[----:B0-----:R-:W4:Y:S04]  /*29fa0*/  LDL.LU R6, [R1+0x148] ;  /* 0x0001480001067983 */ /* 0x001f280000300800 */
[----:B------:R-:W4:Y:S04]  /*29fb0*/  LDL.LU R7, [R1+0x14c] ;  /* 0x00014c0001077983 */ /* 0x000f280000300800 */
[----:B----4-:R-:W-:Y:S04]  /*29fc0*/  STL.64 [R1+0x1298], R6 ;  /* 0x0012980601007387 */ /* 0x010fe80000100a00 */
[----:B---3--:R2:W-:Y:S02]  /*29fd0*/  STL.64 [R1+0x1290], R4 ;  /* 0x0012900401007387 */ /* 0x0085e40000100a00 */
[----:B--2---:R-:W-:-:S02]  /*29fe0*/  IMAD.MOV.U32 R4, RZ, RZ, R17 ;  /* 0x000000ffff047224 */ /* 0x004fc400078e0011 */
[----:B------:R-:W-:Y:S02]  /*29ff0*/  IMAD.MOV.U32 R5, RZ, RZ, R16 ;  /* 0x000000ffff057224 */ /* 0x000fe400078e0010 */
[----:B------:R-:W0:Y:S01]  /*2a000*/  LDSM.16.M88.4 R16, [R11+UR5+0x4080] ;  /* 0x004080050b10783b */ /* 0x000e220008000200 */
[----:B------:R-:W-:Y:S02]  /*2a010*/  IMAD.MOV.U32 R6, RZ, RZ, R13 ;  /* 0x000000ffff067224 */ /* 0x000fe400078e000d */
[----:B------:R-:W-:Y:S02]  /*2a020*/  IMAD.MOV.U32 R7, RZ, RZ, R12 ;  /* 0x000000ffff077224 */ /* 0x000fe400078e000c */
[----:B------:R-:W1:Y:S04]  /*2a030*/  LDSM.16.M88.4 R12, [R11+UR5+0x6080] ;  /* 0x006080050b0c783b */ /* 0x000e680008000200 */
[----:B0-----:R-:W-:Y:S04]  /*2a040*/  STL [R1+0x1114], R18 ;  /* 0x0011141201007387 */ /* 0x001fe80000100800 */
[----:B------:R-:W-:Y:S04]  /*2a050*/  STL [R1+0x1110], R19 ;  /* 0x0011101301007387 */ /* 0x000fe80000100800 */
[----:B------:R0:W-:Y:S04]  /*2a060*/  STL.64 [R1+0x1240], R16 ;  /* 0x0012401001007387 */ /* 0x0001e80000100a00 */
[----:B0-----:R-:W2:Y:S04]  /*2a070*/  LDL R17, [R1+0x2f4] ;  /* 0x0002f40001117983 */ /* 0x001ea80000100800 */
[----:B-1----:R-:W-:Y:S04]  /*2a080*/  STL [R1+0x1184], R14 ;  /* 0x0011840e01007387 */ /* 0x002fe80000100800 */
[----:B------:R-:W-:Y:S04]  /*2a090*/  STL [R1+0x1180], R15 ;  /* 0x0011800f01007387 */ /* 0x000fe80000100800 */
[----:B------:R-:W-:Y:S04]  /*2a0a0*/  STL.64 [R1+0x1238], R12 ;  /* 0x0012380c01007387 */ /* 0x000fe80000100a00 */
[----:B------:R-:W0:Y:S04]  /*2a0b0*/  LDSM.16.M88.4 R12, [R11+UR5+0xa080] ;  /* 0x00a080050b0c783b */ /* 0x000e280008000200 */
[----:B------:R-:W-:Y:S04]  /*2a0c0*/  STL.64 [R1+0x110], R24 ;  /* 0x0001101801007387 */ /* 0x000fe80000100a00 */
[----:B------:R-:W-:Y:S04]  /*2a0d0*/  STL.64 [R1+0x118], R26 ;  /* 0x0001181a01007387 */ /* 0x000fe80000100a00 */
[----:B------:R-:W1:Y:S04]  /*2a0e0*/  LDSM.16.M88.4 R24, [R11+UR5+0xc080] ;  /* 0x00c080050b18783b */ /* 0x000e680008000200 */
[----:B0-----:R0:W-:Y:S04]  /*2a0f0*/  STL.64 [R1+0x100], R12 ;  /* 0x0001000c01007387 */ /* 0x0011e80000100a00 */
[----:B------:R-:W-:Y:S04]  /*2a100*/  STL.64 [R1+0x108], R14 ;  /* 0x0001080e01007387 */ /* 0x000fe80000100a00 */
[----:B-1----:R1:W-:Y:S01]  /*2a110*/  STL.64 [R1+0xe8], R26 ;  /* 0x0000e81a01007387 */ /* 0x0023e20000100a00 */
[----:B0-----:R-:W-:-:S02]  /*2a120*/  IMAD.MOV.U32 R13, RZ, RZ, R24 ;  /* 0x000000ffff0d7224 */ /* 0x001fc400078e0018 */
[----:B------:R-:W-:Y:S01]  /*2a130*/  IMAD.MOV.U32 R12, RZ, RZ, R25 ;  /* 0x000000ffff0c7224 */ /* 0x000fe200078e0019 */
[----:B-1----:R-:W3:Y:S04]  /*2a140*/  LDL.LU.64 R26, [R1+0x12a8] ;  /* 0x0012a800011a7983 */ /* 0x002ee80000300a00 */
[----:B------:R-:W3:Y:S01]  /*2a150*/  LDL.LU.64 R24, [R1+0x12a0] ;  /* 0x0012a00001187983 */ /* 0x000ee20000300a00 */
[----:B------:R-:W-:Y:S02]  /*2a160*/  IMAD.MOV.U32 R22, RZ, RZ, R9 ;  /* 0x000000ffff167224 */ /* 0x000fe400078e0009 */
[----:B------:R-:W-:Y:S02]  /*2a170*/  IMAD.MOV.U32 R23, RZ, RZ, R8 ;  /* 0x000000ffff177224 */ /* 0x000fe400078e0008 */
[----:B------:R-:W0:Y:S02]  /*2a180*/  LDSM.16.M88.4 R8, [R11+UR5+0xe080] ;  /* 0x00e080050b08783b */ /* 0x000e240008000200 */
[----:B0-----:R-:W-:-:S02]  /*2a190*/  IMAD.MOV.U32 R0, RZ, RZ, R8 ;  /* 0x000000ffff007224 */ /* 0x001fc400078e0008 */
[----:B------:R-:W-:Y:S02]  /*2a1a0*/  IMAD.MOV.U32 R2, RZ, RZ, R9 ;  /* 0x000000ffff027224 */ /* 0x000fe400078e0009 */
[----:B------:R-:W-:Y:S01]  /*2a1b0*/  IMAD.MOV.U32 R19, RZ, RZ, R10 ;  /* 0x000000ffff137224 */ /* 0x000fe200078e000a */
[----:B------:R-:W-:Y:S01]  /*2a1c0*/  STL.64 [R1+0x128], R10 ;  /* 0x0001280a01007387 */ /* 0x000fe20000100a00 */
[----:B------:R-:W-:-:S03]  /*2a1d0*/  IMAD.MOV.U32 R18, RZ, RZ, R11 ;  /* 0x000000ffff127224 */ /* 0x000fc600078e000b */
[----:B--2---:R-:W0:Y:S04]  /*2a1e0*/  LDSM.16.MT88.4 R8, [R17+UR5+0x11000] ;  /* 0x011000051108783b */ /* 0x004e280008004200 */
[----:B0-----:R0:W-:Y:S04]  /*2a1f0*/  STL [R1+0x11d4], R8 ;  /* 0x0011d40801007387 */ /* 0x0011e80000100800 */
[----:B------:R-:W-:Y:S01]  /*2a200*/  STL [R1+0x11d0], R9 ;  /* 0x0011d00901007387 */ /* 0x000fe20000100800 */
[----:B---3--:R-:W-:Y:S03]  /*2a210*/  HMMA.16816.F32 R20, R24, R22, R4 ;  /* 0x000000161814723c */ /* 0x008fe60000001804 */
[----:B------:R-:W-:Y:S04]  /*2a220*/  STL [R1+0x11cc], R10 ;  /* 0x0011cc0a01007387 */ /* 0x000fe80000100800 */
[----:B------:R-:W-:Y:S04]  /*2a230*/  STL [R1+0x11c8], R11 ;  /* 0x0011c80b01007387 */ /* 0x000fe80000100800 */
[----:B0-----:R-:W2:Y:S04]  /*2a240*/  LDL.LU R8, [R1+0x180] ;  /* 0x0001800001087983 */ /* 0x001ea80000300800 */
[----:B------:R-:W3:Y:S04]  /*2a250*/  LDL.LU.64 R6, [R1+0x1298] ;  /* 0x0012980001067983 */ /* 0x000ee80000300a00 */
[----:B------:R-:W3:Y:S04]  /*2a260*/  LDL.LU.64 R4, [R1+0x1290] ;  /* 0x0012900001047983 */ /* 0x000ee80000300a00 */
[----:B------:R-:W-:Y:S04]  /*2a270*/  STL.64 [R1+0x150], R20 ;  /* 0x0001501401007387 */ /* 0x000fe80000100a00 */
[----:B------:R0:W-:Y:S04]  /*2a280*/  STL.64 [R1+0x158], R22 ;  /* 0x0001581601007387 */ /* 0x0001e80000100a00 */
[----:B0-----:R-:W3:Y:S01]  /*2a290*/  LDL.LU.64 R22, [R1+0x1288] ;  /* 0x0012880001167983 */ /* 0x001ee20000300a00 */
[----:B------:R-:W-:-:S02]  /*2a2a0*/  IMAD.MOV.U32 R9, RZ, RZ, R29 ;  /* 0x000000ffff097224 */ /* 0x000fc400078e001d */
[----:B------:R-:W-:Y:S02]  /*2a2b0*/  IMAD.MOV.U32 R10, RZ, RZ, R28 ;  /* 0x000000ffff0a7224 */ /* 0x000fe400078e001c */
[----:B------:R-:W-:Y:S01]  /*2a2c0*/  IMAD.MOV.U32 R11, RZ, RZ, R3 ;  /* 0x000000ffff0b7224 */ /* 0x000fe200078e0003 */
[----:B---3--:R-:W-:Y:S01]  /*2a2d0*/  HMMA.16816.F32 R20, R24, R22, R4 ;  /* 0x000000161814723c */ /* 0x008fe20000001804 */
[----:B------:R-:W2:-:S15]  /*2a2e0*/  LDL.LU.64 R6, [R1+0x1280] ;  /* 0x0012800001067983 */ /* 0x000e9e0000300a00 */
[----:B------:R-:W-:-:S08]  /*2a2f0*/  NOP ;  /* 0x0000000000007918 */ /* 0x000fd00000000000 */
[----:B------:R-:W-:Y:S02]  /*2a300*/  IMAD.MOV.U32 R28, RZ, RZ, R22 ;  /* 0x000000ffff1c7224 */ /* 0x000fe400078e0016 */
[----:B------:R-:W-:Y:S01]  /*2a310*/  IMAD.MOV.U32 R29, RZ, RZ, R21 ;  /* 0x000000ffff1d7224 */ /* 0x000fe200078e0015 */
[----:B------:R0:W-:Y:S01]  /*2a320*/  STL [R1+0x140], R20 ;  /* 0x0001401401007387 */ /* 0x0001e20000100800 */
[----:B------:R-:W-:-:S03]  /*2a330*/  IMAD.MOV.U32 R3, RZ, RZ, R23 ;  /* 0x000000ffff037224 */ /* 0x000fc600078e0017 */
[----:B------:R-:W3:Y:S04]  /*2a340*/  LDL.LU.64 R22, [R1+0x1278] ;  /* 0x0012780001167983 */ /* 0x000ee80000300a00 */
[----:B0-----:R-:W3:Y:S04]  /*2a350*/  LDL.LU.64 R20, [R1+0x1270] ;  /* 0x0012700001147983 */ /* 0x001ee80000300a00 */
[----:B------:R-:W-:Y:S04]  /*2a360*/  STL [R1+0x11fc], R28 ;  /* 0x0011fc1c01007387 */ /* 0x000fe80000100800 */
[----:B------:R-:W-:Y:S01]  /*2a370*/  STL [R1+0x11f8], R29 ;  /* 0x0011f81d01007387 */ /* 0x000fe20000100800 */
[----:B--2---:R-:W-:-:S15]  /*2a380*/  HMMA.16816.F32 R4, R24, R6, R8 ;  /* 0x000000061804723c */ /* 0x004fde0000001808 */
[----:B------:R-:W-:-:S09]  /*2a390*/  NOP ;  /* 0x0000000000007918 */ /* 0x000fd20000000000 */
[----:B------:R-:W-:Y:S02]  /*2a3a0*/  IMAD.MOV.U32 R11, RZ, RZ, R7 ;  /* 0x000000ffff0b7224 */ /* 0x000fe400078e0007 */
[----:B------:R-:W2:Y:S01]  /*2a3b0*/  LDL.LU R7, [R1+0x1268] ;  /* 0x0012680001077983 */ /* 0x000ea20000300800 */
[----:B------:R-:W-:Y:S02]  /*2a3c0*/  IMAD.MOV.U32 R8, RZ, RZ, R4 ;  /* 0x000000ffff087224 */ /* 0x000fe400078e0004 */
[----:B------:R-:W-:Y:S02]  /*2a3d0*/  IMAD.MOV.U32 R9, RZ, RZ, R5 ;  /* 0x000000ffff097224 */ /* 0x000fe400078e0005 */
[----:B------:R-:W-:-:S05]  /*2a3e0*/  IMAD.MOV.U32 R10, RZ, RZ, R6 ;  /* 0x000000ffff0a7224 */ /* 0x000fca00078e0006 */
[----:B------:R0:W-:Y:S04]  /*2a3f0*/  STL.64 [R1+0x11e0], R10 ;  /* 0x0011e00a01007387 */ /* 0x0001e80000100a00 */
[----:B------:R-:W-:Y:S04]  /*2a400*/  STL.64 [R1+0x11d8], R8 ;  /* 0x0011d80801007387 */ /* 0x000fe80000100a00 */
[----:B0-----:R-:W4:Y:S04]  /*2a410*/  LDL.LU R10, [R1+0x138] ;  /* 0x00013800010a7983 */ /* 0x001f280000300800 */
[----:B------:R-:W4:Y:S04]  /*2a420*/  LDL.LU R11, [R1+0x13c] ;  /* 0x00013c00010b7983 */ /* 0x000f280000300800 */
        /* <DEDUP_REMOVED lines=14> */
[----:B------:R1:W-:Y:S04]  /*2a510*/  STL.64 [R1+0x1258], R4 ;  /* 0x0012580401007387 */ /* 0x0003e80000100a00 */
[----:B-1----:R-:W3:Y:S04]  /*2a520*/  LDL.LU R4, [R1+0x190] ;  /* 0x0001900001047983 */ /* 0x002ee80000300800 */
[----:B------:R-:W3:Y:S04]  /*2a530*/  LDL.LU R5, [R1+0x194] ;  /* 0x0001940001057983 */ /* 0x000ee80000300800 */
[----:B------:R-:W3:Y:S04]  /*2a540*/  LDL.LU R6, [R1+0x198] ;  /* 0x0001980001067983 */ /* 0x000ee80000300800 */
[----:B------:R-:W3:Y:S04]  /*2a550*/  LDL.LU R7, [R1+0x19c] ;  /* 0x00019c0001077983 */ /* 0x000ee80000300800 */
[----:B------:R-:W2:Y:S04]  /*2a560*/  LDL.LU R8, [R1+0x80] ;  /* 0x0000800001087983 */ /* 0x000ea80000300800 */
[----:B------:R-:W2:Y:S04]  /*2a570*/  LDL.LU R9, [R1+0x84] ;  /* 0x0000840001097983 */ /* 0x000ea80000300800 */
[----:B------:R-:W4:Y:S04]  /*2a580*/  LDL.LU R10, [R1+0x88] ;  /* 0x00008800010a7983 */ /* 0x000f280000300800 */
[----:B------:R-:W4:Y:S04]  /*2a590*/  LDL.LU R11, [R1+0x8c] ;  /* 0x00008c00010b7983 */ /* 0x000f280000300800 */
[----:B------:R-:W3:Y:S04]  /*2a5a0*/  LDL.LU R12, [R1+0xa0] ;  /* 0x0000a000010c7983 */ /* 0x000ee80000300800 */
[----:B------:R-:W3:Y:S04]  /*2a5b0*/  LDL.LU R13, [R1+0xa4] ;  /* 0x0000a400010d7983 */ /* 0x000ee80000300800 */
[----:B------:R-:W2:Y:S04]  /*2a5c0*/  LDL.LU R14, [R1+0xa8] ;  /* 0x0000a800010e7983 */ /* 0x000ea80000300800 */
[----:B------:R-:W2:Y:S04]  /*2a5d0*/  LDL.LU R15, [R1+0xac] ;  /* 0x0000ac00010f7983 */ /* 0x000ea80000300800 */
[----:B--2---:R-:W-:Y:S04]  /*2a5e0*/  STL.64 [R1+0x1250], R14 ;  /* 0x0012500e01007387 */ /* 0x004fe80000100a00 */
[----:B---3--:R1:W-:Y:S04]  /*2a5f0*/  STL.64 [R1+0x1248], R12 ;  /* 0x0012480c01007387 */ /* 0x0083e80000100a00 */
[----:B-1----:R-:W2:Y:S04]  /*2a600*/  LDL.LU R12, [R1+0xb0] ;  /* 0x0000b000010c7983 */ /* 0x002ea80000300800 */
[----:B------:R-:W2:Y:S04]  /*2a610*/  LDL.LU R13, [R1+0xb4] ;  /* 0x0000b400010d7983 */ /* 0x000ea80000300800 */
[----:B------:R-:W2:Y:S04]  /*2a620*/  LDL.LU R14, [R1+0xb8] ;  /* 0x0000b800010e7983 */ /* 0x000ea80000300800 */
[----:B------:R-:W2:Y:S04]  /*2a630*/  LDL.LU R15, [R1+0xbc] ;  /* 0x0000bc00010f7983 */ /* 0x000ea80000300800 */
[----:B------:R-:W2:Y:S04]  /*2a640*/  LDL.LU.64 R16, [R1] ;  /* 0x0000000001107983 */ /* 0x000ea80000300a00 */
[----:B----4-:R-:W-:Y:S04]  /*2a650*/  STL.64 [R1+0x1230], R10 ;  /* 0x0012300a01007387 */ /* 0x010fe80000100a00 */
[----:B------:R1:W-:Y:S04]  /*2a660*/  STL.64 [R1+0x1228], R8 ;  /* 0x0012280801007387 */ /* 0x0003e80000100a00 */
[----:B-1----:R-:W3:Y:S04]  /*2a670*/  LDL.LU R8, [R1+0x90] ;  /* 0x0000900001087983 */ /* 0x002ee80000300800 */
[----:B------:R-:W3:Y:S04]  /*2a680*/  LDL.LU R9, [R1+0x94] ;  /* 0x0000940001097983 */ /* 0x000ee80000300800 */
[----:B------:R-:W3:Y:S04]  /*2a690*/  LDL.LU R10, [R1+0x98] ;  /* 0x00009800010a7983 */ /* 0x000ee80000300800 */
[----:B------:R-:W3:Y:S04]  /*2a6a0*/  LDL.LU R11, [R1+0x9c] ;  /* 0x00009c00010b7983 */ /* 0x000ee80000300800 */
        /* <DEDUP_REMOVED lines=8> */
[----:B------:R-:W-:Y:S04]  /*2a730*/  STL.64 [R1+0x11f0], R26 ;  /* 0x0011f01a01007387 */ /* 0x000fe80000100a00 */
[----:B------:R0:W-:Y:S04]  /*2a740*/  STL.64 [R1+0x11e8], R24 ;  /* 0x0011e81801007387 */ /* 0x0001e80000100a00 */
[----:B0-----:R-:W2:Y:S02]  /*2a750*/  LDL.LU.64 R24, [R1+0x10] ;  /* 0x0000100001187983 */ /* 0x001ea40000300a00 */
[----:B--2---:R-:W-:-:S15]  /*2a760*/  HMMA.16816.F32 R4, R20, R24, R4 ;  /* 0x000000181404723c */ /* 0x004fde0000001804 */
[----:B------:R-:W-:-:S08]  /*2a770*/  NOP ;  /* 0x0000000000007918 */ /* 0x000fd00000000000 */
[----:B------:R0:W-:Y:S04]  /*2a780*/  STL.64 [R1+0xc0], R4 ;  /* 0x0000c00401007387 */ /* 0x0001e80000100a00 */
[----:B------:R1:W-:Y:S04]  /*2a790*/  STL.64 [R1+0xc8], R6 ;  /* 0x0000c80601007387 */ /* 0x0003e80000100a00 */
[----:B0-----:R-:W2:Y:S01]  /*2a7a0*/  LDL.LU.64 R4, [R1+0x1258] ;  /* 0x0012580001047983 */ /* 0x001ea20000300a00 */
[----:B-1----:R-:W-:Y:S02]  /*2a7b0*/  IMAD.MOV.U32 R7, RZ, RZ, R24 ;  /* 0x000000ffff077224 */ /* 0x002fe400078e0018 */
[----:B------:R-:W-:-:S05]  /*2a7c0*/  IMAD.MOV.U32 R6, RZ, RZ, R25 ;  /* 0x000000ffff067224 */ /* 0x000fca00078e0019 */
[----:B------:R-:W-:Y:S04]  /*2a7d0*/  STL.64 [R1+0x1208], R6 ;  /* 0x0012080601007387 */ /* 0x000fe80000100a00 */
[----:B--2---:R0:W-:Y:S04]  /*2a7e0*/  STL.64 [R1+0x1200], R4 ;  /* 0x0012000401007387 */ /* 0x0041e80000100a00 */
[----:B0-----:R-:W2:Y:S01]  /*2a7f0*/  LDL.LU.64 R4, [R1+0x100] ;  /* 0x0001000001047983 */ /* 0x001ea20000300a00 */
[----:B------:R-:W-:Y:S03]  /*2a800*/  HMMA.16816.F32 R12, R20, R16, R12 ;  /* 0x00000010140c723c */ /* 0x000fe6000000180c */
[----:B--2---:R0:W-:Y:S04]  /*2a810*/  STL.64 [R1+0x1220], R4 ;  /* 0x0012200401007387 */ /* 0x0041e80000100a00 */
[----:B0-----:R-:W2:Y:S04]  /*2a820*/  LDL.LU.64 R4, [R1+0x110] ;  /* 0x0001100001047983 */ /* 0x001ea80000300a00 */
[----:B------:R-:W3:Y:S04]  /*2a830*/  LDL.LU R24, [R1+0x60] ;  /* 0x0000600001187983 */ /* 0x000ee80000300800 */
[----:B------:R-:W3:Y:S04]  /*2a840*/  LDL.LU R25, [R1+0x64] ;  /* 0x0000640001197983 */ /* 0x000ee80000300800 */
[----:B------:R-:W4:Y:S04]  /*2a850*/  LDL.LU R26, [R1+0x68] ;  /* 0x00006800011a7983 */ /* 0x000f280000300800 */
[----:B------:R-:W4:Y:S01]  /*2a860*/  LDL.LU R27, [R1+0x6c] ;  /* 0x00006c00011b7983 */ /* 0x000f220000300800 */
[----:B------:R-:W-:-:S02]  /*2a870*/  IMAD.MOV.U32 R28, RZ, RZ, R16 ;  /* 0x000000ffff1c7224 */ /* 0x000fc400078e0010 */
[----:B------:R-:W-:Y:S01]  /*2a880*/  IMAD.MOV.U32 R29, RZ, RZ, R17 ;  /* 0x000000ffff1d7224 */ /* 0x000fe200078e0011 */
[----:B----4-:R-:W-:Y:S04]  /*2a890*/  STL.64 [R1+0x1218], R26 ;  /* 0x0012181a01007387 */ /* 0x010fe80000100a00 */
[----:B---3--:R0:W-:Y:S04]  /*2a8a0*/  STL.64 [R1+0x1210], R24 ;  /* 0x0012101801007387 */ /* 0x0081e80000100a00 */
[----:B0-----:R-:W3:Y:S04]  /*2a8b0*/  LDL.LU R24, [R1+0x70] ;  /* 0x0000700001187983 */ /* 0x001ee80000300800 */
[----:B------:R-:W3:Y:S04]  /*2a8c0*/  LDL.LU R25, [R1+0x74] ;  /* 0x0000740001197983 */ /* 0x000ee80000300800 */
[----:B------:R-:W-:Y:S04]  /*2a8d0*/  STL.64 [R1+0xb0], R12 ;  /* 0x0000b00c01007387 */ /* 0x000fe80000100a00 */
[----:B------:R0:W-:Y:S04]  /*2a8e0*/  STL.64 [R1+0xb8], R14 ;  /* 0x0000b80e01007387 */ /* 0x0001e80000100a00 */
[----:B0-----:R-:W4:Y:S04]  /*2a8f0*/  LDL.LU.64 R14, [R1+0x1250] ;  /* 0x00125000010e7983 */ /* 0x001f280000300a00 */
[----:B------:R-:W4:Y:S04]  /*2a900*/  LDL.LU.64 R12, [R1+0x1248] ;  /* 0x00124800010c7983 */ /* 0x000f280000300a00 */
[----:B------:R-:W4:Y:S02]  /*2a910*/  LDL.LU.64 R16, [R1+0x1240] ;  /* 0x0012400001107983 */ /* 0x000f240000300a00 */
[----:B----4-:R-:W-:-:S15]  /*2a920*/  HMMA.16816.F32 R12, R20, R16, R12 ;  /* 0x00000010140c723c */ /* 0x010fde000000180c */
[----:B------:R-:W-:-:S08]  /*2a930*/  NOP ;  /* 0x0000000000007918 */ /* 0x000fd00000000000 */
[----:B------:R0:W-:Y:S04]  /*2a940*/  STL.64 [R1+0xa0], R12 ;  /* 0x0000a00c01007387 */ /* 0x0001e80000100a00 */
[----:B------:R-:W-:Y:S04]  /*2a950*/  STL.64 [R1+0xa8], R14 ;  /* 0x0000a80e01007387 */ /* 0x000fe80000100a00 */
[----:B0-----:R-:W4:Y:S02]  /*2a960*/  LDL.LU.64 R12, [R1+0x1238] ;  /* 0x00123800010c7983 */ /* 0x001f240000300a00 */
[----:B----4-:R-:W-:-:S15]  /*2a970*/  HMMA.16816.F32 R8, R20, R12, R8 ;  /* 0x0000000c1408723c */ /* 0x010fde0000001808 */
[----:B------:R-:W-:-:S08]  /*2a980*/  NOP ;  /* 0x0000000000007918 */ /* 0x000fd00000000000 */
[----:B------:R-:W-:Y:S04]  /*2a990*/  STL.64 [R1+0x90], R8 ;  /* 0x0000900801007387 */ /* 0x000fe80000100a00 */
[----:B------:R0:W-:Y:S04]  /*2a9a0*/  STL.64 [R1+0x98], R10 ;  /* 0x0000980a01007387 */ /* 0x0001e80000100a00 */
[----:B0-----:R-:W4:Y:S04]  /*2a9b0*/  LDL.LU.64 R10, [R1+0x1230] ;  /* 0x00123000010a7983 */ /* 0x001f280000300a00 */
[----:B------:R-:W4:Y:S01]  /*2a9c0*/  LDL.LU.64 R8, [R1+0x1228] ;  /* 0x0012280001087983 */ /* 0x000f220000300a00 */
[----:B------:R-:W-:-:S02]  /*2a9d0*/  IMAD.MOV.U32 R26, RZ, RZ, R2 ;  /* 0x000000ffff1a7224 */ /* 0x000fc400078e0002 */
[----:B------:R-:W-:Y:S02]  /*2a9e0*/  IMAD.MOV.U32 R27, RZ, RZ, R0 ;  /* 0x000000ffff1b7224 */ /* 0x000fe400078e0000 */
[----:B--2---:R-:W-:Y:S02]  /*2a9f0*/  IMAD.MOV.U32 R2, RZ, RZ, R4 ;  /* 0x000000ffff027224 */ /* 0x004fe400078e0004 */
[----:B------:R-:W-:Y:S01]  /*2aa00*/  IMAD.MOV.U32 R0, RZ, RZ, R5 ;  /* 0x000000ffff007224 */ /* 0x000fe200078e0005 */
[----:B----4-:R-:W-:Y:S01]  /*2aa10*/  HMMA.16816.F32 R8, R20, R4, R8 ;  /* 0x000000041408723c */ /* 0x010fe20000001808 */
[----:B------:R-:W3:-:S15]  /*2aa20*/  LDL.LU.64 R4, [R1+0x1220] ;  /* 0x0012200001047983 */ /* 0x000ede0000300a00 */
[----:B------:R-:W-:-:S07]  /*2aa30*/  NOP ;  /* 0x0000000000007918 */ /* 0x000fce0000000000 */
[----:B------:R0:W-:Y:S01]  /*2aa40*/  STL.64 [R1+0x80], R8 ;  /* 0x0000800801007387 */ /* 0x0001e20000100a00 */
[----:B------:R-:W-:Y:S02]  /*2aa50*/  IMAD.MOV.U32 R19, RZ, RZ, R11 ;  /* 0x000000ffff137224 */ /* 0x000fe400078e000b */
[----:B------:R-:W-:Y:S01]  /*2aa60*/  IMAD.MOV.U32 R18, RZ, RZ, R10 ;  /* 0x000000ffff127224 */ /* 0x000fe200078e000a */
[----:B0-----:R-:W2:Y:S04]  /*2aa70*/  LDL.LU R8, [R1+0x50] ;  /* 0x0000500001087983 */ /* 0x001ea80000300800 */
[----:B------:R-:W2:Y:S04]  /*2aa80*/  LDL.LU R9, [R1+0x54] ;  /* 0x0000540001097983 */ /* 0x000ea80000300800 */
[----:B------:R-:W2:Y:S04]  /*2aa90*/  LDL.LU R10, [R1+0x58] ;  /* 0x00005800010a7983 */ /* 0x000ea80000300800 */
[----:B------:R-:W2:Y:S04]  /*2aaa0*/  LDL.LU R11, [R1+0x5c] ;  /* 0x00005c00010b7983 */ /* 0x000ea80000300800 */
[----:B------:R-:W-:Y:S04]  /*2aab0*/  STL [R1+0x111c], R19 ;  /* 0x00111c1301007387 */ /* 0x000fe80000100800 */
[----:B------:R-:W-:Y:S01]  /*2aac0*/  STL [R1+0x1118], R18 ;  /* 0x0011181201007387 */ /* 0x000fe20000100800 */
[----:B---3--:R-:W-:Y:S06]  /*2aad0*/  HMMA.16816.F32 R24, R20, R4, R24 ;  /* 0x000000041418723c */ /* 0x008fec0000001818 */
[----:B------:R-:W-:-:S02]  /*2aae0*/  IMAD.MOV.U32 R14, RZ, RZ, R4 ;  /* 0x000000ffff0e7224 */ /* 0x000fc400078e0004 */
[----:B------:R-:W-:-:S15]  /*2aaf0*/  IMAD.MOV.U32 R15, RZ, RZ, R5 ;  /* 0x000000ffff0f7224 */ /* 0x000fde00078e0005 */
[----:B------:R-:W-:Y:S04]  /*2ab00*/  STL.64 [R1+0x70], R24 ;  /* 0x0000701801007387 */ /* 0x000fe80000100a00 */
[----:B------:R0:W-:Y:S04]  /*2ab10*/  STL.64 [R1+0x78], R26 ;  /* 0x0000781a01007387 */ /* 0x0001e80000100a00 */
[----:B0-----:R-:W3:Y:S04]  /*2ab20*/  LDL.LU.64 R26, [R1+0x1218] ;  /* 0x00121800011a7983 */ /* 0x001ee80000300a00 */
[----:B------:R-:W3:Y:S04]  /*2ab30*/  LDL.LU.64 R24, [R1+0x1210] ;  /* 0x0012100001187983 */ /* 0x000ee80000300a00 */
[----:B------:R-:W4:Y:S04]  /*2ab40*/  LDL.LU.64 R6, [R1+0x1208] ;  /* 0x0012080001067983 */ /* 0x000f280000300a00 */
[----:B------:R-:W3:Y:S04]  /*2ab50*/  LDL.LU.64 R4, [R1+0x1200] ;  /* 0x0012000001047983 */ /* 0x000ee80000300a00 */
[----:B------:R-:W-:Y:S04]  /*2ab60*/  STL.64 [R1+0x1190], R14 ;  /* 0x0011900e01007387 */ /* 0x000fe80000100a00 */
[----:B------:R0:W-:Y:S04]  /*2ab70*/  STL.64 [R1+0x1188], R12 ;  /* 0x0011880c01007387 */ /* 0x0001e80000100a00 */
[----:B0-----:R-:W2:Y:S04]  /*2ab80*/  LDL.LU R12, [R1+0x20] ;  /* 0x00002000010c7983 */ /* 0x001ea80000300800 */
[----:B------:R-:W2:Y:S04]  /*2ab90*/  LDL.LU R13, [R1+0x24] ;  /* 0x00002400010d7983 */ /* 0x000ea80000300800 */
[----:B------:R-:W4:Y:S04]  /*2aba0*/  LDL.LU R14, [R1+0x28] ;  /* 0x00002800010e7983 */ /* 0x000f280000300800 */
[----:B------:R-:W4:Y:S01]  /*2abb0*/  LDL.LU R15, [R1+0x2c] ;  /* 0x00002c00010f7983 */ /* 0x000f220000300800 */
[----:B---3--:R-:W-:Y:S03]  /*2abc0*/  HMMA.16816.F32 R24, R20, R4, R24 ;  /* 0x000000041418723c */ /* 0x008fe60000001818 */
[----:B----4-:R-:W-:Y:S04]  /*2abd0*/  STL.64 [R1+0x11a0], R14 ;  /* 0x0011a00e01007387 */ /* 0x010fe80000100a00 */
[----:B--2---:R0:W-:-:S15]  /*2abe0*/  STL.64 [R1+0x1198], R12 ;  /* 0x0011980c01007387 */ /* 0x0041de0000100a00 */
[----:B------:R-:W-:-:S02]  /*2abf0*/  NOP ;  /* 0x0000000000007918 */ /* 0x000fc40000000000 */
[----:B------:R-:W-:Y:S02]  /*2ac00*/  IMAD.MOV.U32 R19, RZ, RZ, R26 ;  /* 0x000000ffff137224 */ /* 0x000fe400078e001a */
[----:B0-----:R-:W-:Y:S02]  /*2ac10*/  IMAD.MOV.U32 R12, RZ, RZ, R28 ;  /* 0x000000ffff0c7224 */ /* 0x001fe400078e001c */
[----:B------:R-:W-:Y:S01]  /*2ac20*/  IMAD.MOV.U32 R13, RZ, RZ, R29 ;  /* 0x000000ffff0d7224 */ /* 0x000fe200078e001d */
[----:B------:R-:W2:Y:S04]  /*2ac30*/  LDL.LU R28, [R1+0x11fc] ;  /* 0x0011fc00011c7983 */ /* 0x000ea80000300800 */
[----:B------:R-:W3:Y:S01]  /*2ac40*/  LDL.LU R29, [R1+0x11f8] ;  /* 0x0011f800011d7983 */ /* 0x000ee20000300800 */
[----:B------:R-:W-:-:S03]  /*2ac50*/  IMAD.MOV.U32 R18, RZ, RZ, R27 ;  /* 0x000000ffff127224 */ /* 0x000fc600078e001b */
[----:B------:R-:W-:Y:S04]  /*2ac60*/  STL.64 [R1+0x11b0], R12 ;  /* 0x0011b00c01007387 */ /* 0x000fe80000100a00 */
[----:B------:R0:W-:Y:S04]  /*2ac70*/  STL.64 [R1+0x60], R24 ;  /* 0x0000601801007387 */ /* 0x0001e80000100a00 */
[----:B------:R-:W4:Y:S04]  /*2ac80*/  LDL.LU.64 R26, [R1+0x11f0] ;  /* 0x0011f000011a7983 */ /* 0x000f280000300a00 */
[----:B0-----:R-:W2:Y:S04]  /*2ac90*/  LDL.LU.64 R24, [R1+0x11e8] ;  /* 0x0011e80001187983 */ /* 0x001ea80000300a00 */
[----:B------:R-:W-:Y:S04]  /*2aca0*/  STL.64 [R1+0x11c0], R18 ;  /* 0x0011c01201007387 */ /* 0x000fe80000100a00 */
[----:B------:R0:W-:Y:S01]  /*2acb0*/  STL.64 [R1+0x11b8], R16 ;  /* 0x0011b81001007387 */ /* 0x0001e20000100a00 */
[----:B------:R-:W-:-:S02]  /*2acc0*/  IMAD.MOV.U32 R13, RZ, RZ, R6 ;  /* 0x000000ffff0d7224 */ /* 0x000fc400078e0006 */
[----:B------:R-:W-:Y:S01]  /*2acd0*/  IMAD.MOV.U32 R12, RZ, RZ, R7 ;  /* 0x000000ffff0c7224 */ /* 0x000fe200078e0007 */
[----:B0-----:R-:W3:Y:S04]  /*2ace0*/  LDL.LU R16, [R1+0x40] ;  /* 0x0000400001107983 */ /* 0x001ee80000300800 */
[----:B------:R-:W3:Y:S04]  /*2acf0*/  LDL.LU R17, [R1+0x44] ;  /* 0x0000440001117983 */ /* 0x000ee80000300800 */
[----:B------:R-:W3:Y:S04]  /*2ad00*/  LDL.LU R18, [R1+0x48] ;  /* 0x0000480001127983 */ /* 0x000ee80000300800 */
[----:B------:R-:W3:Y:S04]  /*2ad10*/  LDL.LU R19, [R1+0x4c] ;  /* 0x00004c0001137983 */ /* 0x000ee80000300800 */
[----:B------:R0:W-:Y:S04]  /*2ad20*/  STL.64 [R1+0x11a8], R4 ;  /* 0x0011a80401007387 */ /* 0x0001e80000100a00 */
[----:B0-----:R-:W3:Y:S04]  /*2ad30*/  LDL.LU R4, [R1+0x30] ;  /* 0x0000300001047983 */ /* 0x001ee80000300800 */
[----:B------:R-:W3:Y:S04]  /*2ad40*/  LDL.LU R5, [R1+0x34] ;  /* 0x0000340001057983 */ /* 0x000ee80000300800 */
[----:B------:R-:W3:Y:S04]  /*2ad50*/  LDL.LU R6, [R1+0x38] ;  /* 0x0000380001067983 */ /* 0x000ee80000300800 */
[----:B------:R-:W3:Y:S01]  /*2ad60*/  LDL.LU R7, [R1+0x3c] ;  /* 0x00003c0001077983 */ /* 0x000ee20000300800 */
[----:B--2---:R-:W-:Y:S03]  /*2ad70*/  HMMA.16816.F32 R20, R20, R24, R8 ;  /* 0x000000181414723c */ /* 0x004fe60000001808 */
[----:B------:R-:W2:Y:S04]  /*2ad80*/  LDL.LU.64 R10, [R1+0x11e0] ;  /* 0x0011e000010a7983 */ /* 0x000ea80000300a00 */
[----:B------:R-:W3:-:S15]  /*2ad90*/  LDL.LU.64 R8, [R1+0x11d8] ;  /* 0x0011d80001087983 */ /* 0x000ede0000300a00 */
[----:B------:R-:W-:-:S01]  /*2ada0*/  NOP ;  /* 0x0000000000007918 */ /* 0x000fc20000000000 */
[----:B------:R0:W-:Y:S04]  /*2adb0*/  STL.64 [R1+0x50], R20 ;  /* 0x0000501401007387 */ /* 0x0001e80000100a00 */
[----:B------:R1:W-:Y:S04]  /*2adc0*/  STL.64 [R1+0x58], R22 ;  /* 0x0000581601007387 */ /* 0x0003e80000100a00 */
[----:B0-----:R-:W2:Y:S04]  /*2add0*/  LDL.LU R20, [R1+0x160] ;  /* 0x0001600001147983 */ /* 0x001ea80000300800 */
[----:B------:R-:W2:Y:S04]  /*2ade0*/  LDL.LU R21, [R1+0x164] ;  /* 0x0001640001157983 */ /* 0x000ea80000300800 */
[----:B-1----:R-:W2:Y:S04]  /*2adf0*/  LDL.LU R22, [R1+0x168] ;  /* 0x0001680001167983 */ /* 0x002ea80000300800 */
[----:B------:R-:W2:Y:S04]  /*2ae00*/  LDL.LU R23, [R1+0x16c] ;  /* 0x00016c0001177983 */ /* 0x000ea80000300800 */
[----:B----4-:R-:W-:Y:S04]  /*2ae10*/  STL.64 [R1+0x1148], R26 ;  /* 0x0011481a01007387 */ /* 0x010fe80000100a00 */
[----:B------:R3:W-:Y:S02]  /*2ae20*/  STL.64 [R1+0x1140], R24 ;  /* 0x0011401801007387 */ /* 0x0007e40000100a00 */
[----:B---3--:R-:W-:-:S02]  /*2ae30*/  IMAD.MOV.U32 R24, RZ, RZ, R8 ;  /* 0x000000ffff187224 */ /* 0x008fc400078e0008 */
[----:B------:R-:W-:Y:S01]  /*2ae40*/  IMAD.MOV.U32 R25, RZ, RZ, R9 ;  /* 0x000000ffff197224 */ /* 0x000fe200078e0009 */
[----:B------:R-:W3:Y:S04]  /*2ae50*/  LDL.LU R8, [R1+0x11d4] ;  /* 0x0011d40001087983 */ /* 0x000ee80000300800 */
[----:B------:R-:W3:Y:S01]  /*2ae60*/  LDL.LU R9, [R1+0x11d0] ;  /* 0x0011d00001097983 */ /* 0x000ee20000300800 */
[----:B--2---:R-:W-:Y:S02]  /*2ae70*/  IMAD.MOV.U32 R26, RZ, RZ, R10 ;  /* 0x000000ffff1a7224 */ /* 0x004fe400078e000a */
[----:B------:R-:W-:Y:S01]  /*2ae80*/  IMAD.MOV.U32 R27, RZ, RZ, R11 ;  /* 0x000000ffff1b7224 */ /* 0x000fe200078e000b */
[----:B------:R-:W3:Y:S04]  /*2ae90*/  LDL.LU R10, [R1+0x11cc] ;  /* 0x0011cc00010a7983 */ /* 0x000ee80000300800 */
[----:B------:R-:W3:Y:S04]  /*2aea0*/  LDL.LU R11, [R1+0x11c8] ;  /* 0x0011c800010b7983 */ /* 0x000ee80000300800 */
[----:B------:R-:W-:Y:S04]  /*2aeb0*/  STL.64 [R1+0x1158], R26 ;  /* 0x0011581a01007387 */ /* 0x000fe80000100a00 */
[----:B------:R0:W-:Y:S04]  /*2aec0*/  STL.64 [R1+0x1150], R24 ;  /* 0x0011501801007387 */ /* 0x0001e80000100a00 */
[----:B0-----:R-:W2:Y:S01]  /*2aed0*/  LDL.LU R24, [R1+0x140] ;  /* 0x0001400001187983 */ /* 0x001ea20000300800 */
[----:B------:R-:W-:-:S02]  /*2aee0*/  IMAD.MOV.U32 R26, RZ, RZ, R28 ;  /* 0x000000ffff1a7224 */ /* 0x000fc400078e001c */
[----:B------:R-:W-:Y:S02]  /*2aef0*/  IMAD.MOV.U32 R27, RZ, RZ, R3 ;  /* 0x000000ffff1b7224 */ /* 0x000fe400078e0003 */
[----:B------:R-:W-:-:S03]  /*2af00*/  IMAD.MOV.U32 R25, RZ, RZ, R29 ;  /* 0x000000ffff197224 */ /* 0x000fc600078e001d */
[----:B------:R-:W-:Y:S01]  /*2af10*/  STL.64 [R1+0x1168], R26 ;  /* 0x0011681a01007387 */ /* 0x000fe20000100a00 */
[----:B---3--:R-:W-:Y:S03]  /*2af20*/  HMMA.16816.F32 R12, R8, R12, R16 ;  /* 0x0000000c080c723c */ /* 0x008fe60000001810 */
[----:B--2---:R0:W-:Y:S04]  /*2af30*/  STL.64 [R1+0x1160], R24 ;  /* 0x0011601801007387 */ /* 0x0041e80000100a00 */
[----:B------:R-:W2:Y:S04]  /*2af40*/  LDL.LU.64 R18, [R1+0x11c0] ;  /* 0x0011c00001127983 */ /* 0x000ea80000300a00 */
[----:B------:R-:W3:-:S13]  /*2af50*/  LDL.LU.64 R16, [R1+0x11b8] ;  /* 0x0011b80001107983 */ /* 0x000eda0000300a00 */
[----:B------:R-:W-:Y:S02]  /*2af60*/  IMAD.MOV.U32 R28, RZ, RZ, R12 ;  /* 0x000000ffff1c7224 */ /* 0x000fe400078e000c */
[----:B------:R-:W-:Y:S02]  /*2af70*/  IMAD.MOV.U32 R3, RZ, RZ, R13 ;  /* 0x000000ffff037224 */ /* 0x000fe400078e000d */
[----:B------:R-:W4:Y:S01]  /*2af80*/  LDL.LU.64 R12, [R1+0x11b0] ;  /* 0x0011b000010c7983 */ /* 0x000f220000300a00 */
[----:B0-----:R-:W-:Y:S02]  /*2af90*/  IMAD.MOV.U32 R24, RZ, RZ, R2 ;  /* 0x000000ffff187224 */ /* 0x001fe400078e0002 */
[----:B------:R-:W-:Y:S02]  /*2afa0*/  IMAD.MOV.U32 R25, RZ, RZ, R0 ;  /* 0x000000ffff197224 */ /* 0x000fe400078e0000 */
[----:B------:R-:W-:Y:S02]  /*2afb0*/  IMAD.MOV.U32 R2, RZ, RZ, R14 ;  /* 0x000000ffff027224 */ /* 0x000fe400078e000e */
[----:B------:R-:W-:-:S02]  /*2afc0*/  IMAD.MOV.U32 R0, RZ, RZ, R15 ;  /* 0x000000ffff007224 */ /* 0x000fc400078e000f */
[----:B----4-:R-:W-:Y:S01]  /*2afd0*/  HMMA.16816.F32 R12, R8, R12, R4 ;  /* 0x0000000c080c723c */ /* 0x010fe20000001804 */
[----:B------:R-:W4:-:S15]  /*2afe0*/  LDL.LU.64 R4, [R1+0x11a8] ;  /* 0x0011a80001047983 */ /* 0x000f1e0000300a00 */
[----:B------:R-:W-:-:S07]  /*2aff0*/  NOP ;  /* 0x0000000000007918 */ /* 0x000fce0000000000 */
[----:B------:R-:W-:Y:S04]  /*2b000*/  STL.64 [R1+0x30], R12 ;  /* 0x0000300c01007387 */ /* 0x000fe80000100a00 */
[----:B------:R0:W-:Y:S01]  /*2b010*/  STL [R1+0x38], R14 ;  /* 0x0000380e01007387 */ /* 0x0001e20000100800 */
[----:B------:R-:W-:-:S03]  /*2b020*/  IMAD.MOV.U32 R29, RZ, RZ, R15 ;  /* 0x000000ffff1d7224 */ /* 0x000fc600078e000f */
[----:B0-----:R-:W3:Y:S04]  /*2b030*/  LDL.LU.64 R14, [R1+0x11a0] ;  /* 0x0011a000010e7983 */ /* 0x001ee80000300a00 */
[----:B------:R-:W3:Y:S02]  /*2b040*/  LDL.LU.64 R12, [R1+0x1198] ;  /* 0x00119800010c7983 */ /* 0x000ee40000300a00 */
[----:B---3--:R-:W-:-:S15]  /*2b050*/  HMMA.16816.F32 R12, R8, R16, R12 ;  /* 0x00000010080c723c */ /* 0x008fde000000180c */
[----:B------:R-:W-:-:S09]  /*2b060*/  NOP ;  /* 0x0000000000007918 */ /* 0x000fd20000000000 */
[----:B------:R-:W-:Y:S02]  /*2b070*/  IMAD.MOV.U32 R7, RZ, RZ, R14 ;  /* 0x000000ffff077224 */ /* 0x000fe400078e000e */
[----:B------:R-:W-:Y:S02]  /*2b080*/  IMAD.MOV.U32 R6, RZ, RZ, R15 ;  /* 0x000000ffff067224 */ /* 0x000fe400078e000f */
[----:B------:R-:W-:Y:S02]  /*2b090*/  IMAD.MOV.U32 R17, RZ, RZ, R12 ;  /* 0x000000ffff117224 */ /* 0x000fe400078e000c */
[----:B------:R-:W-:Y:S01]  /*2b0a0*/  IMAD.MOV.U32 R16, RZ, RZ, R13 ;  /* 0x000000ffff107224 */ /* 0x000fe200078e000d */
[----:B------:R-:W3:Y:S04]  /*2b0b0*/  LDL.LU.64 R14, [R1+0x1190] ;  /* 0x00119000010e7983 */ /* 0x000ee80000300a00 */
[----:B------:R-:W4:Y:S04]  /*2b0c0*/  LDL.LU.64 R12, [R1+0x1188] ;  /* 0x00118800010c7983 */ /* 0x000f280000300a00 */
[----:B--2---:R-:W-:Y:S04]  /*2b0d0*/  STL.64 [R1+0x1178], R18 ;  /* 0x0011781201007387 */ /* 0x004fe80000100a00 */
[----:B------:R0:W-:Y:S04]  /*2b0e0*/  STL.64 [R1+0x1170], R16 ;  /* 0x0011701001007387 */ /* 0x0001e80000100a00 */
[----:B0-----:R-:W2:Y:S04]  /*2b0f0*/  LDL.LU R16, [R1+0x150] ;  /* 0x0001500001107983 */ /* 0x001ea80000300800 */
[----:B------:R-:W2:Y:S04]  /*2b100*/  LDL.LU R17, [R1+0x154] ;  /* 0x0001540001117983 */ /* 0x000ea80000300800 */
[----:B------:R-:W2:Y:S04]  /*2b110*/  LDL.LU R18, [R1+0x158] ;  /* 0x0001580001127983 */ /* 0x000ea80000300800 */
[----:B------:R-:W2:Y:S01]  /*2b120*/  LDL.LU R19, [R1+0x15c] ;  /* 0x00015c0001137983 */ /* 0x000ea20000300800 */
[C---:B----4-:R-:W-:Y:S06]  /*2b130*/  HMMA.16816.F32 R20, R8.reuse, R12, R20 ;  /* 0x0000000c0814723c */ /* 0x050fec0000001814 */
[----:B--2---:R-:W-:-:S15]  /*2b140*/  HMMA.16816.F32 R24, R8, R24, R16 ;  /* 0x000000180818723c */ /* 0x004fde0000001810 */
[----:B------:R-:W-:-:S02]  /*2b150*/  NOP ;  /* 0x0000000000007918 */ /* 0x000fc40000000000 */
[----:B------:R-:W-:Y:S04]  /*2b160*/  STL.64 [R1+0x1058], R22 ;  /* 0x0010581601007387 */ /* 0x000fe80000100a00 */
[----:B------:R3:W-:Y:S02]  /*2b170*/  STL.64 [R1+0x1050], R20 ;  /* 0x0010501401007387 */ /* 0x0007e40000100a00 */
[----:B---3--:R-:W-:Y:S02]  /*2b180*/  IMAD.MOV.U32 R20, RZ, RZ, R14 ;  /* 0x000000ffff147224 */ /* 0x008fe400078e000e */
[----:B------:R-:W-:Y:S01]  /*2b190*/  IMAD.MOV.U32 R21, RZ, RZ, R15 ;  /* 0x000000ffff157224 */ /* 0x000fe200078e000f */
[----:B------:R-:W2:Y:S04]  /*2b1a0*/  LDL.LU R14, [R1+0x1184] ;  /* 0x00118400010e7983 */ /* 0x000ea80000300800 */
[----:B------:R-:W2:Y:S04]  /*2b1b0*/  LDL.LU R15, [R1+0x1180] ;  /* 0x00118000010f7983 */ /* 0x000ea80000300800 */
[----:B------:R-:W3:Y:S04]  /*2b1c0*/  LDL R13, [R1+0xc48] ;  /* 0x000c4800010d7983 */ /* 0x000ee80000100800 */
[----:B------:R-:W4:Y:S04]  /*2b1d0*/  LDL.LU.64 R18, [R1+0x1178] ;  /* 0x0011780001127983 */ /* 0x000f280000300a00 */
[----:B------:R-:W4:Y:S04]  /*2b1e0*/  LDL.LU.64 R16, [R1+0x1170] ;  /* 0x0011700001107983 */ /* 0x000f280000300a00 */
[----:B------:R-:W-:Y:S04]  /*2b1f0*/  STL.64 [R1+0x150], R24 ;  /* 0x0001501801007387 */ /* 0x000fe80000100a00 */
[----:B------:R0:W-:Y:S01]  /*2b200*/  STL [R1+0x158], R26 ;  /* 0x0001581a01007387 */ /* 0x0001e20000100800 */
[----:B------:R-:W-:-:S03]  /*2b210*/  IMAD.MOV.U32 R12, RZ, RZ, R27 ;  /* 0x000000ffff0c7224 */ /* 0x000fc600078e001b */
[----:B0-----:R-:W4:Y:S04]  /*2b220*/  LDL.LU.64 R26, [R1+0x1168] ;  /* 0x00116800011a7983 */ /* 0x001f280000300a00 */
[----:B------:R-:W4:Y:S04]  /*2b230*/  LDL.LU.64 R24, [R1+0x1160] ;  /* 0x0011600001187983 */ /* 0x000f280000300a00 */
[----:B------:R0:W-:Y:S04]  /*2b240*/  STL [R1+0x1040], R12 ;  /* 0x0010400c01007387 */ /* 0x0001e80000100800 */
[----:B--2---:R-:W-:Y:S04]  /*2b250*/  STL.64 [R1+0x1108], R14 ;  /* 0x0011080e01007387 */ /* 0x004fe80000100a00 */
[----:B---3--:R1:W-:Y:S04]  /*2b260*/  STL [R1+0x1100], R13 ;  /* 0x0011000d01007387 */ /* 0x0083e80000100800 */
[----:B0-----:R-:W2:Y:S04]  /*2b270*/  LDL.LU R12, [R1+0xb0] ;  /* 0x0000b000010c7983 */ /* 0x001ea80000300800 */
[----:B-1----:R-:W2:Y:S04]  /*2b280*/  LDL.LU R13, [R1+0xb4] ;  /* 0x0000b400010d7983 */ /* 0x002ea80000300800 */
[----:B------:R-:W2:Y:S04]  /*2b290*/  LDL.LU R14, [R1+0xb8] ;  /* 0x0000b800010e7983 */ /* 0x000ea80000300800 */
[----:B------:R-:W2:Y:S01]  /*2b2a0*/  LDL.LU R15, [R1+0xbc] ;  /* 0x0000bc00010f7983 */ /* 0x000ea20000300800 */
[----:B----4-:R-:W-:Y:S03]  /*2b2b0*/  HMMA.16816.F32 R20, R8, R20, R24 ;  /* 0x000000140814723c */ /* 0x010fe60000001818 */
[----:B------:R-:W3:Y:S04]  /*2b2c0*/  LDL.LU.64 R26, [R1+0x1158] ;  /* 0x00115800011a7983 */ /* 0x000ee80000300a00 */
[----:B------:R-:W3:-:S15]  /*2b2d0*/  LDL.LU.64 R24, [R1+0x1150] ;  /* 0x0011500001187983 */ /* 0x000ede0000300a00 */
[----:B------:R-:W-:-:S01]  /*2b2e0*/  NOP ;  /* 0x0000000000007918 */ /* 0x000fc20000000000 */
[----:B------:R-:W-:Y:S04]  /*2b2f0*/  STL.64 [R1+0x130], R20 ;  /* 0x0001301401007387 */ /* 0x000fe80000100a00 */
[----:B------:R0:W-:Y:S02]  /*2b300*/  STL.64 [R1+0x138], R22 ;  /* 0x0001381601007387 */ /* 0x0001e40000100a00 */
[----:B0-----:R-:W-:Y:S02]  /*2b310*/  IMAD.MOV.U32 R22, RZ, RZ, R7 ;  /* 0x000000ffff167224 */ /* 0x001fe400078e0007 */
[----:B------:R-:W-:Y:S02]  /*2b320*/  IMAD.MOV.U32 R23, RZ, RZ, R6 ;  /* 0x000000ffff177224 */ /* 0x000fe400078e0006 */
[----:B------:R-:W-:-:S02]  /*2b330*/  IMAD.MOV.U32 R20, RZ, RZ, R17 ;  /* 0x000000ffff147224 */ /* 0x000fc400078e0011 */
[----:B------:R-:W-:Y:S01]  /*2b340*/  IMAD.MOV.U32 R21, RZ, RZ, R16 ;  /* 0x000000ffff157224 */ /* 0x000fe200078e0010 */
[----:B------:R0:W-:Y:S04]  /*2b350*/  STL.64 [R1+0x1068], R22 ;  /* 0x0010681601007387 */ /* 0x0001e80000100a00 */
[----:B------:R-:W-:Y:S04]  /*2b360*/  STL.64 [R1+0x1060], R20 ;  /* 0x0010601401007387 */ /* 0x000fe80000100a00 */
[----:B0-----:R-:W2:Y:S04]  /*2b370*/  LDL.LU R22, [R1+0x8] ;  /* 0x0000080001167983 */ /* 0x001ea80000300800 */
[----:B------:R-:W2:Y:S01]  /*2b380*/  LDL.LU R23, [R1+0xc] ;  /* 0x00000c0001177983 */ /* 0x000ea20000300800 */
[----:B---3--:R-:W-:Y:S03]  /*2b390*/  HMMA.16816.F32 R4, R8, R4, R24 ;  /* 0x000000040804723c */ /* 0x008fe60000001818 */
[----:B------:R-:W3:Y:S04]  /*2b3a0*/  LDL.LU.64 R26, [R1+0x1148] ;  /* 0x00114800011a7983 */ /* 0x000ee80000300a00 */
[----:B------:R-:W4:-:S15]  /*2b3b0*/  LDL.LU.64 R24, [R1+0x1140] ;  /* 0x0011400001187983 */ /* 0x000f1e0000300a00 */
[----:B------:R-:W-:-:S01]  /*2b3c0*/  NOP ;  /* 0x0000000000007918 */ /* 0x000fc20000000000 */
[----:B------:R-:W-:Y:S04]  /*2b3d0*/  STL.64 [R1+0xf0], R4 ;  /* 0x0000f00401007387 */ /* 0x000fe80000100a00 */
[----:B------:R0:W-:Y:S04]  /*2b3e0*/  STL.64 [R1+0xf8], R6 ;  /* 0x0000f80601007387 */ /* 0x0001e80000100a00 */
[----:B0-----:R-:W4:Y:S04]  /*2b3f0*/  LDL.LU.64 R6, [R1+0x1138] ;  /* 0x0011380001067983 */ /* 0x001f280000300a00 */
        /* <DEDUP_REMOVED lines=8> */
[----:B------:R-:W4:Y:S04]  /*2b480*/  LDL.LU.64 R4, [R1+0x1120] ;  /* 0x0011200001047983 */ /* 0x000f280000300a00 */
[----:B---3--:R0:W-:Y:S04]  /*2b490*/  STL.64 [R1+0x10b0], R26 ;  /* 0x0010b01a01007387 */ /* 0x0081e80000100a00 */
[----:B0-----:R-:W4:Y:S04]  /*2b4a0*/  LDL.LU.64 R26, [R1+0x18] ;  /* 0x00001800011a7983 */ /* 0x001f280000300a00 */
[----:B------:R-:W-:Y:S04]  /*2b4b0*/  STL [R1+0x104c], R9 ;  /* 0x00104c0901007387 */ /* 0x000fe80000100800 */
[----:B------:R-:W-:Y:S04]  /*2b4c0*/  STL [R1+0x1048], R10 ;  /* 0x0010480a01007387 */ /* 0x000fe80000100800 */
[----:B------:R-:W-:Y:S04]  /*2b4d0*/  STL [R1+0x1044], R11 ;  /* 0x0010440b01007387 */ /* 0x000fe80000100800 */
[----:B------:R0:W-:Y:S04]  /*2b4e0*/  STL [R1+0x10d8], R8 ;  /* 0x0010d80801007387 */ /* 0x0001e80000100800 */
[----:B0-----:R-:W4:Y:S04]  /*2b4f0*/  LDL.LU R8, [R1+0xc0] ;  /* 0x0000c00001087983 */ /* 0x001f280000300800 */
[----:B------:R-:W4:Y:S04]  /*2b500*/  LDL.LU R9, [R1+0xc4] ;  /* 0x0000c40001097983 */ /* 0x000f280000300800 */
[----:B------:R-:W4:Y:S04]  /*2b510*/  LDL.LU R10, [R1+0xc8] ;  /* 0x0000c800010a7983 */ /* 0x000f280000300800 */
[----:B------:R-:W4:Y:S02]  /*2b520*/  LDL.LU R11, [R1+0xcc] ;  /* 0x0000cc00010b7983 */ /* 0x000f240000300800 */
[----:B----4-:R-:W-:-:S15]  /*2b530*/  HMMA.16816.F32 R8, R4, R26, R8 ;  /* 0x0000001a0408723c */ /* 0x010fde0000001808 */
[----:B------:R-:W-:-:S08]  /*2b540*/  NOP ;  /* 0x0000000000007918 */ /* 0x000fd00000000000 */
[----:B------:R-:W-:Y:S04]  /*2b550*/  STL.64 [R1+0x140], R8 ;  /* 0x0001400801007387 */ /* 0x000fe80000100a00 */
[----:B------:R2:W-:Y:S04]  /*2b560*/  STL.64 [R1+0x148], R10 ;  /* 0x0001480a01007387 */ /* 0x0005e80000100a00 */
[----:B------:R-:W3:Y:S01]  /*2b570*/  LDL.LU R24, [R1+0x60] ;  /* 0x0000600001187983 */ /* 0x000ee20000300800 */
[----:B--2---:R-:W-:Y:S01]  /*2b580*/  HMMA.16816.F32 R8, R4, R22, R12 ;  /* 0x000000160408723c */ /* 0x004fe2000000180c */
[----:B------:R-:W-:-:S02]  /*2b590*/  IMAD.MOV.U32 R17, RZ, RZ, R26 ;  /* 0x000000ffff117224 */ /* 0x000fc400078e001a */
[----:B------:R-:W-:Y:S02]  /*2b5a0*/  IMAD.MOV.U32 R16, RZ, RZ, R27 ;  /* 0x000000ffff107224 */ /* 0x000fe400078e001b */
[----:B------:R-:W-:Y:S02]  /*2b5b0*/  IMAD.MOV.U32 R26, RZ, RZ, R19 ;  /* 0x000000ffff1a7224 */ /* 0x000fe400078e0013 */
[----:B------:R-:W-:-:S15]  /*2b5c0*/  IMAD.MOV.U32 R27, RZ, RZ, R18 ;  /* 0x000000ffff1b7224 */ /* 0x000fde00078e0012 */
[----:B------:R-:W-:-:S01]  /*2b5d0*/  NOP ;  /* 0x0000000000007918 */ /* 0x000fc20000000000 */
[----:B------:R0:W-:Y:S04]  /*2b5e0*/  STL.64 [R1+0x1b0], R8 ;  /* 0x0001b00801007387 */ /* 0x0001e80000100a00 */
[----:B------:R1:W-:Y:S04]  /*2b5f0*/  STL.64 [R1+0x1b8], R10 ;  /* 0x0001b80a01007387 */ /* 0x0003e80000100a00 */
[----:B------:R-:W3:Y:S04]  /*2b600*/  LDL.LU R25, [R1+0x64] ;  /* 0x0000640001197983 */ /* 0x000ee80000300800 */
[----:B------:R-:W2:Y:S04]  /*2b610*/  LDL.LU R19, [R1+0x111c] ;  /* 0x00111c0001137983 */ /* 0x000ea80000300800 */
[----:B------:R-:W4:Y:S04]  /*2b620*/  LDL.LU R18, [R1+0x1118] ;  /* 0x0011180001127983 */ /* 0x000f280000300800 */
[----:B------:R-:W2:Y:S04]  /*2b630*/  LDL.LU R12, [R1+0xa0] ;  /* 0x0000a000010c7983 */ /* 0x000ea80000300800 */
[----:B------:R-:W2:Y:S04]  /*2b640*/  LDL.LU R13, [R1+0xa4] ;  /* 0x0000a400010d7983 */ /* 0x000ea80000300800 */
[----:B------:R-:W2:Y:S04]  /*2b650*/  LDL.LU R14, [R1+0xa8] ;  /* 0x0000a800010e7983 */ /* 0x000ea80000300800 */
[----:B------:R-:W2:Y:S04]  /*2b660*/  LDL.LU R15, [R1+0xac] ;  /* 0x0000ac00010f7983 */ /* 0x000ea80000300800 */
[----:B0-----:R-:W3:Y:S04]  /*2b670*/  LDL.LU R8, [R1+0x70] ;  /* 0x0000700001087983 */ /* 0x001ee80000300800 */
[----:B------:R-:W3:Y:S04]  /*2b680*/  LDL.LU R9, [R1+0x74] ;  /* 0x0000740001097983 */ /* 0x000ee80000300800 */
[----:B-1----:R-:W4:Y:S04]  /*2b690*/  LDL.LU R10, [R1+0x78] ;  /* 0x00007800010a7983 */ /* 0x002f280000300800 */
[----:B------:R-:W4:Y:S04]  /*2b6a0*/  LDL.LU R11, [R1+0x7c] ;  /* 0x00007c00010b7983 */ /* 0x000f280000300800 */
[----:B----4-:R0:W-:Y:S04]  /*2b6b0*/  STL.64 [R1+0x10e8], R10 ;  /* 0x0010e80a01007387 */ /* 0x0101e80000100a00 */
[----:B---3--:R1:W-:Y:S04]  /*2b6c0*/  STL.64 [R1+0x10e0], R8 ;  /* 0x0010e00801007387 */ /* 0x0083e80000100a00 */
[----:B0-----:R-:W3:Y:S04]  /*2b6d0*/  LDL.LU.64 R10, [R1+0x118] ;  /* 0x00011800010a7983 */ /* 0x001ee80000300a00 */
[----:B---3--:R0:W-:Y:S04]  /*2b6e0*/  STL.64 [R1+0x10f8], R10 ;  /* 0x0010f80a01007387 */ /* 0x0081e80000100a00 */
[----:B-1----:R-:W3:Y:S04]  /*2b6f0*/  LDL.LU R8, [R1+0x90] ;  /* 0x0000900001087983 */ /* 0x002ee80000300800 */
[----:B------:R-:W3:Y:S04]  /*2b700*/  LDL.LU R9, [R1+0x94] ;  /* 0x0000940001097983 */ /* 0x000ee80000300800 */
[----:B0-----:R-:W3:Y:S04]  /*2b710*/  LDL.LU R10, [R1+0x98] ;  /* 0x00009800010a7983 */ /* 0x001ee80000300800 */
[----:B------:R-:W3:Y:S04]  /*2b720*/  LDL.LU R11, [R1+0x9c] ;  /* 0x00009c00010b7983 */ /* 0x000ee80000300800 */
[----:B------:R0:W-:Y:S04]  /*2b730*/  STL.64 [R1+0x10d0], R26 ;  /* 0x0010d01a01007387 */ /* 0x0001e80000100a00 */
[----:B------:R1:W-:Y:S04]  /*2b740*/  STL.64 [R1+0x10c8], R24 ;  /* 0x0010c81801007387 */ /* 0x0003e80000100a00 */
[----:B0-----:R-:W4:Y:S04]  /*2b750*/  LDL.LU.64 R26, [R1+0x108] ;  /* 0x00010800011a7983 */ /* 0x001f280000300a00 */
[----:B----4-:R0:W-:Y:S04]  /*2b760*/  STL.64 [R1+0x10f0], R26 ;  /* 0x0010f01a01007387 */ /* 0x0101e80000100a00 */
[----:B-1----:R-:W4:Y:S04]  /*2b770*/  LDL.LU R24, [R1+0x80] ;  /* 0x0000800001187983 */ /* 0x002f280000300800 */
[----:B------:R-:W4:Y:S01]  /*2b780*/  LDL.LU R25, [R1+0x84] ;  /* 0x0000840001197983 */ /* 0x000f220000300800 */
[----:B0-----:R-:W-:-:S02]  /*2b790*/  IMAD.MOV.U32 R26, RZ, RZ, R18 ;  /* 0x000000ffff1a7224 */ /* 0x001fc400078e0012 */
[----:B--2---:R-:W-:Y:S01]  /*2b7a0*/  IMAD.MOV.U32 R27, RZ, RZ, R19 ;  /* 0x000000ffff1b7224 */ /* 0x004fe200078e0013 */
[----:B------:R-:W2:Y:S04]  /*2b7b0*/  LDL.LU R18, [R1+0x1114] ;  /* 0x0011140001127983 */ /* 0x000ea80000300800 */
[----:B------:R-:W2:Y:S04]  /*2b7c0*/  LDL.LU R19, [R1+0x1110] ;  /* 0x0011100001137983 */ /* 0x000ea80000300800 */
[----:B------:R0:W-:Y:S02]  /*2b7d0*/  STL.64 [R1+0x1080], R22 ;  /* 0x0010801601007387 */ /* 0x0001e40000100a00 */
[----:B0-----:R-:W-:-:S02]  /*2b7e0*/  IMAD.MOV.U32 R22, RZ, RZ, R17 ;  /* 0x000000ffff167224 */ /* 0x001fc400078e0011 */
[----:B------:R-:W-:-:S05]  /*2b7f0*/  IMAD.MOV.U32 R23, RZ, RZ, R16 ;  /* 0x000000ffff177224 */ /* 0x000fca00078e0010 */
[----:B------:R0:W-:Y:S04]  /*2b800*/  STL.64 [R1+0x10a8], R22 ;  /* 0x0010a81601007387 */ /* 0x0001e80000100a00 */
[----:B------:R-:W3:Y:S04]  /*2b810*/  LDL.LU R20, [R1+0x50] ;  /* 0x0000500001147983 */ /* 0x000ee80000300800 */
[----:B------:R-:W3:Y:S04]  /*2b820*/  LDL.LU R21, [R1+0x54] ;  /* 0x0000540001157983 */ /* 0x000ee80000300800 */
[----:B0-----:R-:W4:Y:S04]  /*2b830*/  LDL.LU R22, [R1+0x58] ;  /* 0x0000580001167983 */ /* 0x001f280000300800 */
[----:B------:R-:W4:Y:S01]  /*2b840*/  LDL.LU R23, [R1+0x5c] ;  /* 0x00005c0001177983 */ /* 0x000f220000300800 */
[----:B--2---:R-:W-:Y:S03]  /*2b850*/  HMMA.16816.F32 R12, R4, R18, R12 ;  /* 0x00000012040c723c */ /* 0x004fe6000000180c */
[----:B----4-:R0:W-:Y:S04]  /*2b860*/  STL.64 [R1+0x10c0], R22 ;  /* 0x0010c01601007387 */ /* 0x0101e80000100a00 */
[----:B---3--:R-:W-:Y:S04]  /*2b870*/  STL.64 [R1+0x10b8], R20 ;  /* 0x0010b81401007387 */ /* 0x008fe80000100a00 */
[----:B0-----:R-:W2:-:S12]  /*2b880*/  LDL.LU.64 R22, [R1+0xe8] ;  /* 0x0000e80001167983 */ /* 0x001e980000300a00 */
[----:B------:R-:W-:Y:S04]  /*2b890*/  STL.64 [R1+0x1a0], R12 ;  /* 0x0001a00c01007387 */ /* 0x000fe80000100a00 */
[----:B------:R0:W-:Y:S04]  /*2b8a0*/  STL.64 [R1+0x1a8], R14 ;  /* 0x0001a80e01007387 */ /* 0x0001e80000100a00 */
[----:B0-----:R-:W3:Y:S04]  /*2b8b0*/  LDL.LU.64 R14, [R1+0x1108] ;  /* 0x00110800010e7983 */ /* 0x001ee80000300a00 */
[----:B------:R-:W4:Y:S01]  /*2b8c0*/  LDL.LU R13, [R1+0x1100] ;  /* 0x00110000010d7983 */ /* 0x000f220000300800 */
[----:B---3--:R-:W-:-:S15]  /*2b8d0*/  HMMA.16816.F32 R8, R4, R14, R8 ;  /* 0x0000000e0408723c */ /* 0x008fde0000001808 */
[----:B------:R-:W-:-:S08]  /*2b8e0*/  NOP ;  /* 0x0000000000007918 */ /* 0x000fd00000000000 */
[----:B------:R-:W-:Y:S04]  /*2b8f0*/  STL.64 [R1+0x190], R8 ;  /* 0x0001900801007387 */ /* 0x000fe80000100a00 */
[----:B------:R0:W-:Y:S04]  /*2b900*/  STL.64 [R1+0x198], R10 ;  /* 0x0001980a01007387 */ /* 0x0001e80000100a00 */
[----:B0-----:R-:W3:Y:S02]  /*2b910*/  LDL.LU.64 R10, [R1+0x10f8] ;  /* 0x0010f800010a7983 */ /* 0x001ee40000300a00 */
[----:B---3--:R-:W-:Y:S06]  /*2b920*/  HMMA.16816.F32 R24, R4, R10, R24 ;  /* 0x0000000a0418723c */ /* 0x008fec0000001818 */
[----:B------:R-:W-:-:S02]  /*2b930*/  IMAD.MOV.U32 R17, RZ, RZ, R10 ;  /* 0x000000ffff117224 */ /* 0x000fc400078e000a */
[----:B------:R-:W-:-:S15]  /*2b940*/  IMAD.MOV.U32 R16, RZ, RZ, R11 ;  /* 0x000000ffff107224 */ /* 0x000fde00078e000b */
[----:B------:R-:W-:Y:S04]  /*2b950*/  STL.64 [R1+0x180], R24 ;  /* 0x0001801801007387 */ /* 0x000fe80000100a00 */
[----:B------:R0:W-:Y:S04]  /*2b960*/  STL.64 [R1+0x188], R26 ;  /* 0x0001881a01007387 */ /* 0x0001e80000100a00 */
[----:B0-----:R-:W3:Y:S04]  /*2b970*/  LDL.LU.64 R26, [R1+0x10f0] ;  /* 0x0010f000011a7983 */ /* 0x001ee80000300a00 */
[----:B------:R-:W3:Y:S04]  /*2b980*/  LDL.LU.64 R10, [R1+0x10e8] ;  /* 0x0010e800010a7983 */ /* 0x000ee80000300a00 */
[----:B------:R-:W3:Y:S04]  /*2b990*/  LDL.LU.64 R8, [R1+0x10e0] ;  /* 0x0010e00001087983 */ /* 0x000ee80000300a00 */
[----:B------:R-:W-:Y:S04]  /*2b9a0*/  STL.64 [R1+0x1078], R18 ;  /* 0x0010781201007387 */ /* 0x000fe80000100a00 */
[----:B------:R0:W-:Y:S04]  /*2b9b0*/  STL.64 [R1+0x1070], R16 ;  /* 0x0010701001007387 */ /* 0x0001e80000100a00 */
[----:B0-----:R-:W2:Y:S04]  /*2b9c0*/  LDL.LU R16, [R1+0x30] ;  /* 0x0000300001107983 */ /* 0x001ea80000300800 */
[----:B------:R-:W2:Y:S04]  /*2b9d0*/  LDL.LU R17, [R1+0x34] ;  /* 0x0000340001117983 */ /* 0x000ea80000300800 */
[----:B------:R-:W4:Y:S01]  /*2b9e0*/  LDL.LU R18, [R1+0x38] ;  /* 0x0000380001127983 */ /* 0x000f220000300800 */
[----:B------:R-:W-:Y:S01]  /*2b9f0*/  IMAD.MOV.U32 R19, RZ, RZ, R29 ;  /* 0x000000ffff137224 */ /* 0x000fe200078e001d */
[----:B---3--:R-:W-:Y:S06]  /*2ba00*/  HMMA.16816.F32 R8, R4, R26, R8 ;  /* 0x0000001a0408723c */ /* 0x008fec0000001808 */
[----:B------:R-:W-:Y:S01]  /*2ba10*/  IMAD.MOV.U32 R12, RZ, RZ, R27 ;  /* 0x000000ffff0c7224 */ /* 0x000fe200078e001b */
[----:B----4-:R-:W-:Y:S04]  /*2ba20*/  STL.64 [R1+0x1090], R18 ;  /* 0x0010901201007387 */ /* 0x010fe80000100a00 */
[----:B--2---:R-:W-:-:S12]  /*2ba30*/  STL.64 [R1+0x1088], R16 ;  /* 0x0010881001007387 */ /* 0x004fd80000100a00 */
[----:B------:R0:W-:Y:S04]  /*2ba40*/  STL.64 [R1+0x170], R8 ;  /* 0x0001700801007387 */ /* 0x0001e80000100a00 */
[----:B------:R1:W-:Y:S04]  /*2ba50*/  STL.64 [R1+0x178], R10 ;  /* 0x0001780a01007387 */ /* 0x0003e80000100a00 */
[----:B0-----:R-:W2:Y:S01]  /*2ba60*/  LDL.LU R8, [R1+0x10d8] ;  /* 0x0010d80001087983 */ /* 0x001ea20000300800 */
[----:B-1----:R-:W-:-:S03]  /*2ba70*/  IMAD.MOV.U32 R11, RZ, RZ, R26 ;  /* 0x000000ffff0b7224 */ /* 0x002fc600078e001a */
[----:B------:R-:W3:Y:S04]  /*2ba80*/  LDL.LU.64 R26, [R1+0x10d0] ;  /* 0x0010d000011a7983 */ /* 0x000ee80000300a00 */
[----:B------:R-:W3:Y:S01]  /*2ba90*/  LDL.LU.64 R24, [R1+0x10c8] ;  /* 0x0010c80001187983 */ /* 0x000ee20000300a00 */
[----:B------:R-:W-:Y:S02]  /*2baa0*/  IMAD.MOV.U32 R9, RZ, RZ, R22 ;  /* 0x000000ffff097224 */ /* 0x000fe400078e0016 */
[----:B------:R-:W-:Y:S02]  /*2bab0*/  IMAD.MOV.U32 R10, RZ, RZ, R23 ;  /* 0x000000ffff0a7224 */ /* 0x000fe400078e0017 */
[----:B------:R-:W-:Y:S02]  /*2bac0*/  IMAD.MOV.U32 R18, RZ, RZ, R2 ;  /* 0x000000ffff127224 */ /* 0x000fe400078e0002 */
[----:B------:R-:W-:Y:S01]  /*2bad0*/  IMAD.MOV.U32 R19, RZ, RZ, R0 ;  /* 0x000000ffff137224 */ /* 0x000fe200078e0000 */
[----:B---3--:R-:W-:Y:S01]  /*2bae0*/  HMMA.16816.F32 R24, R4, R22, R24 ;  /* 0x000000160418723c */ /* 0x008fe20000001818 */
[----:B------:R-:W3:Y:S04]  /*2baf0*/  LDL.LU.64 R22, [R1+0x10c0] ;  /* 0x0010c00001167983 */ /* 0x000ee80000300a00 */
[----:B------:R-:W3:-:S15]  /*2bb00*/  LDL.LU.64 R20, [R1+0x10b8] ;  /* 0x0010b80001147983 */ /* 0x000ede0000300a00 */
[----:B------:R-:W-:-:S04]  /*2bb10*/  NOP ;  /* 0x0000000000007918 */ /* 0x000fc80000000000 */
[----:B------:R-:W-:Y:S02]  /*2bb20*/  IMAD.MOV.U32 R2, RZ, RZ, R26 ;  /* 0x000000ffff027224 */ /* 0x000fe400078e001a */
[----:B------:R-:W-:Y:S02]  /*2bb30*/  IMAD.MOV.U32 R0, RZ, RZ, R27 ;  /* 0x000000ffff007224 */ /* 0x000fe400078e001b */
[----:B------:R-:W3:Y:S01]  /*2bb40*/  LDL.LU.64 R26, [R1+0x10b0] ;  /* 0x0010b000011a7983 */ /* 0x000ee20000300a00 */
[----:B------:R-:W-:Y:S02]  /*2bb50*/  IMAD.MOV.U32 R16, RZ, RZ, R28 ;  /* 0x000000ffff107224 */ /* 0x000fe400078e001c */
[----:B------:R-:W-:Y:S02]  /*2bb60*/  IMAD.MOV.U32 R17, RZ, RZ, R3 ;  /* 0x000000ffff117224 */ /* 0x000fe400078e0003 */
[----:B------:R-:W-:Y:S02]  /*2bb70*/  IMAD.MOV.U32 R28, RZ, RZ, R24 ;  /* 0x000000ffff1c7224 */ /* 0x000fe400078e0018 */
[----:B------:R-:W-:Y:S01]  /*2bb80*/  IMAD.MOV.U32 R3, RZ, RZ, R25 ;  /* 0x000000ffff037224 */ /* 0x000fe200078e0019 */
[----:B---3--:R-:W-:Y:S01]  /*2bb90*/  HMMA.16816.F32 R4, R4, R26, R20 ;  /* 0x0000001a0404723c */ /* 0x008fe20000001814 */
[----:B------:R-:W3:Y:S04]  /*2bba0*/  LDL.LU.64 R22, [R1+0x10a8] ;  /* 0x0010a80001167983 */ /* 0x000ee80000300a00 */
[----:B------:R-:W3:Y:S04]  /*2bbb0*/  LDL.LU.64 R26, [R1+0x10a0] ;  /* 0x0010a000011a7983 */ /* 0x000ee80000300a00 */
[----:B------:R-:W3:-:S14]  /*2bbc0*/  LDL.LU.64 R24, [R1+0x1098] ;  /* 0x0010980001187983 */ /* 0x000edc0000300a00 */
[----:B------:R-:W-:Y:S04]  /*2bbd0*/  STL.64 [R1+0xc0], R4 ;  /* 0x0000c00401007387 */ /* 0x000fe80000100a00 */
[----:B------:R0:W-:Y:S04]  /*2bbe0*/  STL.64 [R1+0xc8], R6 ;  /* 0x0000c80601007387 */ /* 0x0001e80000100a00 */
[----:B0-----:R-:W4:Y:S01]  /*2bbf0*/  LDL R7, [R1+0x2f0] ;  /* 0x0002f00001077983 */ /* 0x001f220000100800 */
[----:B---3--:R-:W-:Y:S03]  /*2bc00*/  HMMA.16816.F32 R20, R24, R22, R16 ;  /* 0x000000161814723c */ /* 0x008fe60000001810 */
[----:B------:R-:W3:Y:S04]  /*2bc10*/  LDL.LU.64 R18, [R1+0x1090] ;  /* 0x0010900001127983 */ /* 0x000ee80000300a00 */
[----:B------:R-:W3:-:S15]  /*2bc20*/  LDL.LU.64 R16, [R1+0x1088] ;  /* 0x0010880001107983 */ /* 0x000ede0000300a00 */
[----:B------:R-:W-:-:S01]  /*2bc30*/  NOP ;  /* 0x0000000000007918 */ /* 0x000fc20000000000 */
[----:B------:R-:W-:Y:S04]  /*2bc40*/  STL.64 [R1+0xb0], R20 ;  /* 0x0000b01401007387 */ /* 0x000fe80000100a00 */
[----:B------:R0:W-:Y:S04]  /*2bc50*/  STL.64 [R1+0xb8], R22 ;  /* 0x0000b81601007387 */ /* 0x0001e80000100a00 */
[----:B0-----:R-:W3:Y:S02]  /*2bc60*/  LDL.LU.64 R22, [R1+0x1080] ;  /* 0x0010800001167983 */ /* 0x001ee40000300a00 */
[----:B---3--:R-:W-:Y:S02]  /*2bc70*/  HMMA.16816.F32 R20, R24, R22, R16 ;  /* 0x000000161814723c */ /* 0x008fe40000001810 */
[----:B------:R-:W3:Y:S04]  /*2bc80*/  LDL.LU.64 R18, [R1+0x1078] ;  /* 0x0010780001127983 */ /* 0x000ee80000300a00 */
[----:B------:R-:W2:-:S15]  /*2bc90*/  LDL.LU.64 R16, [R1+0x1070] ;  /* 0x0010700001107983 */ /* 0x000e9e0000300a00 */
        /* <DEDUP_REMOVED lines=9> */
[----:B0-----:R-:W3:Y:S04]  /*2bd30*/  LDL.LU.64 R22, [R1+0x1058] ;  /* 0x0010580001167983 */ /* 0x001ee80000300a00 */
[----:B------:R-:W3:Y:S02]  /*2bd40*/  LDL.LU.64 R20, [R1+0x1050] ;  /* 0x0010500001147983 */ /* 0x000ee40000300a00 */
[----:B---3--:R-:W-:-:S15]  /*2bd50*/  HMMA.16816.F32 R20, R24, R14, R20 ;  /* 0x0000000e1814723c */ /* 0x008fde0000001814 */
[----:B------:R-:W-:-:S08]  /*2bd60*/  NOP ;  /* 0x0000000000007918 */ /* 0x000fd00000000000 */
[----:B------:R-:W-:Y:S04]  /*2bd70*/  STL.64 [R1+0x80], R20 ;  /* 0x0000801401007387 */ /* 0x000fe80000100a00 */
[----:B------:R-:W-:Y:S04]  /*2bd80*/  STL.64 [R1+0x88], R22 ;  /* 0x0000881601007387 */ /* 0x000fe80000100a00 */
[----:B----4-:R-:W0:Y:S04]  /*2bd90*/  LDSM.16.MT88.4 R20, [R7+UR5+0x11800] ;  /* 0x011800050714783b */ /* 0x010e280008004200 */
[----:B0-----:R-:W-:Y:S04]  /*2bda0*/  STL.64 [R1+0x1000], R22 ;  /* 0x0010001601007387 */ /* 0x001fe80000100a00 */
[----:B------:R-:W-:Y:S04]  /*2bdb0*/  STL.64 [R1+0xff8], R20 ;  /* 0x000ff81401007387 */ /* 0x000fe80000100a00 */
[----:B------:R-:W0:Y:S02]  /*2bdc0*/  LDSM.16.M88.4 R20, [R13+UR5+0x80] ;  /* 0x000080050d14783b */ /* 0x000e240008000200 */
[----:B0-----:R-:W-:-:S02]  /*2bdd0*/  IMAD.MOV.U32 R5, RZ, RZ, R20 ;  /* 0x000000ffff057224 */ /* 0x001fc400078e0014 */
[----:B------:R-:W-:Y:S01]  /*2bde0*/  IMAD.MOV.U32 R4, RZ, RZ, R21 ;  /* 0x000000ffff047224 */ /* 0x000fe200078e0015 */
[----:B------:R-:W-:Y:S04]  /*2bdf0*/  STL.64 [R1+0x50], R20 ;  /* 0x0000501401007387 */ /* 0x000fe80000100a00 */
[----:B------:R-:W-:Y:S04]  /*2be00*/  STL.64 [R1+0x58], R22 ;  /* 0x0000581601007387 */ /* 0x000fe80000100a00 */
[----:B------:R-:W-:Y:S04]  /*2be10*/  STL [R1+0x1010], R7 ;  /* 0x0010100701007387 */ /* 0x000fe80000100800 */
[----:B------:R-:W0:Y:S04]  /*2be20*/  LDSM.16.M88.4 R20, [R13+UR5+0x2080] ;  /* 0x002080050d14783b */ /* 0x000e280008000200 */
[----:B------:R-:W-:Y:S04]  /*2be30*/  STL.64 [R1+0x1008], R4 ;  /* 0x0010080401007387 */ /* 0x000fe80000100a00 */
[----:B------:R-:W1:Y:S04]  /*2be40*/  LDSM.16.M88.4 R4, [R13+UR5+0x4080] ;  /* 0x004080050d04783b */ /* 0x000e680008000200 */
[----:B0-----:R-:W-:Y:S04]  /*2be50*/  STL.64 [R1+0x40], R20 ;  /* 0x0000401401007387 */ /* 0x001fe80000100a00 */
[----:B------:R-:W-:Y:S04]  /*2be60*/  STL.64 [R1+0x48], R22 ;  /* 0x0000481601007387 */ /* 0x000fe80000100a00 */
[----:B-1----:R-:W-:Y:S04]  /*2be70*/  STL.64 [R1+0x30], R4 ;  /* 0x0000300401007387 */ /* 0x002fe80000100a00 */
[----:B------:R-:W-:Y:S04]  /*2be80*/  STL.64 [R1+0x38], R6 ;  /* 0x0000380601007387 */ /* 0x000fe80000100a00 */
[----:B------:R-:W0:Y:S04]  /*2be90*/  LDSM.16.M88.4 R4, [R13+UR5+0x8080] ;  /* 0x008080050d04783b */ /* 0x000e280008000200 */
[----:B------:R-:W1:Y:S04]  /*2bea0*/  LDSM.16.M88.4 R20, [R13+UR5+0x6080] ;  /* 0x006080050d14783b */ /* 0x000e680008000200 */
[----:B0-----:R-:W-:Y:S04]  /*2beb0*/  STL.64 [R1+0x10], R4 ;  /* 0x0000100401007387 */ /* 0x001fe80000100a00 */
[----:B-1----:R-:W-:Y:S04]  /*2bec0*/  STL.64 [R1+0x20], R20 ;  /* 0x0000201401007387 */ /* 0x002fe80000100a00 */
[----:B------:R-:W-:Y:S04]  /*2bed0*/  STL.64 [R1+0x28], R22 ;  /* 0x0000281601007387 */ /* 0x000fe80000100a00 */
[----:B------:R-:W0:Y:S01]  /*2bee0*/  LDSM.16.M88.4 R20, [R13+UR5+0xa080] ;  /* 0x00a080050d14783b */ /* 0x000e220008000200 */
[----:B------:R-:W-:-:S03]  /*2bef0*/  IMAD.MOV.U32 R29, RZ, RZ, R7 ;  /* 0x000000ffff1d7224 */ /* 0x000fc600078e0007 */
[----:B------:R1:W-:Y:S01]  /*2bf00*/  STL [R1+0x18], R6 ;  /* 0x0000180601007387 */ /* 0x0003e20000100800 */
[----:B------:R-:W-:-:S03]  /*2bf10*/  IMAD.MOV.U32 R7, RZ, RZ, R10 ;  /* 0x000000ffff077224 */ /* 0x000fc600078e000a */
[----:B------:R3:W-:Y:S01]  /*2bf20*/  STL [R1+0xe5c], R29 ;  /* 0x000e5c1d01007387 */ /* 0x0007e20000100800 */
[----:B-1----:R-:W-:-:S03]  /*2bf30*/  IMAD.MOV.U32 R6, RZ, RZ, R9 ;  /* 0x000000ffff067224 */ /* 0x002fc600078e0009 */
[----:B---3--:R-:W3:Y:S04]  /*2bf40*/  LDL R29, [R1+0x2f4] ;  /* 0x0002f400011d7983 */ /* 0x008ee80000100800 */
[----:B------:R-:W4:Y:S04]  /*2bf50*/  LDL.LU R9, [R1+0x104c] ;  /* 0x00104c0001097983 */ /* 0x000f280000300800 */
[----:B0-----:R-:W-:Y:S04]  /*2bf60*/  STL.64 [R1], R20 ;  /* 0x0000001401007387 */ /* 0x001fe80000100a00 */
[----:B------:R-:W-:Y:S04]  /*2bf70*/  STL.64 [R1+0x8], R22 ;  /* 0x0000081601007387 */ /* 0x000fe80000100a00 */
[----:B------:R-:W3:Y:S04]  /*2bf80*/  LDL.LU R10, [R1+0x1048] ;  /* 0x00104800010a7983 */ /* 0x000ee80000300800 */
[----:B------:R0:W-:Y:S02]  /*2bf90*/  STL.64 [R1+0x1028], R6 ;  /* 0x0010280601007387 */ /* 0x0001e40000100a00 */
[----:B0-----:R-:W-:-:S02]  /*2bfa0*/  IMAD.MOV.U32 R6, RZ, RZ, R11 ;  /* 0x000000ffff067224 */ /* 0x001fc400078e000b */
[----:B------:R-:W-:Y:S01]  /*2bfb0*/  IMAD.MOV.U32 R7, RZ, RZ, R12 ;  /* 0x000000ffff077224 */ /* 0x000fe200078e000c */
[----:B------:R-:W3:Y:S04]  /*2bfc0*/  LDL.LU R11, [R1+0x1044] ;  /* 0x00104400010b7983 */ /* 0x000ee80000300800 */
[----:B------:R-:W3:Y:S04]  /*2bfd0*/  LDL.LU R12, [R1+0x1040] ;  /* 0x00104000010c7983 */ /* 0x000ee80000300800 */
[----:B------:R2:W-:Y:S02]  /*2bfe0*/  STL.64 [R1+0x1030], R6 ;  /* 0x0010300601007387 */ /* 0x0005e40000100a00 */
[----:B--2---:R-:W-:-:S02]  /*2bff0*/  IMAD.MOV.U32 R6, RZ, RZ, R17 ;  /* 0x000000ffff067224 */ /* 0x004fc400078e0011 */
[----:B------:R-:W-:Y:S02]  /*2c000*/  IMAD.MOV.U32 R7, RZ, RZ, R16 ;  /* 0x000000ffff077224 */ /* 0x000fe400078e0010 */
[----:B------:R-:W0:Y:S04]  /*2c010*/  LDSM.16.M88.4 R16, [R13+UR5+0xc080] ;  /* 0x00c080050d10783b */ /* 0x000e280008000200 */
[----:B0-----:R-:W-:Y:S04]  /*2c020*/  STL [R1+0xe40], R18 ;  /* 0x000e401201007387 */ /* 0x001fe80000100800 */
[----:B------:R-:W-:Y:S04]  /*2c030*/  STL [R1+0xe3c], R19 ;  /* 0x000e3c1301007387 */ /* 0x000fe80000100800 */
[----:B------:R0:W-:Y:S04]  /*2c040*/  STL.64 [R1+0x1038], R16 ;  /* 0x0010381001007387 */ /* 0x0001e80000100a00 */
[----:B0-----:R-:W2:Y:S04]  /*2c050*/  LDL.LU R16, [R1+0x150] ;  /* 0x0001500001107983 */ /* 0x001ea80000300800 */
[----:B------:R-:W2:Y:S04]  /*2c060*/  LDL.LU R17, [R1+0x154] ;  /* 0x0001540001117983 */ /* 0x000ea80000300800 */
[----:B------:R-:W2:Y:S01]  /*2c070*/  LDL.LU R18, [R1+0x158] ;  /* 0x0001580001127983 */ /* 0x000ea20000300800 */
[----:B------:R-:W-:-:S02]  /*2c080*/  IMAD.MOV.U32 R23, RZ, RZ, R8 ;  /* 0x000000ffff177224 */ /* 0x000fc400078e0008 */
[----:B----4-:R-:W-:Y:S02]  /*2c090*/  IMAD.MOV.U32 R22, RZ, RZ, R9 ;  /* 0x000000ffff167224 */ /* 0x010fe400078e0009 */
[----:B---3--:R-:W-:Y:S02]  /*2c0a0*/  IMAD.MOV.U32 R21, RZ, RZ, R10 ;  /* 0x000000ffff157224 */ /* 0x008fe400078e000a */
[----:B------:R-:W-:Y:S02]  /*2c0b0*/  IMAD.MOV.U32 R19, RZ, RZ, R12 ;  /* 0x000000ffff137224 */ /* 0x000fe400078e000c */
[----:B------:R-:W-:Y:S01]  /*2c0c0*/  IMAD.MOV.U32 R20, RZ, RZ, R11 ;  /* 0x000000ffff147224 */ /* 0x000fe200078e000b */
[----:B------:R-:W0:Y:S04]  /*2c0d0*/  LDSM.16.M88.4 R12, [R13+UR5+0xe080] ;  /* 0x00e080050d0c783b */ /* 0x000e280008000200 */
[----:B------:R-:W1:Y:S04]  /*2c0e0*/  LDSM.16.MT88.4 R8, [R29+UR5+0x11800] ;  /* 0x011800051d08783b */ /* 0x000e680008004200 */
[----:B------:R-:W-:Y:S04]  /*2c0f0*/  STL.64 [R1+0x1020], R22 ;  /* 0x0010201601007387 */ /* 0x000fe80000100a00 */
[----:B------:R3:W-:Y:S04]  /*2c100*/  STL.64 [R1+0x1018], R20 ;  /* 0x0010181401007387 */ /* 0x0007e80000100a00 */
[----:B---3--:R-:W3:Y:S04]  /*2c110*/  LDL.LU R20, [R1+0xf0] ;  /* 0x0000f00001147983 */ /* 0x008ee80000300800 */
[----:B------:R-:W3:Y:S04]  /*2c120*/  LDL.LU R21, [R1+0xf4] ;  /* 0x0000f40001157983 */ /* 0x000ee80000300800 */
[----:B------:R-:W3:Y:S04]  /*2c130*/  LDL.LU R22, [R1+0xf8] ;  /* 0x0000f80001167983 */ /* 0x000ee80000300800 */
[----:B------:R-:W3:Y:S04]  /*2c140*/  LDL.LU R23, [R1+0xfc] ;  /* 0x0000fc0001177983 */ /* 0x000ee80000300800 */
[----:B0-----:R-:W-:Y:S04]  /*2c150*/  STL [R1+0xe44], R14 ;  /* 0x000e440e01007387 */ /* 0x001fe80000100800 */
[----:B------:R-:W-:Y:S04]  /*2c160*/  STL [R1+0xe38], R15 ;  /* 0x000e380f01007387 */ /* 0x000fe80000100800 */
[----:B-1----:R0:W-:Y:S04]  /*2c170*/  STL [R1+0xf54], R8 ;  /* 0x000f540801007387 */ /* 0x0021e80000100800 */
[----:B------:R1:W-:Y:S04]  /*2c180*/  STL [R1+0xf50], R9 ;  /* 0x000f500901007387 */ /* 0x0003e80000100800 */
[----:B------:R4:W-:Y:S04]  /*2c190*/  STL [R1+0xf4c], R10 ;  /* 0x000f4c0a01007387 */ /* 0x0009e80000100800 */
[----:B------:R4:W-:Y:S04]  /*2c1a0*/  STL [R1+0xf48], R11 ;  /* 0x000f480b01007387 */ /* 0x0009e80000100800 */
[----:B0-----:R-:W3:Y:S04]  /*2c1b0*/  LDL.LU R8, [R1+0x130] ;  /* 0x0001300001087983 */ /* 0x001ee80000300800 */
[----:B-1----:R-:W3:Y:S04]  /*2c1c0*/  LDL.LU R9, [R1+0x134] ;  /* 0x0001340001097983 */ /* 0x002ee80000300800 */
[----:B----4-:R-:W3:Y:S04]  /*2c1d0*/  LDL.LU R10, [R1+0x138] ;  /* 0x00013800010a7983 */ /* 0x010ee80000300800 */
[----:B------:R-:W3:Y:S01]  /*2c1e0*/  LDL.LU R11, [R1+0x13c] ;  /* 0x00013c00010b7983 */ /* 0x000ee20000300800 */
[----:B--2---:R-:W-:Y:S03]  /*2c1f0*/  HMMA.16816.F32 R4, R24, R6, R16 ;  /* 0x000000061804723c */ /* 0x004fe60000001810 */
[----:B------:R-:W2:-:S15]  /*2c200*/  LDL.LU.64 R16, [R1+0x1038] ;  /* 0x0010380001107983 */ /* 0x000e9e0000300a00 */
[----:B------:R-:W-:-:S05]  /*2c210*/  NOP ;  /* 0x0000000000007918 */ /* 0x000fca0000000000 */
[----:B------:R3:W-:Y:S01]  /*2c220*/  STL.64 [R1+0x70], R4 ;  /* 0x0000700401007387 */ /* 0x0007e20000100a00 */
[----:B------:R-:W-:Y:S02]  /*2c230*/  IMAD.MOV.U32 R18, RZ, RZ, R6 ;  /* 0x000000ffff127224 */ /* 0x000fe400078e0006 */
[----:B------:R-:W-:Y:S02]  /*2c240*/  IMAD.MOV.U32 R19, RZ, RZ, R7 ;  /* 0x000000ffff137224 */ /* 0x000fe400078e0007 */
[----:B------:R-:W3:Y:S04]  /*2c250*/  LDL.LU.64 R6, [R1+0x1030] ;  /* 0x0010300001067983 */ /* 0x000ee80000300a00 */
[----:B------:R-:W-:Y:S01]  /*2c260*/  STL [R1+0xf74], R18 ;  /* 0x000f741201007387 */ /* 0x000fe20000100800 */
[----:B---3--:R-:W-:-:S15]  /*2c270*/  HMMA.16816.F32 R4, R24, R6, R8 ;  /* 0x000000061804723c */ /* 0x008fde0000001808 */
[----:B------:R-:W-:-:S09]  /*2c280*/  NOP ;  /* 0x0000000000007918 */ /* 0x000fd20000000000 */
[----:B------:R-:W-:Y:S02]  /*2c290*/  IMAD.MOV.U32 R10, RZ, RZ, R6 ;  /* 0x000000ffff0a7224 */ /* 0x000fe400078e0006 */
[----:B------:R-:W-:Y:S02]  /*2c2a0*/  IMAD.MOV.U32 R11, RZ, RZ, R7 ;  /* 0x000000ffff0b7224 */ /* 0x000fe400078e0007 */
[----:B------:R-:W3:Y:S01]  /*2c2b0*/  LDL.LU.64 R6, [R1+0x1028] ;  /* 0x0010280001067983 */ /* 0x000ee20000300a00 */
[----:B------:R-:W-:Y:S02]  /*2c2c0*/  IMAD.MOV.U32 R8, RZ, RZ, R4 ;  /* 0x000000ffff087224 */ /* 0x000fe400078e0004 */
[----:B------:R-:W-:-:S03]  /*2c2d0*/  IMAD.MOV.U32 R9, RZ, RZ, R5 ;  /* 0x000000ffff097224 */ /* 0x000fc600078e0005 */
[----:B------:R-:W-:Y:S04]  /*2c2e0*/  STL [R1+0xf64], R8 ;  /* 0x000f640801007387 */ /* 0x000fe80000100800 */
[----:B------:R-:W-:Y:S04]  /*2c2f0*/  STL [R1+0xf60], R9 ;  /* 0x000f600901007387 */ /* 0x000fe80000100800 */
[----:B------:R0:W-:Y:S04]  /*2c300*/  STL [R1+0xf5c], R10 ;  /* 0x000f5c0a01007387 */ /* 0x0001e80000100800 */
[----:B------:R1:W-:Y:S04]  /*2c310*/  STL [R1+0xf58], R11 ;  /* 0x000f580b01007387 */ /* 0x0003e80000100800 */
[----:B0-----:R-:W4:Y:S04]  /*2c320*/  LDL.LU R10, [R1+0x128] ;  /* 0x00012800010a7983 */ /* 0x001f280000300800 */
[----:B-1----:R-:W4:Y:S01]  /*2c330*/  LDL.LU R11, [R1+0x12c] ;  /* 0x00012c00010b7983 */ /* 0x002f220000300800 */
[----:B---3--:R-:W-:Y:S03]  /*2c340*/  HMMA.16816.F32 R4, R24, R6, R20 ;  /* 0x000000061804723c */ /* 0x008fe60000001814 */
[----:B------:R-:W4:Y:S04]  /*2c350*/  LDL.LU.64 R22, [R1+0x1020] ;  /* 0x0010200001167983 */ /* 0x000f280000300a00 */
[----:B------:R-:W4:-:S15]  /*2c360*/  LDL.LU.64 R20, [R1+0x1018] ;  /* 0x0010180001147983 */ /* 0x000f1e0000300a00 */
[----:B------:R-:W-:-:S01]  /*2c370*/  NOP ;  /* 0x0000000000007918 */ /* 0x000fc20000000000 */
[----:B------:R-:W-:Y:S04]  /*2c380*/  STL [R1+0x154], R5 ;  /* 0x0001540501007387 */ /* 0x000fe80000100800 */
[----:B------:R0:W-:Y:S01]  /*2c390*/  STL.64 [R1+0x158], R6 ;  /* 0x0001580601007387 */ /* 0x0001e20000100a00 */
[----:B------:R-:W-:-:S03]  /*2c3a0*/  IMAD.MOV.U32 R18, RZ, RZ, R4 ;  /* 0x000000ffff127224 */ /* 0x000fc600078e0004 */
[----:B0-----:R-:W3:Y:S04]  /*2c3b0*/  LDL.LU R7, [R1+0x1010] ;  /* 0x0010100001077983 */ /* 0x001ee80000300800 */
[----:B------:R-:W4:Y:S04]  /*2c3c0*/  LDL.LU.64 R4, [R1+0x1008] ;  /* 0x0010080001047983 */ /* 0x000f280000300a00 */
[----:B------:R-:W-:Y:S04]  /*2c3d0*/  STL.64 [R1+0xf90], R18 ;  /* 0x000f901201007387 */ /* 0x000fe80000100a00 */
[----:B--2---:R4:W-:Y:S02]  /*2c3e0*/  STL.64 [R1+0xf88], R16 ;  /* 0x000f881001007387 */ /* 0x0049e40000100a00 */
[----:B----4-:R-:W-:-:S02]  /*2c3f0*/  IMAD.MOV.U32 R16, RZ, RZ, R5 ;  /* 0x000000ffff107224 */ /* 0x010fc400078e0005 */
[----:B------:R-:W-:Y:S02]  /*2c400*/  IMAD.MOV.U32 R17, RZ, RZ, R4 ;  /* 0x000000ffff117224 */ /* 0x000fe400078e0004 */
[----:B---3--:R-:W0:Y:S01]  /*2c410*/  LDSM.16.MT88.4 R4, [R7+UR5+0x11c00] ;  /* 0x011c00050704783b */ /* 0x008e220008004200 */
[----:B------:R-:W-:Y:S03]  /*2c420*/  HMMA.16816.F32 R24, R24, R10, R20 ;  /* 0x0000000a1818723c */ /* 0x000fe60000001814 */
[----:B0-----:R0:W-:Y:S04]  /*2c430*/  STL [R1+0xeb4], R4 ;  /* 0x000eb40401007387 */ /* 0x0011e80000100800 */
[----:B------:R1:W-:Y:S04]  /*2c440*/  STL [R1+0xeb0], R5 ;  /* 0x000eb00501007387 */ /* 0x0003e80000100800 */
[----:B------:R2:W-:Y:S04]  /*2c450*/  STL [R1+0xeac], R6 ;  /* 0x000eac0601007387 */ /* 0x0005e80000100800 */
[----:B------:R3:W-:Y:S04]  /*2c460*/  STL [R1+0xea8], R7 ;  /* 0x000ea80701007387 */ /* 0x0007e80000100800 */
[----:B0-----:R-:W4:Y:S04]  /*2c470*/  LDL.LU R4, [R1+0x140] ;  /* 0x0001400001047983 */ /* 0x001f280000300800 */
[----:B-1----:R-:W4:Y:S04]  /*2c480*/  LDL.LU R5, [R1+0x144] ;  /* 0x0001440001057983 */ /* 0x002f280000300800 */
[----:B--2---:R-:W4:Y:S04]  /*2c490*/  LDL.LU R6, [R1+0x148] ;  /* 0x0001480001067983 */ /* 0x004f280000300800 */
[----:B---3--:R-:W4:Y:S04]  /*2c4a0*/  LDL.LU R7, [R1+0x14c] ;  /* 0x00014c0001077983 */ /* 0x008f280000300800 */
[----:B------:R-:W4:Y:S04]  /*2c4b0*/  LDL.LU.64 R22, [R1+0x1000] ;  /* 0x0010000001167983 */ /* 0x000f280000300a00 */
[----:B------:R-:W4:Y:S01]  /*2c4c0*/  LDL.LU.64 R20, [R1+0xff8] ;  /* 0x000ff80001147983 */ /* 0x000f220000300a00 */
[----:B------:R-:W-:-:S02]  /*2c4d0*/  IMAD.MOV.U32 R9, RZ, RZ, R24 ;  /* 0x000000ffff097224 */ /* 0x000fc400078e0018 */
[----:B------:R-:W-:Y:S01]  /*2c4e0*/  IMAD.MOV.U32 R10, RZ, RZ, R25 ;  /* 0x000000ffff0a7224 */ /* 0x000fe200078e0019 */
[----:B------:R-:W-:Y:S01]  /*2c4f0*/  STL [R1+0xdc], R27 ;  /* 0x0000dc1b01007387 */ /* 0x000fe20000100800 */
[----:B------:R-:W-:-:S03]  /*2c500*/  IMAD.MOV.U32 R11, RZ, RZ, R26 ;  /* 0x000000ffff0b7224 */ /* 0x000fc600078e001a */
[----:B------:R-:W0:Y:S04]  /*2c510*/  LDSM.16.MT88.4 R24, [R29+UR5+0x11c00] ;  /* 0x011c00051d18783b */ /* 0x000e280008004200 */
[----:B------:R-:W-:Y:S04]  /*2c520*/  STL [R1+0xf70], R11 ;  /* 0x000f700b01007387 */ /* 0x000fe80000100800 */
[----:B------:R-:W-:Y:S04]  /*2c530*/  STL [R1+0xf6c], R10 ;  /* 0x000f6c0a01007387 */ /* 0x000fe80000100800 */
[----:B------:R-:W-:Y:S04]  /*2c540*/  STL [R1+0xf68], R9 ;  /* 0x000f680901007387 */ /* 0x000fe80000100800 */
[----:B0-----:R-:W-:Y:S04]  /*2c550*/  STL.64 [R1+0xe20], R26 ;  /* 0x000e201a01007387 */ /* 0x001fe80000100a00 */
[----:B------:R0:W-:Y:S04]  /*2c560*/  STL.64 [R1+0xe18], R24 ;  /* 0x000e181801007387 */ /* 0x0001e80000100a00 */
[----:B0-----:R-:W2:Y:S01]  /*2c570*/  LDL.LU R24, [R1+0xc0] ;  /* 0x0000c00001187983 */ /* 0x001ea20000300800 */
[----:B----4-:R-:W-:-:S15]  /*2c580*/  HMMA.16816.F32 R4, R20, R16, R4 ;  /* 0x000000101404723c */ /* 0x010fde0000001804 */
[----:B------:R-:W-:-:S08]  /*2c590*/  NOP ;  /* 0x0000000000007918 */ /* 0x000fd00000000000 */
[----:B------:R-:W-:Y:S04]  /*2c5a0*/  STL.64 [R1+0x140], R4 ;  /* 0x0001400401007387 */ /* 0x000fe80000100a00 */
[----:B------:R-:W-:Y:S04]  /*2c5b0*/  STL.64 [R1+0x148], R6 ;  /* 0x0001480601007387 */ /* 0x000fe80000100a00 */
[----:B------:R-:W2:Y:S04]  /*2c5c0*/  LDL.LU R25, [R1+0xc4] ;  /* 0x0000c40001197983 */ /* 0x000ea80000300800 */
[----:B------:R-:W3:Y:S04]  /*2c5d0*/  LDL.LU R26, [R1+0xc8] ;  /* 0x0000c800011a7983 */ /* 0x000ee80000300800 */
[----:B------:R-:W3:Y:S04]  /*2c5e0*/  LDL.LU R27, [R1+0xcc] ;  /* 0x0000cc00011b7983 */ /* 0x000ee80000300800 */
[----:B------:R-:W4:Y:S04]  /*2c5f0*/  LDL.LU R16, [R1+0x170] ;  /* 0x0001700001107983 */ /* 0x000f280000300800 */
[----:B------:R-:W4:Y:S04]  /*2c600*/  LDL.LU R17, [R1+0x174] ;  /* 0x0001740001117983 */ /* 0x000f280000300800 */
[----:B------:R-:W2:Y:S04]  /*2c610*/  LDL.LU R18, [R1+0x178] ;  /* 0x0001780001127983 */ /* 0x000ea80000300800 */
[----:B------:R-:W2:Y:S04]  /*2c620*/  LDL.LU R19, [R1+0x17c] ;  /* 0x00017c0001137983 */ /* 0x000ea80000300800 */
[----:B------:R-:W3:Y:S04]  /*2c630*/  LDL.LU R8, [R1+0x1a0] ;  /* 0x0001a00001087983 */ /* 0x000ee80000300800 */
[----:B------:R-:W3:Y:S04]  /*2c640*/  LDL.LU R9, [R1+0x1a4] ;  /* 0x0001a40001097983 */ /* 0x000ee80000300800 */
[----:B------:R-:W4:Y:S04]  /*2c650*/  LDL.LU R10, [R1+0x1a8] ;  /* 0x0001a800010a7983 */ /* 0x000f280000300800 */
[----:B------:R-:W4:Y:S04]  /*2c660*/  LDL.LU R11, [R1+0x1ac] ;  /* 0x0001ac00010b7983 */ /* 0x000f280000300800 */
[----:B----4-:R-:W-:Y:S04]  /*2c670*/  STL.64 [R1+0xff0], R10 ;  /* 0x000ff00a01007387 */ /* 0x010fe80000100a00 */
[----:B---3--:R0:W-:Y:S04]  /*2c680*/  STL.64 [R1+0xfe8], R8 ;  /* 0x000fe80801007387 */ /* 0x0081e80000100a00 */
[----:B0-----:R-:W3:Y:S04]  /*2c690*/  LDL.LU.64 R8, [R1+0x40] ;  /* 0x0000400001087983 */ /* 0x001ee80000300a00 */
[----:B------:R-:W4:Y:S04]  /*2c6a0*/  LDL.LU.64 R4, [R1+0x30] ;  /* 0x0000300001047983 */ /* 0x000f280000300a00 */
[----:B--2---:R-:W-:Y:S04]  /*2c6b0*/  STL.64 [R1+0xfb0], R18 ;  /* 0x000fb01201007387 */ /* 0x004fe80000100a00 */
[----:B------:R0:W-:Y:S04]  /*2c6c0*/  STL.64 [R1+0xfa8], R16 ;  /* 0x000fa81001007387 */ /* 0x0001e80000100a00 */
        /* <DEDUP_REMOVED lines=17> */
[----:B------:R1:W-:Y:S01]  /*2c7e0*/  STL.64 [R1+0xf78], R24 ;  /* 0x000f781801007387 */ /* 0x0003e20000100a00 */
[----:B0-----:R-:W-:-:S02]  /*2c7f0*/  IMAD.MOV.U32 R26, RZ, RZ, R2 ;  /* 0x000000ffff1a7224 */ /* 0x001fc400078e0002 */
[----:B------:R-:W-:Y:S02]  /*2c800*/  IMAD.MOV.U32 R27, RZ, RZ, R0 ;  /* 0x000000ffff1b7224 */ /* 0x000fe400078e0000 */
[----:B-1----:R-:W-:Y:S02]  /*2c810*/  IMAD.MOV.U32 R24, RZ, RZ, R28 ;  /* 0x000000ffff187224 */ /* 0x002fe400078e001c */
[----:B------:R-:W-:Y:S01]  /*2c820*/  IMAD.MOV.U32 R25, RZ, RZ, R3 ;  /* 0x000000ffff197224 */ /* 0x000fe200078e0003 */
[----:B------:R-:W-:Y:S04]  /*2c830*/  STL.64 [R1+0xfa0], R26 ;  /* 0x000fa01a01007387 */ /* 0x000fe80000100a00 */
[----:B------:R0:W-:Y:S04]  /*2c840*/  STL.64 [R1+0xf98], R24 ;  /* 0x000f981801007387 */ /* 0x0001e80000100a00 */
[----:B0-----:R-:W3:Y:S04]  /*2c850*/  LDL.LU.64 R24, [R1] ;  /* 0x0000000001187983 */ /* 0x001ee80000300a00 */
[----:B---3--:R0:W-:Y:S04]  /*2c860*/  STL.64 [R1+0xfb8], R24 ;  /* 0x000fb81801007387 */ /* 0x0081e80000100a00 */
[----:B0-----:R-:W3:Y:S01]  /*2c870*/  LDL.LU.64 R24, [R1+0x10] ;  /* 0x0000100001187983 */ /* 0x001ee20000300a00 */
[----:B--2---:R-:W-:Y:S06]  /*2c880*/  HMMA.16816.F32 R16, R20, R8, R16 ;  /* 0x000000081410723c */ /* 0x004fec0000001810 */
[----:B------:R-:W-:-:S02]  /*2c890*/  IMAD.MOV.U32 R15, RZ, RZ, R8 ;  /* 0x000000ffff0f7224 */ /* 0x000fc400078e0008 */
[----:B------:R-:W-:Y:S01]  /*2c8a0*/  IMAD.MOV.U32 R14, RZ, RZ, R9 ;  /* 0x000000ffff0e7224 */ /* 0x000fe200078e0009 */
[----:B---3--:R0:W-:Y:S04]  /*2c8b0*/  STL.64 [R1+0xfd0], R24 ;  /* 0x000fd01801007387 */ /* 0x0081e80000100a00 */
[----:B0-----:R-:W2:Y:S04]  /*2c8c0*/  LDL.LU.64 R24, [R1+0x20] ;  /* 0x0000200001187983 */ /* 0x001ea80000300a00 */
[----:B------:R-:W4:Y:S04]  /*2c8d0*/  LDL.LU.64 R10, [R1+0xff0] ;  /* 0x000ff000010a7983 */ /* 0x000f280000300a00 */
[----:B------:R-:W4:Y:S04]  /*2c8e0*/  LDL.LU.64 R8, [R1+0xfe8] ;  /* 0x000fe80001087983 */ /* 0x000f280000300a00 */
[----:B------:R-:W-:Y:S04]  /*2c8f0*/  STL.64 [R1+0x130], R16 ;  /* 0x0001301001007387 */ /* 0x000fe80000100a00 */
[----:B------:R4:W-:Y:S01]  /*2c900*/  STL [R1+0x138], R18 ;  /* 0x0001381201007387 */ /* 0x0009e20000100800 */
[----:B------:R-:W-:-:S05]  /*2c910*/  IMAD.MOV.U32 R0, RZ, RZ, R19 ;  /* 0x000000ffff007224 */ /* 0x000fca00078e0013 */
[----:B------:R-:W-:Y:S01]  /*2c920*/  STL [R1+0xeb8], R0 ;  /* 0x000eb80001007387 */ /* 0x000fe20000100800 */
[----:B----4-:R-:W-:Y:S07]  /*2c930*/  HMMA.16816.F32 R16, R20, R4, R8 ;  /* 0x000000041410723c */ /* 0x010fee0000001808 */
[----:B------:R-:W-:-:S15]  /*2c940*/  IMAD.MOV.U32 R8, RZ, RZ, R5 ;  /* 0x000000ffff087224 */ /* 0x000fde00078e0005 */
[----:B------:R-:W-:-:S01]  /*2c950*/  NOP ;  /* 0x0000000000007918 */ /* 0x000fc20000000000 */
[----:B------:R0:W-:Y:S01]  /*2c960*/  STL [R1+0x12c], R19 ;  /* 0x00012c1301007387 */ /* 0x0001e20000100800 */
[----:B------:R-:W-:Y:S02]  /*2c970*/  IMAD.MOV.U32 R7, RZ, RZ, R18 ;  /* 0x000000ffff077224 */ /* 0x000fe400078e0012 */
[----:B------:R-:W-:Y:S02]  /*2c980*/  IMAD.MOV.U32 R5, RZ, RZ, R16 ;  /* 0x000000ffff057224 */ /* 0x000fe400078e0010 */
[----:B------:R-:W-:Y:S01]  /*2c990*/  IMAD.MOV.U32 R6, RZ, RZ, R17 ;  /* 0x000000ffff067224 */ /* 0x000fe200078e0011 */
[----:B0-----:R-:W3:Y:S04]  /*2c9a0*/  LDL.LU.64 R18, [R1+0xfe0] ;  /* 0x000fe00001127983 */ /* 0x001ee80000300a00 */
[----:B------:R-:W3:Y:S01]  /*2c9b0*/  LDL.LU.64 R16, [R1+0xfd8] ;  /* 0x000fd80001107983 */ /* 0x000ee20000300a00 */
[----:B--2---:R-:W-:-:S02]  /*2c9c0*/  IMAD.MOV.U32 R11, RZ, RZ, R24 ;  /* 0x000000ffff0b7224 */ /* 0x004fc400078e0018 */
[----:B------:R-:W-:Y:S02]  /*2c9d0*/  IMAD.MOV.U32 R10, RZ, RZ, R25 ;  /* 0x000000ffff0a7224 */ /* 0x000fe400078e0019 */
[----:B------:R-:W-:Y:S01]  /*2c9e0*/  IMAD.MOV.U32 R9, RZ, RZ, R4 ;  /* 0x000000ffff097224 */ /* 0x000fe200078e0004 */
[----:B---3--:R-:W-:Y:S01]  /*2c9f0*/  HMMA.16816.F32 R16, R20, R24, R16 ;  /* 0x000000181410723c */ /* 0x008fe20000001810 */
[----:B------:R-:W2:-:S15]  /*2ca00*/  LDL.LU.64 R24, [R1+0xfd0] ;  /* 0x000fd00001187983 */ /* 0x000e9e0000300a00 */
[----:B------:R-:W-:-:S07]  /*2ca10*/  NOP ;  /* 0x0000000000007918 */ /* 0x000fce0000000000 */
[----:B------:R0:W-:Y:S01]  /*2ca20*/  STL.64 [R1+0x110], R16 ;  /* 0x0001101001007387 */ /* 0x0001e20000100a00 */
[----:B------:R-:W-:Y:S02]  /*2ca30*/  IMAD.MOV.U32 R0, RZ, RZ, R18 ;  /* 0x000000ffff007224 */ /* 0x000fe400078e0012 */
[----:B------:R-:W-:Y:S02]  /*2ca40*/  IMAD.MOV.U32 R4, RZ, RZ, R19 ;  /* 0x000000ffff047224 */ /* 0x000fe400078e0013 */
[----:B------:R-:W3:Y:S04]  /*2ca50*/  LDL.LU.64 R18, [R1+0xfc8] ;  /* 0x000fc80001127983 */ /* 0x000ee80000300a00 */
[----:B0-----:R-:W3:Y:S04]  /*2ca60*/  LDL.LU.64 R16, [R1+0xfc0] ;  /* 0x000fc00001107983 */ /* 0x001ee80000300a00 */
[----:B------:R-:W-:Y:S04]  /*2ca70*/  STL.64 [R1+0xec8], R6 ;  /* 0x000ec80601007387 */ /* 0x000fe80000100a00 */
[----:B------:R2:W-:Y:S02]  /*2ca80*/  STL.64 [R1+0xec0], R4 ;  /* 0x000ec00401007387 */ /* 0x0005e40000100a00 */
[----:B--2---:R-:W-:-:S02]  /*2ca90*/  IMAD.MOV.U32 R5, RZ, RZ, R24 ;  /* 0x000000ffff057224 */ /* 0x004fc400078e0018 */
[----:B------:R-:W-:Y:S01]  /*2caa0*/  IMAD.MOV.U32 R4, RZ, RZ, R25 ;  /* 0x000000ffff047224 */ /* 0x000fe200078e0019 */
[----:B---3--:R-:W-:Y:S01]  /*2cab0*/  HMMA.16816.F32 R16, R20, R24, R16 ;  /* 0x000000181410723c */ /* 0x008fe20000001810 */
[----:B------:R-:W2:-:S15]  /*2cac0*/  LDL.LU.64 R24, [R1+0xfb8] ;  /* 0x000fb80001187983 */ /* 0x000e9e0000300a00 */
[----:B------:R-:W-:-:S07]  /*2cad0*/  NOP ;  /* 0x0000000000007918 */ /* 0x000fce0000000000 */
[----:B------:R0:W-:Y:S01]  /*2cae0*/  STL [R1+0x100], R16 ;  /* 0x0001001001007387 */ /* 0x0001e20000100800 */
[----:B------:R-:W-:Y:S02]  /*2caf0*/  IMAD.MOV.U32 R3, RZ, RZ, R18 ;  /* 0x000000ffff037224 */ /* 0x000fe400078e0012 */
[----:B------:R-:W-:Y:S02]  /*2cb00*/  IMAD.MOV.U32 R2, RZ, RZ, R19 ;  /* 0x000000ffff027224 */ /* 0x000fe400078e0013 */
[----:B------:R-:W-:Y:S01]  /*2cb10*/  IMAD.MOV.U32 R28, RZ, RZ, R17 ;  /* 0x000000ffff1c7224 */ /* 0x000fe200078e0011 */
[----:B------:R-:W3:Y:S04]  /*2cb20*/  LDL.LU.64 R18, [R1+0xfb0] ;  /* 0x000fb00001127983 */ /* 0x000ee80000300a00 */
[----:B0-----:R-:W3:Y:S04]  /*2cb30*/  LDL.LU.64 R16, [R1+0xfa8] ;  /* 0x000fa80001107983 */ /* 0x001ee80000300a00 */
[----:B------:R-:W4:Y:S01]  /*2cb40*/  LDL.LU.64 R26, [R1+0xfa0] ;  /* 0x000fa000011a7983 */ /* 0x000f220000300a00 */
[----:B--2---:R-:W-:-:S02]  /*2cb50*/  IMAD.MOV.U32 R7, RZ, RZ, R24 ;  /* 0x000000ffff077224 */ /* 0x004fc400078e0018 */
[----:B------:R-:W-:Y:S01]  /*2cb60*/  IMAD.MOV.U32 R6, RZ, RZ, R25 ;  /* 0x000000ffff067224 */ /* 0x000fe200078e0019 */
[----:B---3--:R-:W-:Y:S01]  /*2cb70*/  HMMA.16816.F32 R16, R20, R24, R16 ;  /* 0x000000181410723c */ /* 0x008fe20000001810 */
[----:B------:R-:W4:-:S15]  /*2cb80*/  LDL.LU.64 R24, [R1+0xf98] ;  /* 0x000f980001187983 */ /* 0x000f1e0000300a00 */
[----:B------:R-:W-:-:S07]  /*2cb90*/  NOP ;  /* 0x0000000000007918 */ /* 0x000fce0000000000 */
[----:B------:R-:W-:Y:S04]  /*2cba0*/  STL [R1+0xf4], R17 ;  /* 0x0000f41101007387 */ /* 0x000fe80000100800 */
[----:B------:R0:W-:Y:S01]  /*2cbb0*/  STL.64 [R1+0xf8], R18 ;  /* 0x0000f81201007387 */ /* 0x0001e20000100a00 */
[----:B------:R-:W-:-:S03]  /*2cbc0*/  IMAD.MOV.U32 R29, RZ, RZ, R16 ;  /* 0x000000ffff1d7224 */ /* 0x000fc600078e0010 */
[----:B0-----:R-:W2:Y:S04]  /*2cbd0*/  LDL.LU.64 R18, [R1+0xf90] ;  /* 0x000f900001127983 */ /* 0x001ea80000300a00 */
[----:B------:R-:W4:Y:S02]  /*2cbe0*/  LDL.LU.64 R16, [R1+0xf88] ;  /* 0x000f880001107983 */ /* 0x000f240000300a00 */
[----:B----4-:R-:W-:-:S15]  /*2cbf0*/  HMMA.16816.F32 R24, R20, R16, R24 ;  /* 0x000000101418723c */ /* 0x010fde0000001818 */
[----:B------:R-:W-:-:S08]  /*2cc00*/  NOP ;  /* 0x0000000000007918 */ /* 0x000fd00000000000 */
[----:B------:R-:W-:Y:S04]  /*2cc10*/  STL.64 [R1+0xe0], R24 ;  /* 0x0000e01801007387 */ /* 0x000fe80000100a00 */
[----:B------:R0:W-:Y:S04]  /*2cc20*/  STL.64 [R1+0xe8], R26 ;  /* 0x0000e81a01007387 */ /* 0x0001e80000100a00 */
[----:B0-----:R-:W3:Y:S04]  /*2cc30*/  LDL.LU.64 R26, [R1+0xf80] ;  /* 0x000f8000011a7983 */ /* 0x001ee80000300a00 */
[----:B------:R-:W3:Y:S04]  /*2cc40*/  LDL.LU.64 R24, [R1+0xf78] ;  /* 0x000f780001187983 */ /* 0x000ee80000300a00 */
[----:B------:R0:W-:Y:S04]  /*2cc50*/  STL.64 [R1+0xef8], R16 ;  /* 0x000ef81001007387 */ /* 0x0001e80000100a00 */
[----:B------:R1:W-:Y:S01]  /*2cc60*/  STL.64 [R1+0xf30], R12 ;  /* 0x000f300c01007387 */ /* 0x0003e20000100a00 */
[----:B---3--:R-:W-:Y:S07]  /*2cc70*/  HMMA.16816.F32 R24, R20, R12, R24 ;  /* 0x0000000c1418723c */ /* 0x008fee0000001818 */
[----:B--2---:R-:W-:-:S02]  /*2cc80*/  IMAD.MOV.U32 R20, RZ, RZ, R18 ;  /* 0x000000ffff147224 */ /* 0x004fc400078e0012 */
[----:B------:R-:W2:Y:S04]  /*2cc90*/  LDL.LU R18, [R1+0xf74] ;  /* 0x000f740001127983 */ /* 0x000ea80000300800 */
[----:B------:R-:W3:Y:S04]  /*2cca0*/  LDL.LU R21, [R1+0x154] ;  /* 0x0001540001157983 */ /* 0x000ee80000300800 */
[----:B------:R-:W4:Y:S04]  /*2ccb0*/  LDL.LU R22, [R1+0x158] ;  /* 0x0001580001167983 */ /* 0x000f280000300800 */
[----:B------:R-:W4:Y:S04]  /*2ccc0*/  LDL.LU R23, [R1+0x15c] ;  /* 0x00015c0001177983 */ /* 0x000f280000300800 */
[----:B0-----:R-:W3:Y:S04]  /*2ccd0*/  LDL.LU R16, [R1+0x70] ;  /* 0x0000700001107983 */ /* 0x001ee80000300800 */
[----:B------:R-:W3:Y:S01]  /*2cce0*/  LDL.LU R17, [R1+0x74] ;  /* 0x0000740001117983 */ /* 0x000ee20000300800 */
[----:B-1----:R-:W-:-:S02]  /*2ccf0*/  IMAD.MOV.U32 R12, RZ, RZ, R15 ;  /* 0x000000ffff0c7224 */ /* 0x002fc400078e000f */
[----:B------:R-:W-:Y:S01]  /*2cd00*/  IMAD.MOV.U32 R13, RZ, RZ, R14 ;  /* 0x000000ffff0d7224 */ /* 0x000fe200078e000e */
[----:B--2---:R-:W-:Y:S04]  /*2cd10*/  STL.64 [R1+0xf08], R18 ;  /* 0x000f081201007387 */ /* 0x004fe80000100a00 */
[----:B---3--:R0:W-:Y:S02]  /*2cd20*/  STL.64 [R1+0xf00], R16 ;  /* 0x000f001001007387 */ /* 0x0081e40000100a00 */
[----:B0-----:R-:W-:Y:S02]  /*2cd30*/  IMAD.MOV.U32 R16, RZ, RZ, R11 ;  /* 0x000000ffff107224 */ /* 0x001fe400078e000b */
[----:B------:R-:W-:Y:S01]  /*2cd40*/  IMAD.MOV.U32 R17, RZ, RZ, R10 ;  /* 0x000000ffff117224 */ /* 0x000fe200078e000a */
[----:B------:R-:W2:Y:S04]  /*2cd50*/  LDL.LU R11, [R1+0xf70] ;  /* 0x000f7000010b7983 */ /* 0x000ea80000300800 */
[----:B------:R-:W3:Y:S04]  /*2cd60*/  LDL.LU R10, [R1+0xf6c] ;  /* 0x000f6c00010a7983 */ /* 0x000ee80000300800 */
[----:B------:R0:W-:Y:S02]  /*2cd70*/  STL.64 [R1+0xf18], R16 ;  /* 0x000f181001007387 */ /* 0x0001e40000100a00 */
[----:B0-----:R-:W-:-:S02]  /*2cd80*/  IMAD.MOV.U32 R16, RZ, RZ, R9 ;  /* 0x000000ffff107224 */ /* 0x001fc400078e0009 */
[----:B------:R-:W-:Y:S01]  /*2cd90*/  IMAD.MOV.U32 R17, RZ, RZ, R8 ;  /* 0x000000ffff117224 */ /* 0x000fe200078e0008 */
[----:B------:R-:W3:Y:S04]  /*2cda0*/  LDL.LU R9, [R1+0xf68] ;  /* 0x000f680001097983 */ /* 0x000ee80000300800 */
[----:B------:R-:W3:Y:S04]  /*2cdb0*/  LDL.LU R8, [R1+0xf64] ;  /* 0x000f640001087983 */ /* 0x000ee80000300800 */
[----:B------:R0:W-:Y:S04]  /*2cdc0*/  STL.64 [R1+0xf38], R16 ;  /* 0x000f381001007387 */ /* 0x0001e80000100a00 */
[----:B----4-:R-:W-:Y:S04]  /*2cdd0*/  STL.64 [R1+0xed8], R22 ;  /* 0x000ed81601007387 */ /* 0x010fe80000100a00 */
[----:B------:R1:W-:Y:S04]  /*2cde0*/  STL.64 [R1+0xed0], R20 ;  /* 0x000ed01401007387 */ /* 0x0003e80000100a00 */
[----:B------:R4:W-:Y:S04]  /*2cdf0*/  STL.64 [R1+0xf40], R12 ;  /* 0x000f400c01007387 */ /* 0x0009e80000100a00 */
[----:B0-----:R-:W3:Y:S04]  /*2ce00*/  LDL.LU R16, [R1+0xa0] ;  /* 0x0000a00001107983 */ /* 0x001ee80000300800 */
[----:B------:R-:W3:Y:S04]  /*2ce10*/  LDL.LU R17, [R1+0xa4] ;  /* 0x0000a40001117983 */ /* 0x000ee80000300800 */
[----:B------:R-:W3:Y:S01]  /*2ce20*/  LDL.LU R18, [R1+0xa8] ;  /* 0x0000a80001127983 */ /* 0x000ee20000300800 */
[----:B-1----:R-:W-:-:S02]  /*2ce30*/  IMAD.MOV.U32 R20, RZ, RZ, R7 ;  /* 0x000000ffff147224 */ /* 0x002fc400078e0007 */
[----:B------:R-:W-:Y:S01]  /*2ce40*/  IMAD.MOV.U32 R21, RZ, RZ, R6 ;  /* 0x000000ffff157224 */ /* 0x000fe200078e0006 */
[----:B------:R-:W3:Y:S04]  /*2ce50*/  LDL.LU R19, [R1+0xac] ;  /* 0x0000ac0001137983 */ /* 0x000ee80000300800 */
[----:B----4-:R-:W4:Y:S04]  /*2ce60*/  LDL.LU R12, [R1+0xb0] ;  /* 0x0000b000010c7983 */ /* 0x010f280000300800 */
[----:B------:R-:W4:Y:S04]  /*2ce70*/  LDL.LU R13, [R1+0xb4] ;  /* 0x0000b400010d7983 */ /* 0x000f280000300800 */
[----:B------:R-:W4:Y:S04]  /*2ce80*/  LDL.LU R14, [R1+0xb8] ;  /* 0x0000b800010e7983 */ /* 0x000f280000300800 */
[----:B------:R-:W4:Y:S04]  /*2ce90*/  LDL.LU R15, [R1+0xbc] ;  /* 0x0000bc00010f7983 */ /* 0x000f280000300800 */
[----:B------:R0:W-:Y:S02]  /*2cea0*/  STL.64 [R1+0xef0], R20 ;  /* 0x000ef01401007387 */ /* 0x0001e40000100a00 */
[----:B0-----:R-:W-:-:S02]  /*2ceb0*/  IMAD.MOV.U32 R20, RZ, RZ, R5 ;  /* 0x000000ffff147224 */ /* 0x001fc400078e0005 */
[----:B------:R-:W-:-:S05]  /*2cec0*/  IMAD.MOV.U32 R21, RZ, RZ, R4 ;  /* 0x000000ffff157224 */ /* 0x000fca00078e0004 */
[----:B------:R0:W-:Y:S04]  /*2ced0*/  STL.64 [R1+0xf10], R20 ;  /* 0x000f101401007387 */ /* 0x0001e80000100a00 */
[----:B0-----:R-:W4:Y:S04]  /*2cee0*/  LDL.LU R20, [R1+0x80] ;  /* 0x0000800001147983 */ /* 0x001f280000300800 */
[----:B------:R-:W4:Y:S04]  /*2cef0*/  LDL.LU R21, [R1+0x84] ;  /* 0x0000840001157983 */ /* 0x000f280000300800 */
[----:B------:R-:W4:Y:S04]  /*2cf00*/  LDL.LU R22, [R1+0x88] ;  /* 0x0000880001167983 */ /* 0x000f280000300800 */
[----:B------:R-:W4:Y:S01]  /*2cf10*/  LDL.LU R23, [R1+0x8c] ;  /* 0x00008c0001177983 */ /* 0x000f220000300800 */
[----:B--2---:R-:W-:-:S02]  /*2cf20*/  IMAD.MOV.U32 R6, RZ, RZ, R11 ;  /* 0x000000ffff067224 */ /* 0x004fc400078e000b */
[----:B---3--:R-:W-:Y:S02]  /*2cf30*/  IMAD.MOV.U32 R5, RZ, RZ, R10 ;  /* 0x000000ffff057224 */ /* 0x008fe400078e000a */
[----:B------:R-:W-:Y:S01]  /*2cf40*/  IMAD.MOV.U32 R4, RZ, RZ, R9 ;  /* 0x000000ffff047224 */ /* 0x000fe200078e0009 */
[----:B----4-:R-:W-:Y:S04]  /*2cf50*/  STL.64 [R1+0xf28], R22 ;  /* 0x000f281601007387 */ /* 0x010fe80000100a00 */
[----:B------:R0:W-:Y:S04]  /*2cf60*/  STL.64 [R1+0xf20], R20 ;  /* 0x000f201401007387 */ /* 0x0001e80000100a00 */
[----:B0-----:R-:W2:Y:S04]  /*2cf70*/  LDL.LU R20, [R1+0x90] ;  /* 0x0000900001147983 */ /* 0x001ea80000300800 */
[----:B------:R-:W2:Y:S04]  /*2cf80*/  LDL.LU R21, [R1+0x94] ;  /* 0x0000940001157983 */ /* 0x000ea80000300800 */
[----:B------:R-:W2:Y:S04]  /*2cf90*/  LDL.LU R22, [R1+0x98] ;  /* 0x0000980001167983 */ /* 0x000ea80000300800 */
[----:B------:R-:W2:Y:S04]  /*2cfa0*/  LDL.LU R23, [R1+0x9c] ;  /* 0x00009c0001177983 */ /* 0x000ea80000300800 */
[----:B------:R-:W3:Y:S04]  /*2cfb0*/  LDL.LU R9, [R1+0xf60] ;  /* 0x000f600001097983 */ /* 0x000ee80000300800 */
[----:B------:R-:W4:Y:S04]  /*2cfc0*/  LDL.LU R10, [R1+0xf5c] ;  /* 0x000f5c00010a7983 */ /* 0x000f280000300800 */
[----:B------:R-:W2:Y:S04]  /*2cfd0*/  LDL.LU R11, [R1+0xf58] ;  /* 0x000f5800010b7983 */ /* 0x000ea80000300800 */
[----:B------:R-:W3:Y:S04]  /*2cfe0*/  LDL.LU R7, [R1+0xdc] ;  /* 0x0000dc0001077983 */ /* 0x000ee80000300800 */
[----:B---3--:R-:W-:Y:S04]  /*2cff0*/  STL.64 [R1+0xee8], R6 ;  /* 0x000ee80601007387 */ /* 0x008fe80000100a00 */
[----:B------:R0:W-:Y:S02]  /*2d000*/  STL.64 [R1+0xee0], R4 ;  /* 0x000ee00401007387 */ /* 0x0001e40000100a00 */
[----:B0-----:R-:W-:-:S02]  /*2d010*/  IMAD.MOV.U32 R4, RZ, RZ, R8 ;  /* 0x000000ffff047224 */ /* 0x001fc400078e0008 */
[----:B------:R-:W-:Y:S01]  /*2d020*/  IMAD.MOV.U32 R5, RZ, RZ, R9 ;  /* 0x000000ffff057224 */ /* 0x000fe200078e0009 */
[----:B------:R-:W3:Y:S04]  /*2d030*/  LDL.LU R8, [R1+0xf54] ;  /* 0x000f540001087983 */ /* 0x000ee80000300800 */
[----:B------:R-:W3:Y:S01]  /*2d040*/  LDL.LU R9, [R1+0xf50] ;  /* 0x000f500001097983 */ /* 0x000ee20000300800 */
[----:B----4-:R-:W-:Y:S02]  /*2d050*/  IMAD.MOV.U32 R6, RZ, RZ, R10 ;  /* 0x000000ffff067224 */ /* 0x010fe400078e000a */
[----:B--2---:R-:W-:Y:S01]  /*2d060*/  IMAD.MOV.U32 R7, RZ, RZ, R11 ;  /* 0x000000ffff077224 */ /* 0x004fe200078e000b */
[----:B------:R-:W3:Y:S04]  /*2d070*/  LDL.LU R10, [R1+0xf4c] ;  /* 0x000f4c00010a7983 */ /* 0x000ee80000300800 */
[----:B------:R-:W3:Y:S04]  /*2d080*/  LDL.LU R11, [R1+0xf48] ;  /* 0x000f4800010b7983 */ /* 0x000ee80000300800 */
[----:B------:R-:W-:Y:S04]  /*2d090*/  STL.64 [R1+0xe30], R26 ;  /* 0x000e301a01007387 */ /* 0x000fe80000100a00 */
[----:B------:R0:W-:Y:S04]  /*2d0a0*/  STL.64 [R1+0xe28], R24 ;  /* 0x000e281801007387 */ /* 0x0001e80000100a00 */
[----:B0-----:R-:W3:Y:S04]  /*2d0b0*/  LDL.LU R24, [R1+0x50] ;  /* 0x0000500001187983 */ /* 0x001ee80000300800 */
[----:B------:R-:W3:Y:S04]  /*2d0c0*/  LDL.LU R25, [R1+0x54] ;  /* 0x0000540001197983 */ /* 0x000ee80000300800 */
[----:B------:R-:W2:Y:S04]  /*2d0d0*/  LDL R26, [R1+0x58] ;  /* 0x00005800011a7983 */ /* 0x000ea80000100800 */
[----:B------:R-:W2:Y:S01]  /*2d0e0*/  LDL R27, [R1+0x5c] ;  /* 0x00005c00011b7983 */ /* 0x000ea20000100800 */
[----:B---3--:R-:W-:-:S15]  /*2d0f0*/  HMMA.16816.F32 R12, R8, R24, R12 ;  /* 0x00000018080c723c */ /* 0x008fde000000180c */
[----:B------:R-:W-:-:S08]  /*2d100*/  NOP ;  /* 0x0000000000007918 */ /* 0x000fd00000000000 */
[----:B------:R0:W-:Y:S04]  /*2d110*/  STL.64 [R1+0xb0], R12 ;  /* 0x0000b00c01007387 */ /* 0x0001e80000100a00 */
[----:B------:R1:W-:Y:S04]  /*2d120*/  STL.64 [R1+0xb8], R14 ;  /* 0x0000b80e01007387 */ /* 0x0003e80000100a00 */
[----:B0-----:R-:W1:Y:S02]  /*2d130*/  LDL.LU.64 R12, [R1+0xf40] ;  /* 0x000f4000010c7983 */ /* 0x001e640000300a00 */
[----:B-1----:R-:W-:Y:S02]  /*2d140*/  HMMA.16816.F32 R12, R8, R12, R16 ;  /* 0x0000000c080c723c */ /* 0x002fe40000001810 */
[----:B------:R-:W3:-:S15]  /*2d150*/  LDL.LU.64 R16, [R1+0xf38] ;  /* 0x000f380001107983 */ /* 0x000ede0000300a00 */
[----:B------:R-:W-:-:S06]  /*2d160*/  NOP ;  /* 0x0000000000007918 */ /* 0x000fcc0000000000 */
[----:B------:R-:W-:Y:S04]  /*2d170*/  STL [R1+0xa4], R13 ;  /* 0x0000a40d01007387 */ /* 0x000fe80000100800 */
[----:B------:R0:W-:Y:S02]  /*2d180*/  STL.64 [R1+0xa8], R14 ;  /* 0x0000a80e01007387 */ /* 0x0001e40000100a00 */
[----:B0-----:R-:W-:Y:S02]  /*2d190*/  IMAD.MOV.U32 R15, RZ, RZ, R12 ;  /* 0x000000ffff0f7224 */ /* 0x001fe400078e000c */
[----:B------:R-:W4:Y:S04]  /*2d1a0*/  LDL.LU.64 R12, [R1+0xf30] ;  /* 0x000f3000010c7983 */ /* 0x000f280000300a00 */
[----:B------:R-:W-:Y:S01]  /*2d1b0*/  STL [R1+0xe58], R15 ;  /* 0x000e580f01007387 */ /* 0x000fe20000100800 */
[----:B---3--:R-:W-:Y:S03]  /*2d1c0*/  HMMA.16816.F32 R16, R8, R16, R20 ;  /* 0x000000100810723c */ /* 0x008fe60000001814 */
[----:B------:R-:W3:Y:S04]  /*2d1d0*/  LDL.LU.64 R22, [R1+0xf28] ;  /* 0x000f280001167983 */ /* 0x000ee80000300a00 */
[----:B------:R-:W3:-:S15]  /*2d1e0*/  LDL.LU.64 R20, [R1+0xf20] ;  /* 0x000f200001147983 */ /* 0x000ede0000300a00 */
[----:B------:R-:W-:-:S01]  /*2d1f0*/  NOP ;  /* 0x0000000000007918 */ /* 0x000fc20000000000 */
[----:B------:R0:W-:Y:S04]  /*2d200*/  STL.64 [R1+0x90], R16 ;  /* 0x0000901001007387 */ /* 0x0001e80000100a00 */
[----:B------:R3:W-:Y:S04]  /*2d210*/  STL.64 [R1+0x98], R18 ;  /* 0x0000981201007387 */ /* 0x0007e80000100a00 */
[----:B0-----:R-:W3:Y:S02]  /*2d220*/  LDL.LU.64 R16, [R1+0xf18] ;  /* 0x000f180001107983 */ /* 0x001ee40000300a00 */
[----:B---3--:R-:W-:Y:S02]  /*2d230*/  HMMA.16816.F32 R16, R8, R16, R20 ;  /* 0x000000100810723c */ /* 0x008fe40000001814 */
[----:B------:R-:W3:-:S15]  /*2d240*/  LDL.LU.64 R20, [R1+0xf10] ;  /* 0x000f100001147983 */ /* 0x000ede0000300a00 */
[----:B------:R-:W-:-:S06]  /*2d250*/  NOP ;  /* 0x0000000000007918 */ /* 0x000fcc0000000000 */
[----:B------:R-:W-:Y:S04]  /*2d260*/  STL.64 [R1+0x80], R16 ;  /* 0x0000801001007387 */ /* 0x000fe80000100a00 */
[----:B------:R0:W-:Y:S01]  /*2d270*/  STL [R1+0x88], R18 ;  /* 0x0000881201007387 */ /* 0x0001e20000100800 */
[----:B------:R-:W-:-:S03]  /*2d280*/  IMAD.MOV.U32 R15, RZ, RZ, R19 ;  /* 0x000000ffff0f7224 */ /* 0x000fc600078e0013 */
[----:B0-----:R-:W3:Y:S04]  /*2d290*/  LDL.LU.64 R18, [R1+0xf08] ;  /* 0x000f080001127983 */ /* 0x001ee80000300a00 */
[----:B------:R-:W3:Y:S04]  /*2d2a0*/  LDL.LU.64 R16, [R1+0xf00] ;  /* 0x000f000001107983 */ /* 0x000ee80000300a00 */
[----:B------:R-:W-:Y:S01]  /*2d2b0*/  STL [R1+0xe60], R15 ;  /* 0x000e600f01007387 */ /* 0x000fe20000100800 */
[----:B---3--:R-:W-:Y:S03]  /*2d2c0*/  HMMA.16816.F32 R20, R8, R20, R16 ;  /* 0x000000140814723c */ /* 0x008fe60000001810 */
[----:B------:R-:W3:-:S15]  /*2d2d0*/  LDL.LU.64 R16, [R1+0xef8] ;  /* 0x000ef80001107983 */ /* 0x000ede0000300a00 */
[----:B------:R-:W-:-:S05]  /*2d2e0*/  NOP ;  /* 0x0000000000007918 */ /* 0x000fca0000000000 */
[----:B------:R0:W-:Y:S01]  /*2d2f0*/  STL [R1+0x70], R20 ;  /* 0x0000701401007387 */ /* 0x0001e20000100800 */
[----:B------:R-:W-:-:S03]  /*2d300*/  IMAD.MOV.U32 R14, RZ, RZ, R21 ;  /* 0x000000ffff0e7224 */ /* 0x000fc600078e0015 */
[----:B0-----:R-:W2:Y:S01]  /*2d310*/  LDL.LU.64 R20, [R1+0xef0] ;  /* 0x000ef00001147983 */ /* 0x001ea20000300a00 */
[----:B------:R-:W-:Y:S02]  /*2d320*/  IMAD.MOV.U32 R18, RZ, RZ, R22 ;  /* 0x000000ffff127224 */ /* 0x000fe400078e0016 */
[----:B------:R-:W-:Y:S02]  /*2d330*/  IMAD.MOV.U32 R19, RZ, RZ, R23 ;  /* 0x000000ffff137224 */ /* 0x000fe400078e0017 */
[----:B--2---:R-:W-:Y:S01]  /*2d340*/  HMMA.16816.F32 R20, R8, R20, R4 ;  /* 0x000000140814723c */ /* 0x004fe20000001804 */
[----:B------:R-:W4:Y:S04]  /*2d350*/  LDL.LU.64 R6, [R1+0xee8] ;  /* 0x000ee80001067983 */ /* 0x000f280000300a00 */
[----:B------:R-:W4:-:S15]  /*2d360*/  LDL.LU.64 R4, [R1+0xee0] ;  /* 0x000ee00001047983 */ /* 0x000f1e0000300a00 */
[----:B------:R-:W-:-:S03]  /*2d370*/  NOP ;  /* 0x0000000000007918 */ /* 0x000fc60000000000 */
[----:B------:R-:W-:Y:S04]  /*2d380*/  STL.64 [R1+0x60], R20 ;  /* 0x0000601401007387 */ /* 0x000fe80000100a00 */
[----:B------:R0:W-:Y:S01]  /*2d390*/  STL [R1+0x68], R22 ;  /* 0x0000681601007387 */ /* 0x0001e20000100800 */
[----:B------:R-:W-:-:S03]  /*2d3a0*/  IMAD.MOV.U32 R15, RZ, RZ, R23 ;  /* 0x000000ffff0f7224 */ /* 0x000fc600078e0017 */
[----:B0-----:R-:W3:Y:S04]  /*2d3b0*/  LDL.LU.64 R22, [R1+0xed8] ;  /* 0x000ed80001167983 */ /* 0x001ee80000300a00 */
[----:B------:R-:W3:Y:S04]  /*2d3c0*/  LDL.LU.64 R20, [R1+0xed0] ;  /* 0x000ed00001147983 */ /* 0x000ee80000300a00 */
[----:B------:R0:W-:Y:S01]  /*2d3d0*/  STL.64 [R1+0xea0], R18 ;  /* 0x000ea01201007387 */ /* 0x0001e20000100a00 */
[C---:B---3--:R-:W-:Y:S06]  /*2d3e0*/  HMMA.16816.F32 R20, R8.reuse, R16, R20 ;  /* 0x000000100814723c */ /* 0x048fec0000001814 */
[----:B----4-:R-:W-:Y:S01]  /*2d3f0*/  HMMA.16816.F32 R8, R8, R12, R4 ;  /* 0x0000000c0808723c */ /* 0x010fe20000001804 */
[----:B------:R-:W2:Y:S04]  /*2d400*/  LDL.LU R16, [R1+0x140] ;  /* 0x0001400001107983 */ /* 0x000ea80000300800 */
[----:B------:R-:W2:Y:S04]  /*2d410*/  LDL.LU R17, [R1+0x144] ;  /* 0x0001440001117983 */ /* 0x000ea80000300800 */
[----:B0-----:R-:W2:Y:S04]  /*2d420*/  LDL.LU R18, [R1+0x148] ;  /* 0x0001480001127983 */ /* 0x001ea80000300800 */
[----:B------:R-:W2:Y:S04]  /*2d430*/  LDL.LU R19, [R1+0x14c] ;  /* 0x00014c0001137983 */ /* 0x000ea80000300800 */
[----:B------:R0:W-:Y:S04]  /*2d440*/  STL.64 [R1+0xda8], R22 ;  /* 0x000da81601007387 */ /* 0x0001e80000100a00 */
[----:B------:R-:W-:Y:S04]  /*2d450*/  STL.64 [R1+0xda0], R20 ;  /* 0x000da01401007387 */ /* 0x000fe80000100a00 */
[----:B0-----:R-:W3:Y:S04]  /*2d460*/  LDL.LU R22, [R1+0x8] ;  /* 0x0000080001167983 */ /* 0x001ee80000300800 */
[----:B------:R-:W3:Y:S04]  /*2d470*/  LDL.LU R23, [R1+0xc] ;  /* 0x00000c0001177983 */ /* 0x000ee80000300800 */
[----:B------:R-:W4:Y:S04]  /*2d480*/  LDL.LU.64 R6, [R1+0xec8] ;  /* 0x000ec80001067983 */ /* 0x000f280000300a00 */
[----:B------:R-:W2:Y:S04]  /*2d490*/  LDL.LU.64 R4, [R1+0xec0] ;  /* 0x000ec00001047983 */ /* 0x000ea80000300a00 */
[----:B------:R-:W-:Y:S04]  /*2d4a0*/  STL [R1+0xd98], R11 ;  /* 0x000d980b01007387 */ /* 0x000fe80000100800 */
[----:B------:R-:W-:Y:S04]  /*2d4b0*/  STL [R1+0xdb8], R10 ;  /* 0x000db80a01007387 */ /* 0x000fe80000100800 */
[----:B------:R0:W-:Y:S04]  /*2d4c0*/  STL.64 [R1+0xdb0], R8 ;  /* 0x000db00801007387 */ /* 0x0001e80000100a00 */
[----:B0-----:R-:W3:Y:S04]  /*2d4d0*/  LDL.LU R8, [R1+0x110] ;  /* 0x0001100001087983 */ /* 0x001ee80000300800 */
[----:B------:R-:W3:Y:S01]  /*2d4e0*/  LDL.LU R9, [R1+0x114] ;  /* 0x0001140001097983 */ /* 0x000ee20000300800 */
[----:B------:R-:W-:-:S03]  /*2d4f0*/  IMAD.MOV.U32 R10, RZ, RZ, R0 ;  /* 0x000000ffff0a7224 */ /* 0x000fc600078e0000 */
[----:B------:R-:W4:Y:S01]  /*2d500*/  LDL.LU R0, [R1+0xeb8] ;  /* 0x000eb80001007983 */ /* 0x000f220000300800 */
[----:B--2---:R-:W-:-:S03]  /*2d510*/  IMAD.MOV.U32 R11, RZ, RZ, R4 ;  /* 0x000000ffff0b7224 */ /* 0x004fc600078e0004 */
[----:B------:R-:W2:Y:S04]  /*2d520*/  LDL.LU R4, [R1+0xeb4] ;  /* 0x000eb40001047983 */ /* 0x000ea80000300800 */
[----:B------:R4:W-:Y:S04]  /*2d530*/  STL.64 [R1+0xe70], R10 ;  /* 0x000e700a01007387 */ /* 0x0009e80000100a00 */
[----:B---3--:R0:W-:Y:S01]  /*2d540*/  STL.64 [R1+0xe68], R8 ;  /* 0x000e680801007387 */ /* 0x0081e20000100a00 */
[----:B----4-:R-:W-:Y:S02]  /*2d550*/  IMAD.MOV.U32 R10, RZ, RZ, R7 ;  /* 0x000000ffff0a7224 */ /* 0x010fe400078e0007 */
[----:B0-----:R-:W-:-:S02]  /*2d560*/  IMAD.MOV.U32 R8, RZ, RZ, R5 ;  /* 0x000000ffff087224 */ /* 0x001fc400078e0005 */
[----:B------:R-:W-:Y:S01]  /*2d570*/  IMAD.MOV.U32 R9, RZ, RZ, R6 ;  /* 0x000000ffff097224 */ /* 0x000fe200078e0006 */
[----:B------:R-:W2:Y:S04]  /*2d580*/  LDL.LU R5, [R1+0xeb0] ;  /* 0x000eb00001057983 */ /* 0x000ea80000300800 */
[----:B------:R-:W2:Y:S04]  /*2d590*/  LDL.LU R6, [R1+0xeac] ;  /* 0x000eac0001067983 */ /* 0x000ea80000300800 */
[----:B------:R-:W2:Y:S04]  /*2d5a0*/  LDL.LU R7, [R1+0xea8] ;  /* 0x000ea80001077983 */ /* 0x000ea80000300800 */
[----:B------:R-:W3:Y:S01]  /*2d5b0*/  LDL.LU R11, [R1+0x12c] ;  /* 0x00012c00010b7983 */ /* 0x000ee20000300800 */
[----:B--2---:R-:W-:Y:S03]  /*2d5c0*/  HMMA.16816.F32 R24, R4, R26, R16 ;  /* 0x0000001a0418723c */ /* 0x004fe60000001810 */
[----:B---3--:R-:W-:Y:S04]  /*2d5d0*/  STL.64 [R1+0xe90], R10 ;  /* 0x000e900a01007387 */ /* 0x008fe80000100a00 */
[----:B------:R0:W-:Y:S04]  /*2d5e0*/  STL.64 [R1+0xe88], R8 ;  /* 0x000e880801007387 */ /* 0x0001e80000100a00 */
[----:B0-----:R-:W2:Y:S04]  /*2d5f0*/  LDL.LU R8, [R1+0x130] ;  /* 0x0001300001087983 */ /* 0x001ea80000300800 */
[----:B------:R-:W2:Y:S04]  /*2d600*/  LDL.LU R9, [R1+0x134] ;  /* 0x0001340001097983 */ /* 0x000ea80000300800 */
[----:B------:R-:W2:Y:S04]  /*2d610*/  LDL.LU R10, [R1+0x138] ;  /* 0x00013800010a7983 */ /* 0x000ea80000300800 */
[----:B------:R-:W3:Y:S01]  /*2d620*/  LDL.LU.64 R18, [R1+0xea0] ;  /* 0x000ea00001127983 */ /* 0x000ee20000300a00 */
[----:B------:R-:W-:-:S03]  /*2d630*/  IMAD.MOV.U32 R11, RZ, RZ, R0 ;  /* 0x000000ffff0b7224 */ /* 0x000fc600078e0000 */
[----:B------:R0:W-:Y:S04]  /*2d640*/  STL.64 [R1+0x2e0], R24 ;  /* 0x0002e01801007387 */ /* 0x0001e80000100a00 */
[----:B------:R1:W-:Y:S01]  /*2d650*/  STL.64 [R1+0x2e8], R26 ;  /* 0x0002e81a01007387 */ /* 0x0003e20000100a00 */
[----:B------:R-:W-:-:S03]  /*2d660*/  IMAD.MOV.U32 R0, RZ, RZ, R24 ;  /* 0x000000ffff007224 */ /* 0x000fc600078e0018 */
[----:B0-----:R-:W4:Y:S01]  /*2d670*/  LDL.LU R24, [R1+0x100] ;  /* 0x0001000001187983 */ /* 0x001f220000300800 */
[----:B------:R-:W-:Y:S02]  /*2d680*/  IMAD.MOV.U32 R12, RZ, RZ, R27 ;  /* 0x000000ffff0c7224 */ /* 0x000fe400078e001b */
[----:B------:R-:W-:Y:S02]  /*2d690*/  IMAD.MOV.U32 R16, RZ, RZ, R26 ;  /* 0x000000ffff107224 */ /* 0x000fe400078e001a */
[----:B-1----:R-:W-:Y:S02]  /*2d6a0*/  IMAD.MOV.U32 R26, RZ, RZ, R3 ;  /* 0x000000ffff1a7224 */ /* 0x002fe400078e0003 */
[----:B------:R-:W-:Y:S02]  /*2d6b0*/  IMAD.MOV.U32 R27, RZ, RZ, R2 ;  /* 0x000000ffff1b7224 */ /* 0x000fe400078e0002 */
[----:B------:R-:W-:-:S03]  /*2d6c0*/  IMAD.MOV.U32 R25, RZ, RZ, R28 ;  /* 0x000000ffff197224 */ /* 0x000fc600078e001c */
[----:B------:R0:W-:Y:S04]  /*2d6d0*/  STL.64 [R1+0xe80], R26 ;  /* 0x000e801a01007387 */ /* 0x0001e80000100a00 */
[----:B----4-:R-:W-:Y:S04]  /*2d6e0*/  STL.64 [R1+0xe78], R24 ;  /* 0x000e781801007387 */ /* 0x010fe80000100a00 */
[----:B0-----:R-:W4:Y:S04]  /*2d6f0*/  LDL.LU.64 R26, [R1+0x38] ;  /* 0x00003800011a7983 */ /* 0x001f280000300a00 */
[----:B----4-:R0:W-:Y:S04]  /*2d700*/  STL.64 [R1+0xe98], R26 ;  /* 0x000e981a01007387 */ /* 0x0101e80000100a00 */
[----:B0-----:R-:W2:Y:S04]  /*2d710*/  LDL.LU.64 R26, [R1+0x48] ;  /* 0x00004800011a7983 */ /* 0x001ea80000300a00 */
[----:B------:R-:W-:Y:S04]  /*2d720*/  STL [R1+0xcd4], R0 ;  /* 0x000cd40001007387 */ /* 0x000fe80000100800 */
[----:B------:R-:W-:Y:S04]  /*2d730*/  STL [R1+0xcd0], R16 ;  /* 0x000cd01001007387 */ /* 0x000fe80000100800 */
[----:B------:R-:W-:Y:S01]  /*2d740*/  STL [R1+0xccc], R12 ;  /* 0x000ccc0c01007387 */ /* 0x000fe20000100800 */
[----:B--2---:R-:W-:Y:S06]  /*2d750*/  HMMA.16816.F32 R8, R4, R26, R8 ;  /* 0x0000001a0408723c */ /* 0x004fec0000001808 */
[----:B------:R-:W-:-:S02]  /*2d760*/  IMAD.MOV.U32 R21, RZ, RZ, R26 ;  /* 0x000000ffff157224 */ /* 0x000fc400078e001a */
[----:B------:R-:W-:Y:S02]  /*2d770*/  IMAD.MOV.U32 R20, RZ, RZ, R27 ;  /* 0x000000ffff147224 */ /* 0x000fe400078e001b */
[----:B------:R-:W2:-:S13]  /*2d780*/  LDL.LU.64 R26, [R1+0xe98] ;  /* 0x000e9800011a7983 */ /* 0x000e9a0000300a00 */
[----:B------:R-:W-:Y:S04]  /*2d790*/  STL.64 [R1+0x2d0], R8 ;  /* 0x0002d00801007387 */ /* 0x000fe80000100a00 */
[----:B------:R0:W-:Y:S01]  /*2d7a0*/  STL.64 [R1+0x2d8], R10 ;  /* 0x0002d80a01007387 */ /* 0x0001e20000100a00 */
[----:B------:R-:W-:-:S03]  /*2d7b0*/  IMAD.MOV.U32 R2, RZ, RZ, R8 ;  /* 0x000000ffff027224 */ /* 0x000fc600078e0008 */
[----:B0-----:R-:W4:Y:S04]  /*2d7c0*/  LDL.LU.64 R10, [R1+0xe90] ;  /* 0x000e9000010a7983 */ /* 0x001f280000300a00 */
[----:B------:R-:W4:Y:S04]  /*2d7d0*/  LDL.LU.64 R8, [R1+0xe88] ;  /* 0x000e880001087983 */ /* 0x000f280000300a00 */
[----:B------:R-:W-:Y:S01]  /*2d7e0*/  STL [R1+0xcd8], R2 ;  /* 0x000cd80201007387 */ /* 0x000fe20000100800 */
[----:B--2---:R-:W-:Y:S02]  /*2d7f0*/  IMAD.MOV.U32 R16, RZ, RZ, R26 ;  /* 0x000000ffff107224 */ /* 0x004fe400078e001a */
[----:B------:R-:W-:Y:S01]  /*2d800*/  IMAD.MOV.U32 R12, RZ, RZ, R27 ;  /* 0x000000ffff0c7224 */ /* 0x000fe200078e001b */
[----:B----4-:R-:W-:Y:S01]  /*2d810*/  HMMA.16816.F32 R8, R4, R26, R8 ;  /* 0x0000001a0408723c */ /* 0x010fe20000001808 */
[----:B------:R-:W2:Y:S04]  /*2d820*/  LDL.LU.64 R26, [R1+0xe80] ;  /* 0x000e8000011a7983 */ /* 0x000ea80000300a00 */
[----:B------:R-:W2:-:S15]  /*2d830*/  LDL.LU.64 R24, [R1+0xe78] ;  /* 0x000e780001187983 */ /* 0x000e9e0000300a00 */
[----:B------:R-:W-:-:S03]  /*2d840*/  NOP ;  /* 0x0000000000007918 */ /* 0x000fc60000000000 */
[----:B------:R-:W-:Y:S01]  /*2d850*/  STL.64 [R1+0x2c0], R8 ;  /* 0x0002c00801007387 */ /* 0x000fe20000100a00 */
[----:B------:R-:W-:Y:S02]  /*2d860*/  IMAD.MOV.U32 R3, RZ, RZ, R8 ;  /* 0x000000ffff037224 */ /* 0x000fe400078e0008 */
[----:B------:R-:W-:Y:S02]  /*2d870*/  IMAD.MOV.U32 R17, RZ, RZ, R10 ;  /* 0x000000ffff117224 */ /* 0x000fe400078e000a */
[----:B------:R-:W-:Y:S01]  /*2d880*/  IMAD.MOV.U32 R13, RZ, RZ, R11 ;  /* 0x000000ffff0d7224 */ /* 0x000fe200078e000b */
[----:B------:R0:W-:Y:S04]  /*2d890*/  STL.64 [R1+0x2c8], R10 ;  /* 0x0002c80a01007387 */ /* 0x0001e80000100a00 */
[----:B0-----:R-:W4:Y:S04]  /*2d8a0*/  LDL.LU.64 R10, [R1+0xe70] ;  /* 0x000e7000010a7983 */ /* 0x001f280000300a00 */
[----:B------:R-:W4:Y:S04]  /*2d8b0*/  LDL.LU.64 R8, [R1+0xe68] ;  /* 0x000e680001087983 */ /* 0x000f280000300a00 */
[----:B------:R-:W-:Y:S04]  /*2d8c0*/  STL [R1+0xce4], R3 ;  /* 0x000ce40301007387 */ /* 0x000fe80000100800 */
[----:B------:R-:W-:Y:S04]  /*2d8d0*/  STL [R1+0xce0], R17 ;  /* 0x000ce01101007387 */ /* 0x000fe80000100800 */
[----:B---3--:R0:W-:Y:S04]  /*2d8e0*/  STL.64 [R1+0xe50], R18 ;  /* 0x000e501201007387 */ /* 0x0081e80000100a00 */
[----:B------:R-:W-:Y:S04]  /*2d8f0*/  STL [R1+0xe48], R16 ;  /* 0x000e481001007387 */ /* 0x000fe80000100800 */
[----:B0-----:R-:W4:Y:S04]  /*2d900*/  LDL.LU.64 R18, [R1+0x28] ;  /* 0x0000280001127983 */ /* 0x001f280000300a00 */
[----:B------:R-:W-:Y:S01]  /*2d910*/  STL [R1+0xcdc], R13 ;  /* 0x000cdc0d01007387 */ /* 0x000fe20000100800 */
[----:B----4-:R-:W-:-:S15]  /*2d920*/  HMMA.16816.F32 R8, R4, R18, R8 ;  /* 0x000000120408723c */ /* 0x010fde0000001808 */
[----:B------:R-:W-:-:S08]  /*2d930*/  NOP ;  /* 0x0000000000007918 */ /* 0x000fd00000000000 */
[----:B------:R0:W-:Y:S04]  /*2d940*/  STL.64 [R1+0x2b0], R8 ;  /* 0x0002b00801007387 */ /* 0x0001e80000100a00 */
[----:B------:R1:W-:Y:S01]  /*2d950*/  STL.64 [R1+0x2b8], R10 ;  /* 0x0002b80a01007387 */ /* 0x0003e20000100a00 */
[----:B------:R-:W-:-:S03]  /*2d960*/  IMAD.MOV.U32 R28, RZ, RZ, R8 ;  /* 0x000000ffff1c7224 */ /* 0x000fc600078e0008 */
[----:B0-----:R-:W3:Y:S04]  /*2d970*/  LDL.LU R8, [R1+0x60] ;  /* 0x0000600001087983 */ /* 0x001ee80000300800 */
[----:B------:R-:W3:Y:S04]  /*2d980*/  LDL.LU R9, [R1+0x64] ;  /* 0x0000640001097983 */ /* 0x000ee80000300800 */
[----:B-1----:R-:W4:Y:S01]  /*2d990*/  LDL.LU R10, [R1+0x68] ;  /* 0x00006800010a7983 */ /* 0x002f220000300800 */
[----:B------:R-:W-:Y:S02]  /*2d9a0*/  IMAD.MOV.U32 R11, RZ, RZ, R15 ;  /* 0x000000ffff0b7224 */ /* 0x000fe400078e000f */
[----:B------:R-:W-:Y:S01]  /*2d9b0*/  IMAD.MOV.U32 R16, RZ, RZ, R29 ;  /* 0x000000ffff107224 */ /* 0x000fe200078e001d */
[----:B------:R-:W2:Y:S04]  /*2d9c0*/  LDL.LU R15, [R1+0xe60] ;  /* 0x000e6000010f7983 */ /* 0x000ea80000300800 */
[----:B------:R-:W2:Y:S01]  /*2d9d0*/  LDL.LU R29, [R1+0xe5c] ;  /* 0x000e5c00011d7983 */ /* 0x000ea20000300800 */
[----:B------:R-:W-:-:S03]  /*2d9e0*/  IMAD.MOV.U32 R2, RZ, RZ, R18 ;  /* 0x000000ffff027224 */ /* 0x000fc600078e0012 */
[----:B------:R-:W2:Y:S01]  /*2d9f0*/  LDL.LU R17, [R1+0xf4] ;  /* 0x0000f40001117983 */ /* 0x000ea20000300800 */
[----:B------:R-:W-:-:S03]  /*2da00*/  IMAD.MOV.U32 R0, RZ, RZ, R19 ;  /* 0x000000ffff007224 */ /* 0x000fc600078e0013 */
[----:B------:R-:W2:Y:S04]  /*2da10*/  LDL.LU R18, [R1+0xf8] ;  /* 0x0000f80001127983 */ /* 0x000ea80000300800 */
[----:B------:R-:W2:Y:S04]  /*2da20*/  LDL.LU R19, [R1+0xfc] ;  /* 0x0000fc0001137983 */ /* 0x000ea80000300800 */
[----:B----4-:R0:W-:Y:S04]  /*2da30*/  STL.64 [R1+0xdc8], R10 ;  /* 0x000dc80a01007387 */ /* 0x0101e80000100a00 */
[----:B---3--:R-:W-:Y:S04]  /*2da40*/  STL.64 [R1+0xdc0], R8 ;  /* 0x000dc00801007387 */ /* 0x008fe80000100a00 */
[----:B0-----:R-:W3:Y:S01]  /*2da50*/  LDL.LU R10, [R1+0x18] ;  /* 0x00001800010a7983 */ /* 0x001ee20000300800 */
[----:B--2---:R-:W-:-:S03]  /*2da60*/  IMAD.MOV.U32 R11, RZ, RZ, R29 ;  /* 0x000000ffff0b7224 */ /* 0x004fc600078e001d */
[----:B------:R-:W-:Y:S04]  /*2da70*/  STL [R1+0xce8], R28 ;  /* 0x000ce81c01007387 */ /* 0x000fe80000100800 */
[----:B---3--:R-:W-:-:S15]  /*2da80*/  HMMA.16816.F32 R24, R4, R10, R24 ;  /* 0x0000000a0418723c */ /* 0x008fde0000001818 */
[----:B------:R-:W-:-:S08]  /*2da90*/  NOP ;  /* 0x0000000000007918 */ /* 0x000fd00000000000 */
[----:B------:R0:W-:Y:S04]  /*2daa0*/  STL.64 [R1+0x2a0], R24 ;  /* 0x0002a01801007387 */ /* 0x0001e80000100a00 */
[----:B------:R1:W-:Y:S01]  /*2dab0*/  STL.64 [R1+0x2a8], R26 ;  /* 0x0002a81a01007387 */ /* 0x0003e20000100a00 */
[----:B------:R-:W-:-:S03]  /*2dac0*/  IMAD.MOV.U32 R29, RZ, RZ, R24 ;  /* 0x000000ffff1d7224 */ /* 0x000fc600078e0018 */
[----:B0-----:R-:W2:Y:S04]  /*2dad0*/  LDL.LU R24, [R1+0xe0] ;  /* 0x0000e00001187983 */ /* 0x001ea80000300800 */
[----:B------:R-:W2:Y:S04]  /*2dae0*/  LDL.LU R25, [R1+0xe4] ;  /* 0x0000e40001197983 */ /* 0x000ea80000300800 */
[----:B-1----:R-:W2:Y:S04]  /*2daf0*/  LDL.LU R26, [R1+0xe8] ;  /* 0x0000e800011a7983 */ /* 0x002ea80000300800 */
[----:B------:R-:W2:Y:S04]  /*2db00*/  LDL.LU R27, [R1+0xec] ;  /* 0x0000ec00011b7983 */ /* 0x000ea80000300800 */
[----:B------:R0:W-:Y:S04]  /*2db10*/  STL.64 [R1+0xdd8], R10 ;  /* 0x000dd80a01007387 */ /* 0x0001e80000100a00 */
[----:B------:R-:W3:Y:S04]  /*2db20*/  LDL.LU R8, [R1+0x80] ;  /* 0x0000800001087983 */ /* 0x000ee80000300800 */
[----:B------:R-:W3:Y:S04]  /*2db30*/  LDL.LU R9, [R1+0x84] ;  /* 0x0000840001097983 */ /* 0x000ee80000300800 */
[----:B0-----:R-:W4:Y:S01]  /*2db40*/  LDL.LU R10, [R1+0x88] ;  /* 0x00008800010a7983 */ /* 0x001f220000300800 */
[----:B------:R-:W-:-:S03]  /*2db50*/  IMAD.MOV.U32 R11, RZ, RZ, R15 ;  /* 0x000000ffff0b7224 */ /* 0x000fc600078e000f */
[----:B------:R-:W2:Y:S01]  /*2db60*/  LDL.LU R15, [R1+0xe58] ;  /* 0x000e5800010f7983 */ /* 0x000ea20000300800 */
[----:B------:R-:W-:Y:S03]  /*2db70*/  HMMA.16816.F32 R16, R4, R22, R16 ;  /* 0x000000160410723c */ /* 0x000fe60000001810 */
[----:B----4-:R-:W-:Y:S04]  /*2db80*/  STL.64 [R1+0xde8], R10 ;  /* 0x000de80a01007387 */ /* 0x010fe80000100a00 */
[----:B---3--:R0:W-:Y:S04]  /*2db90*/  STL.64 [R1+0xde0], R8 ;  /* 0x000de00801007387 */ /* 0x0081e80000100a00 */
[----:B0-----:R-:W3:Y:S04]  /*2dba0*/  LDL.LU R8, [R1+0x90] ;  /* 0x0000900001087983 */ /* 0x001ee80000300800 */
[----:B------:R-:W3:Y:S04]  /*2dbb0*/  LDL.LU R9, [R1+0x94] ;  /* 0x0000940001097983 */ /* 0x000ee80000300800 */
[----:B------:R-:W4:Y:S04]  /*2dbc0*/  LDL.LU R10, [R1+0x98] ;  /* 0x00009800010a7983 */ /* 0x000f280000300800 */
[----:B------:R-:W4:Y:S04]  /*2dbd0*/  LDL.LU R11, [R1+0x9c] ;  /* 0x00009c00010b7983 */ /* 0x000f280000300800 */
[----:B----4-:R0:W-:Y:S04]  /*2dbe0*/  STL.64 [R1+0xdf8], R10 ;  /* 0x000df80a01007387 */ /* 0x0101e80000100a00 */
[----:B---3--:R1:W-:Y:S01]  /*2dbf0*/  STL.64 [R1+0xdf0], R8 ;  /* 0x000df00801007387 */ /* 0x0083e20000100a00 */
[----:B0-----:R-:W-:-:S02]  /*2dc00*/  IMAD.MOV.U32 R10, RZ, RZ, R21 ;  /* 0x000000ffff0a7224 */ /* 0x001fc400078e0015 */
[----:B------:R-:W-:-:S05]  /*2dc10*/  IMAD.MOV.U32 R11, RZ, RZ, R20 ;  /* 0x000000ffff0b7224 */ /* 0x000fca00078e0014 */
[----:B------:R0:W-:Y:S04]  /*2dc20*/  STL.64 [R1+0xe10], R10 ;  /* 0x000e100a01007387 */ /* 0x0001e80000100a00 */
[----:B-1----:R-:W3:Y:S04]  /*2dc30*/  LDL.LU R8, [R1+0xb0] ;  /* 0x0000b00001087983 */ /* 0x002ee80000300800 */
[----:B------:R-:W3:Y:S04]  /*2dc40*/  LDL.LU R9, [R1+0xb4] ;  /* 0x0000b40001097983 */ /* 0x000ee80000300800 */
[----:B0-----:R-:W3:Y:S04]  /*2dc50*/  LDL.LU R10, [R1+0xb8] ;  /* 0x0000b800010a7983 */ /* 0x001ee80000300800 */
[----:B------:R-:W3:Y:S04]  /*2dc60*/  LDL.LU R11, [R1+0xbc] ;  /* 0x0000bc00010b7983 */ /* 0x000ee80000300800 */
[----:B------:R-:W-:Y:S04]  /*2dc70*/  STL [R1+0xcec], R29 ;  /* 0x000cec1d01007387 */ /* 0x000fe80000100800 */
[----:B------:R-:W-:Y:S04]  /*2dc80*/  STL.64 [R1+0x290], R16 ;  /* 0x0002901001007387 */ /* 0x000fe80000100a00 */
[----:B------:R0:W-:Y:S04]  /*2dc90*/  STL.64 [R1+0x298], R18 ;  /* 0x0002981201007387 */ /* 0x0001e80000100a00 */
[----:B0-----:R-:W4:Y:S04]  /*2dca0*/  LDL.LU.64 R18, [R1+0xe50] ;  /* 0x000e500001127983 */ /* 0x001f280000300a00 */
[----:B------:R-:W3:Y:S04]  /*2dcb0*/  LDL.LU R16, [R1+0xe48] ;  /* 0x000e480001107983 */ /* 0x000ee80000300800 */
[----:B------:R4:W-:Y:S04]  /*2dcc0*/  STL.64 [R1+0xdd0], R22 ;  /* 0x000dd01601007387 */ /* 0x0009e80000100a00 */
[----:B------:R-:W2:Y:S01]  /*2dcd0*/  LDL.LU R20, [R1+0x70] ;  /* 0x0000700001147983 */ /* 0x000ea20000300800 */
[----:B------:R-:W-:-:S03]  /*2dce0*/  IMAD.MOV.U32 R21, RZ, RZ, R14 ;  /* 0x000000ffff157224 */ /* 0x000fc600078e000e */
[----:B------:R-:W3:Y:S01]  /*2dcf0*/  LDL.LU R14, [R1+0xe44] ;  /* 0x000e4400010e7983 */ /* 0x000ee20000300800 */
[----:B----4-:R-:W-:Y:S02]  /*2dd00*/  IMAD.MOV.U32 R22, RZ, RZ, R18 ;  /* 0x000000ffff167224 */ /* 0x010fe400078e0012 */
[----:B------:R-:W-:Y:S01]  /*2dd10*/  IMAD.MOV.U32 R23, RZ, RZ, R19 ;  /* 0x000000ffff177224 */ /* 0x000fe200078e0013 */
[----:B------:R-:W4:Y:S04]  /*2dd20*/  LDL.LU R18, [R1+0xe40] ;  /* 0x000e400001127983 */ /* 0x000f280000300800 */
[----:B------:R-:W4:Y:S04]  /*2dd30*/  LDL.LU R19, [R1+0xe3c] ;  /* 0x000e3c0001137983 */ /* 0x000f280000300800 */
[----:B------:R-:W-:Y:S04]  /*2dd40*/  STL.64 [R1+0xe08], R22 ;  /* 0x000e081601007387 */ /* 0x000fe80000100a00 */
[----:B--2---:R0:W-:Y:S02]  /*2dd50*/  STL.64 [R1+0xe00], R20 ;  /* 0x000e001401007387 */ /* 0x0041e40000100a00 */
[----:B0-----:R-:W-:-:S02]  /*2dd60*/  IMAD.MOV.U32 R20, RZ, RZ, R15 ;  /* 0x000000ffff147224 */ /* 0x001fc400078e000f */
[----:B------:R-:W3:Y:S04]  /*2dd70*/  LDL.LU R15, [R1+0xe38] ;  /* 0x000e3800010f7983 */ /* 0x000ee80000300800 */
[----:B------:R-:W2:Y:S04]  /*2dd80*/  LDL.LU R21, [R1+0xa4] ;  /* 0x0000a40001157983 */ /* 0x000ea80000300800 */
[----:B------:R-:W2:Y:S04]  /*2dd90*/  LDL.LU R22, [R1+0xa8] ;  /* 0x0000a80001167983 */ /* 0x000ea80000300800 */
[----:B------:R-:W2:Y:S01]  /*2dda0*/  LDL.LU R23, [R1+0xac] ;  /* 0x0000ac0001177983 */ /* 0x000ea20000300800 */
[----:B----4-:R-:W-:-:S15]  /*2ddb0*/  HMMA.16816.F32 R24, R4, R18, R24 ;  /* 0x000000120418723c */ /* 0x010fde0000001818 */
[----:B------:R-:W-:-:S08]  /*2ddc0*/  NOP ;  /* 0x0000000000007918 */ /* 0x000fd00000000000 */
[----:B------:R-:W-:Y:S04]  /*2ddd0*/  STL.64 [R1+0x280], R24 ;  /* 0x0002801801007387 */ /* 0x000fe80000100a00 */
[----:B------:R0:W-:Y:S04]  /*2dde0*/  STL.64 [R1+0x288], R26 ;  /* 0x0002881a01007387 */ /* 0x0001e80000100a00 */
[----:B0-----:R-:W3:Y:S04]  /*2ddf0*/  LDL.LU.64 R26, [R1+0xe30] ;  /* 0x000e3000011a7983 */ /* 0x001ee80000300a00 */
[----:B------:R-:W3:Y:S02]  /*2de00*/  LDL.LU.64 R24, [R1+0xe28] ;  /* 0x000e280001187983 */ /* 0x000ee40000300a00 */
[----:B---3--:R-:W-:Y:S02]  /*2de10*/  HMMA.16816.F32 R4, R4, R14, R24 ;  /* 0x0000000e0404723c */ /* 0x008fe40000001818 */
[----:B------:R-:W3:Y:S04]  /*2de20*/  LDL.LU.64 R26, [R1+0xe20] ;  /* 0x000e2000011a7983 */ /* 0x000ee80000300a00 */
[----:B------:R-:W3:-:S15]  /*2de30*/  LDL.LU.64 R24, [R1+0xe18] ;  /* 0x000e180001187983 */ /* 0x000ede0000300a00 */
[----:B------:R-:W-:-:S02]  /*2de40*/  NOP ;  /* 0x0000000000007918 */ /* 0x000fc40000000000 */
[----:B------:R-:W-:Y:S04]  /*2de50*/  STL.64 [R1+0x270], R4 ;  /* 0x0002700401007387 */ /* 0x000fe80000100a00 */
[----:B------:R0:W-:Y:S04]  /*2de60*/  STL.64 [R1+0x278], R6 ;  /* 0x0002780601007387 */ /* 0x0001e80000100a00 */
[----:B0-----:R-:W3:Y:S04]  /*2de70*/  LDL.LU R6, [R1+0x58] ;  /* 0x0000580001067983 */ /* 0x001ee80000300800 */
[----:B------:R-:W3:Y:S02]  /*2de80*/  LDL.LU R7, [R1+0x5c] ;  /* 0x00005c0001077983 */ /* 0x000ee40000300800 */
[----:B---3--:R-:W-:Y:S02]  /*2de90*/  HMMA.16816.F32 R4, R24, R6, R8 ;  /* 0x000000061804723c */ /* 0x008fe40000001808 */
[----:B------:R-:W2:-:S15]  /*2dea0*/  LDL.LU.64 R10, [R1+0xe10] ;  /* 0x000e1000010a7983 */ /* 0x000e9e0000300a00 */
[----:B------:R-:W-:-:S06]  /*2deb0*/  NOP ;  /* 0x0000000000007918 */ /* 0x000fcc0000000000 */
[----:B------:R0:W-:Y:S04]  /*2dec0*/  STL.64 [R1+0x260], R4 ;  /* 0x0002600401007387 */ /* 0x0001e80000100a00 */
[----:B------:R-:W-:Y:S01]  /*2ded0*/  STL.64 [R1+0x268], R6 ;  /* 0x0002680601007387 */ /* 0x000fe20000100a00 */
[----:B0-----:R-:W-:-:S05]  /*2dee0*/  IMAD.MOV.U32 R4, RZ, RZ, R5 ;  /* 0x000000ffff047224 */ /* 0x001fca00078e0005 */
[----:B------:R-:W-:Y:S01]  /*2def0*/  STL [R1+0xcf0], R4 ;  /* 0x000cf00401007387 */ /* 0x000fe20000100800 */
[----:B--2---:R-:W-:Y:S03]  /*2df00*/  HMMA.16816.F32 R8, R24, R10, R20 ;  /* 0x0000000a1808723c */ /* 0x004fe60000001814 */
[----:B------:R-:W2:Y:S04]  /*2df10*/  LDL.LU.64 R22, [R1+0xe08] ;  /* 0x000e080001167983 */ /* 0x000ea80000300a00 */
[----:B------:R-:W2:-:S15]  /*2df20*/  LDL.LU.64 R20, [R1+0xe00] ;  /* 0x000e000001147983 */ /* 0x000e9e0000300a00 */
[----:B------:R-:W-:-:S01]  /*2df30*/  NOP ;  /* 0x0000000000007918 */ /* 0x000fc20000000000 */
[----:B------:R-:W-:Y:S04]  /*2df40*/  STL.64 [R1+0x250], R8 ;  /* 0x0002500801007387 */ /* 0x000fe80000100a00 */
[----:B------:R0:W-:Y:S04]  /*2df50*/  STL.64 [R1+0x258], R10 ;  /* 0x0002580a01007387 */ /* 0x0001e80000100a00 */
[----:B0-----:R-:W3:Y:S04]  /*2df60*/  LDL.LU.64 R10, [R1+0xdf8] ;  /* 0x000df800010a7983 */ /* 0x001ee80000300a00 */
[----:B------:R-:W3:Y:S01]  /*2df70*/  LDL.LU.64 R8, [R1+0xdf0] ;  /* 0x000df00001087983 */ /* 0x000ee20000300a00 */
[----:B------:R-:W-:-:S02]  /*2df80*/  IMAD.MOV.U32 R6, RZ, RZ, R16 ;  /* 0x000000ffff067224 */ /* 0x000fc400078e0010 */
[----:B------:R-:W-:-:S07]  /*2df90*/  IMAD.MOV.U32 R7, RZ, RZ, R12 ;  /* 0x000000ffff077224 */ /* 0x000fce00078e000c */
[----:B---3--:R-:W-:Y:S01]  /*2dfa0*/  HMMA.16816.F32 R4, R24, R6, R8 ;  /* 0x000000061804723c */ /* 0x008fe20000001808 */
[----:B------:R-:W3:Y:S04]  /*2dfb0*/  LDL.LU.64 R10, [R1+0xde8] ;  /* 0x000de800010a7983 */ /* 0x000ee80000300a00 */
[----:B------:R-:W3:-:S15]  /*2dfc0*/  LDL.LU.64 R8, [R1+0xde0] ;  /* 0x000de00001087983 */ /* 0x000ede0000300a00 */
[----:B------:R-:W-:-:S03]  /*2dfd0*/  NOP ;  /* 0x0000000000007918 */ /* 0x000fc60000000000 */
[----:B------:R-:W-:Y:S04]  /*2dfe0*/  STL.64 [R1+0x240], R4 ;  /* 0x0002400401007387 */ /* 0x000fe80000100a00 */
[----:B------:R0:W-:Y:S04]  /*2dff0*/  STL.64 [R1+0x248], R6 ;  /* 0x0002480601007387 */ /* 0x0001e80000100a00 */
[----:B------:R3:W-:Y:S01]  /*2e000*/  STL [R1+0xcf4], R5 ;  /* 0x000cf40501007387 */ /* 0x0007e20000100800 */
[----:B0-----:R-:W-:Y:S02]  /*2e010*/  IMAD.MOV.U32 R6, RZ, RZ, R2 ;  /* 0x000000ffff067224 */ /* 0x001fe400078e0002 */
[----:B------:R-:W-:-:S07]  /*2e020*/  IMAD.MOV.U32 R7, RZ, RZ, R0 ;  /* 0x000000ffff077224 */ /* 0x000fce00078e0000 */
[----:B---3--:R-:W-:Y:S01]  /*2e030*/  HMMA.16816.F32 R4, R24, R6, R8 ;  /* 0x000000061804723c */ /* 0x008fe20000001808 */
[----:B------:R-:W2:-:S15]  /*2e040*/  LDL.LU.64 R10, [R1+0xdd8] ;  /* 0x000dd800010a7983 */ /* 0x000e9e0000300a00 */
[----:B------:R-:W-:-:S07]  /*2e050*/  NOP ;  /* 0x0000000000007918 */ /* 0x000fce0000000000 */
[----:B------:R0:W-:Y:S04]  /*2e060*/  STL.64 [R1+0x230], R4 ;  /* 0x0002300401007387 */ /* 0x0001e80000100a00 */
[----:B------:R1:W-:Y:S04]  /*2e070*/  STL.64 [R1+0x238], R6 ;  /* 0x0002380601007387 */ /* 0x0003e80000100a00 */
[----:B0-----:R-:W3:Y:S04]  /*2e080*/  LDL.LU R5, [R1+0x3d4] ;  /* 0x0003d40001057983 */ /* 0x001ee80000300800 */
[----:B------:R-:W4:Y:S04]  /*2e090*/  LDL.LU R4, [R1+0x360] ;  /* 0x0003600001047983 */ /* 0x000f280000300800 */
        /* <DEDUP_REMOVED lines=8> */
[----:B------:R-:W3:Y:S01]  /*2e120*/  LDL.LU R0, [R1+0x3ac] ;  /* 0x0003ac0001007983 */ /* 0x000ee20000300800 */
[----:B--2---:R-:W-:Y:S03]  /*2e130*/  HMMA.16816.F32 R8, R24, R10, R20 ;  /* 0x0000000a1808723c */ /* 0x004fe60000001814 */
[----:B------:R-:W2:-:S15]  /*2e140*/  LDL.LU.64 R22, [R1+0xdd0] ;  /* 0x000dd00001167983 */ /* 0x000e9e0000300a00 */
[----:B------:R-:W-:-:S05]  /*2e150*/  NOP ;  /* 0x0000000000007918 */ /* 0x000fca0000000000 */
[----:B------:R-:W-:Y:S04]  /*2e160*/  STL.64 [R1+0x220], R8 ;  /* 0x0002200801007387 */ /* 0x000fe80000100a00 */
[----:B------:R0:W-:Y:S01]  /*2e170*/  STL.64 [R1+0x228], R10 ;  /* 0x0002280a01007387 */ /* 0x0001e20000100a00 */
[----:B-1----:R-:W-:-:S03]  /*2e180*/  IMAD.MOV.U32 R6, RZ, RZ, R9 ;  /* 0x000000ffff067224 */ /* 0x002fc600078e0009 */
[----:B0-----:R-:W2:Y:S04]  /*2e190*/  LDL.LU.64 R10, [R1+0xdc8] ;  /* 0x000dc800010a7983 */ /* 0x001ea80000300a00 */
[----:B------:R-:W2:Y:S04]  /*2e1a0*/  LDL.LU.64 R8, [R1+0xdc0] ;  /* 0x000dc00001087983 */ /* 0x000ea80000300a00 */
[----:B------:R0:W-:Y:S04]  /*2e1b0*/  STL [R1+0xcf8], R6 ;  /* 0x000cf80601007387 */ /* 0x0001e80000100800 */
[----:B0-----:R-:W3:Y:S01]  /*2e1c0*/  LDL.LU R6, [R1+0x35c] ;  /* 0x00035c0001067983 */ /* 0x001ee20000300800 */
[----:B--2---:R-:W-:Y:S03]  /*2e1d0*/  HMMA.16816.F32 R20, R24, R22, R8 ;  /* 0x000000161814723c */ /* 0x004fe60000001808 */
[----:B------:R-:W2:Y:S04]  /*2e1e0*/  LDL.LU R10, [R1+0xdb8] ;  /* 0x000db800010a7983 */ /* 0x000ea80000300800 */
[----:B------:R-:W2:Y:S01]  /*2e1f0*/  LDL.LU.64 R8, [R1+0xdb0] ;  /* 0x000db00001087983 */ /* 0x000ea20000300a00 */
[----:B------:R-:W0:-:S15]  /*2e200*/  LDC R11, c[0x0][0x230] ;  /* 0x00008c00ff0b7b82 */ /* 0x000e1e0000000800 */
[----:B------:R-:W-:Y:S04]  /*2e210*/  STL.64 [R1+0x210], R20 ;  /* 0x0002101401007387 */ /* 0x000fe80000100a00 */
[----:B------:R1:W-:Y:S04]  /*2e220*/  STL.64 [R1+0x218], R22 ;  /* 0x0002181601007387 */ /* 0x0003e80000100a00 */
[----:B-1----:R-:W4:Y:S04]  /*2e230*/  LDL.LU.64 R22, [R1+0xda8] ;  /* 0x000da80001167983 */ /* 0x002f280000300a00 */
[----:B------:R-:W4:Y:S01]  /*2e240*/  LDL.LU.64 R20, [R1+0xda0] ;  /* 0x000da00001147983 */ /* 0x000f220000300a00 */
[----:B0-----:R-:W-:Y:S01]  /*2e250*/  VIADD R11, R11, 0x7f ;  /* 0x0000007f0b0b7836 */ /* 0x001fe20000000000 */
[----:B----4-:R-:W-:-:S15]  /*2e260*/  HMMA.16816.F32 R20, R24, R18, R20 ;  /* 0x000000121814723c */ /* 0x010fde0000001814 */
[----:B------:R-:W-:-:S08]  /*2e270*/  NOP ;  /* 0x0000000000007918 */ /* 0x000fd00000000000 */
[----:B------:R0:W-:Y:S04]  /*2e280*/  STL.64 [R1+0x1f0], R20 ;  /* 0x0001f01401007387 */ /* 0x0001e80000100a00 */
[----:B------:R1:W-:Y:S01]  /*2e290*/  STL.64 [R1+0x1f8], R22 ;  /* 0x0001f81601007387 */ /* 0x0003e20000100a00 */
[----:B------:R-:W-:-:S03]  /*2e2a0*/  IMAD.MOV.U32 R7, RZ, RZ, R21 ;  /* 0x000000ffff077224 */ /* 0x000fc600078e0015 */
[----:B------:R-:W4:Y:S01]  /*2e2b0*/  LDL.LU R19, [R1+0x3f0] ;  /* 0x0003f00001137983 */ /* 0x000f220000300800 */
[----:B------:R-:W-:-:S03]  /*2e2c0*/  IMAD.MOV.U32 R18, RZ, RZ, R23 ;  /* 0x000000ffff127224 */ /* 0x000fc600078e0017 */
[----:B0-----:R-:W3:Y:S04]  /*2e2d0*/  LDL.LU R20, [R1+0x3ec] ;  /* 0x0003ec0001147983 */ /* 0x001ee80000300800 */
[----:B------:R-:W2:Y:S04]  /*2e2e0*/  LDL.LU R21, [R1+0x3e8] ;  /* 0x0003e80001157983 */ /* 0x000ea80000300800 */
[----:B-1----:R-:W2:Y:S04]  /*2e2f0*/  LDL.LU R22, [R1+0x3e4] ;  /* 0x0003e40001167983 */ /* 0x002ea80000300800 */
[----:B------:R-:W2:Y:S04]  /*2e300*/  LDL.LU R23, [R1+0x3dc] ;  /* 0x0003dc0001177983 */ /* 0x000ea80000300800 */
[----:B------:R0:W-:Y:S04]  /*2e310*/  STL [R1+0xd00], R7 ;  /* 0x000d000701007387 */ /* 0x0001e80000100800 */
[----:B0-----:R-:W2:Y:S04]  /*2e320*/  LDL.LU R7, [R1+0x364] ;  /* 0x0003640001077983 */ /* 0x001ea80000300800 */
[----:B------:R0:W-:Y:S02]  /*2e330*/  STL [R1+0xcfc], R18 ;  /* 0x000cfc1201007387 */ /* 0x0001e40000100800 */
[----:B0-----:R-:W-:-:S04]  /*2e340*/  SHF.R.S32.HI R18, RZ, 0x1f, R11 ;  /* 0x0000001fff127819 */ /* 0x001fc8000001140b */
[----:B------:R-:W-:Y:S02]  /*2e350*/  LEA.HI R18, R18, R11, RZ, 0x7 ;  /* 0x0000000b12127211 */ /* 0x000fe400078f38ff */
[----:B------:R-:W2:Y:S01]  /*2e360*/  LDL.LU R11, [R1+0xd98] ;  /* 0x000d9800010b7983 */ /* 0x000ea20000300800 */
[----:B----4-:R-:W-:Y:S02]  /*2e370*/  IADD3 R19, P2, R19, UR13, RZ ;  /* 0x0000000d13137c10 */ /* 0x010fe4000ff5e0ff */
[----:B---3--:R-:W-:Y:S02]  /*2e380*/  IADD3 R20, P1, R20, UR13, RZ ;  /* 0x0000000d14147c10 */ /* 0x008fe4000ff3e0ff */
[----:B--2---:R-:W-:Y:S02]  /*2e390*/  IADD3 R21, P6, R21, UR13, RZ ;  /* 0x0000000d15157c10 */ /* 0x004fe4000ffde0ff */
[----:B------:R-:W-:Y:S01]  /*2e3a0*/  IADD3 R22, P5, R22, UR13, RZ ;  /* 0x0000000d16167c10 */ /* 0x000fe2000ffbe0ff */
[----:B------:R-:W-:Y:S01]  /*2e3b0*/  HMMA.16816.F32 R8, R24, R14, R8 ;  /* 0x0000000e1808723c */ /* 0x000fe20000001808 */
[----:B------:R-:W-:-:S02]  /*2e3c0*/  IADD3 R7, P3, R7, UR13, RZ ;  /* 0x0000000d07077c10 */ /* 0x000fc4000ff7e0ff */
[----:B------:R-:W-:Y:S02]  /*2e3d0*/  IADD3 R23, P4, R23, UR13, RZ ;  /* 0x0000000d17177c10 */ /* 0x000fe4000ff9e0ff */
[----:B------:R-:W-:Y:S02]  /*2e3e0*/  IADD3.X R4, R4, UR8, RZ, P2, !PT ;  /* 0x0000000804047c10 */ /* 0x000fe400097fe4ff */
[----:B------:R-:W-:Y:S02]  /*2e3f0*/  IADD3.X R6, R6, UR8, RZ, P3, !PT ;  /* 0x0000000806067c10 */ /* 0x000fe40009ffe4ff */
[----:B------:R-:W-:Y:S02]  /*2e400*/  IADD3 R5, P3, R5, UR13, RZ ;  /* 0x0000000d05057c10 */ /* 0x000fe4000ff7e0ff */
[----:B------:R-:W-:Y:S02]  /*2e410*/  IADD3 R29, P2, R29, UR13, RZ ;  /* 0x0000000d1d1d7c10 */ /* 0x000fe4000ff5e0ff */
[----:B------:R-:W-:-:S02]  /*2e420*/  IADD3.X R28, R28, UR8, RZ, P1, !PT ;  /* 0x000000081c1c7c10 */ /* 0x000fc40008ffe4ff */
[----:B------:R-:W-:-:S08]  /*2e430*/  IADD3 R13, P1, R13, UR13, RZ ;  /* 0x0000000d0d0d7c10 */ /* 0x000fd0000ff3e0ff */
[----:B------:R0:W-:Y:S04]  /*2e440*/  STL.64 [R1+0x1e0], R8 ;  /* 0x0001e00801007387 */ /* 0x0001e80000100a00 */
[----:B------:R-:W-:Y:S01]  /*2e450*/  STL.64 [R1+0x1e8], R10 ;  /* 0x0001e80a01007387 */ /* 0x000fe20000100a00 */
[----:B0-----:R-:W-:-:S05]  /*2e460*/  IMAD.MOV.U32 R8, RZ, RZ, R11 ;  /* 0x000000ffff087224 */ /* 0x001fca00078e000b */
[----:B------:R0:W-:Y:S04]  /*2e470*/  STL [R1+0xd04], R8 ;  /* 0x000d040801007387 */ /* 0x0001e80000100800 */
        /* <DEDUP_REMOVED lines=8> */
[----:B------:R-:W-:-:S03]  /*2e500*/  IADD3.X R17, R17, UR8, RZ, P6, !PT ;  /* 0x0000000811117c10 */ /* 0x000fc6000b7fe4ff */
[----:B------:R-:W-:Y:S01]  /*2e510*/  STL [R1+0x360], R4 ;  /* 0x0003600401007387 */ /* 0x000fe20000100800 */
[----:B------:R-:W-:-:S03]  /*2e520*/  IADD3 R3, P6, R3, UR13, RZ ;  /* 0x0000000d03037c10 */ /* 0x000fc6000ffde0ff */
[----:B------:R-:W-:Y:S01]  /*2e530*/  STL [R1+0x3cc], R29 ;  /* 0x0003cc1d01007387 */ /* 0x000fe20000100800 */
[----:B------:R-:W-:-:S03]  /*2e540*/  IADD3.X R2, R2, UR8, RZ, P5, !PT ;  /* 0x0000000802027c10 */ /* 0x000fc6000affe4ff */
[----:B------:R-:W-:Y:S04]  /*2e550*/  STL [R1+0x358], R28 ;  /* 0x0003581c01007387 */ /* 0x000fe80000100800 */
[----:B------:R-:W-:Y:S04]  /*2e560*/  STL [R1+0x3c4], R13 ;  /* 0x0003c40d01007387 */ /* 0x000fe80000100800 */
[----:B------:R-:W-:Y:S04]  /*2e570*/  STL [R1+0x354], R17 ;  /* 0x0003541101007387 */ /* 0x000fe80000100800 */
[----:B------:R-:W-:Y:S04]  /*2e580*/  STL [R1+0x3bc], R3 ;  /* 0x0003bc0301007387 */ /* 0x000fe80000100800 */
[----:B------:R-:W-:Y:S04]  /*2e590*/  STL [R1+0x3e0], R2 ;  /* 0x0003e00201007387 */ /* 0x000fe80000100800 */
[----:B0-----:R-:W2:Y:S01]  /*2e5a0*/  LDL.LU R8, [R1+0x3c8] ;  /* 0x0003c80001087983 */ /* 0x001ea20000300800 */
[----:B------:R-:W-:-:S02]  /*2e5b0*/  IADD3 R12, P5, R12, UR13, RZ ;  /* 0x0000000d0c0c7c10 */ /* 0x000fc4000ffbe0ff */
[----:B------:R-:W-:-:S03]  /*2e5c0*/  IADD3.X R16, R16, UR8, RZ, P4, !PT ;  /* 0x0000000810107c10 */ /* 0x000fc6000a7fe4ff */
[----:B------:R-:W-:Y:S04]  /*2e5d0*/  STL [R1+0x3b4], R12 ;  /* 0x0003b40c01007387 */ /* 0x000fe80000100800 */
[----:B--2---:R0:W-:Y:S04]  /*2e5e0*/  STL [R1+0xd90], R8 ;  /* 0x000d900801007387 */ /* 0x0041e80000100800 */
[----:B------:R-:W-:Y:S04]  /*2e5f0*/  STL [R1+0x3d8], R16 ;  /* 0x0003d81001007387 */ /* 0x000fe80000100800 */
[----:B0-----:R-:W2:Y:S01]  /*2e600*/  LDL.LU R8, [R1+0x3a4] ;  /* 0x0003a40001087983 */ /* 0x001ea20000300800 */
[----:B------:R-:W-:-:S05]  /*2e610*/  IADD3 R0, P4, R0, UR13, RZ ;  /* 0x0000000d00007c10 */ /* 0x000fca000ff9e0ff */
[----:B------:R-:W-:Y:S01]  /*2e620*/  STL [R1+0x3ac], R0 ;  /* 0x0003ac0001007387 */ /* 0x000fe20000100800 */
[----:B------:R-:W-:Y:S01]  /*2e630*/  UIADD3 UR4, UR4, 0x1, URZ ;  /* 0x0000000104047890 */ /* 0x000fe2000fffe03f */
[----:B------:R-:W-:-:S05]  /*2e640*/  SHF.R.S32.HI R18, RZ, 0x7, R18 ;  /* 0x00000007ff127819 */ /* 0x000fca0000011412 */
[----:B------:R-:W-:Y:S01]  /*2e650*/  ISETP.NE.U32.AND P0, PT, R18, UR4, PT ;  /* 0x0000000412007c0c */ /* 0x000fe2000bf05070 */
[----:B--2---:R0:W-:Y:S04]  /*2e660*/  STL [R1+0xd94], R8 ;  /* 0x000d940801007387 */ /* 0x0041e80000100800 */
[----:B0-----:R-:W2:Y:S04]  /*2e670*/  LDL.LU R8, [R1+0x3d0] ;  /* 0x0003d00001087983 */ /* 0x001ea80000300800 */
[----:B------:R-:W3:Y:S04]  /*2e680*/  LDL.LU R24, [R1+0x39c] ;  /* 0x00039c0001187983 */ /* 0x000ee80000300800 */
        /* <DEDUP_REMOVED lines=27> */
[----:B--2---:R-:W-:-:S05]  /*2e840*/  IADD3.X R8, R8, UR8, RZ, P3, !PT ;  /* 0x0000000808087c10 */ /* 0x004fca0009ffe4ff */
[----:B------:R0:W-:Y:S04]  /*2e850*/  STL [R1+0x3d0], R8 ;  /* 0x0003d00801007387 */ /* 0x0001e80000100800 */
[----:B0-----:R-:W2:Y:S02]  /*2e860*/  LDL.LU R8, [R1+0xd94] ;  /* 0x000d940001087983 */ /* 0x001ea40000300800 */
[----:B--2---:R-:W-:-:S05]  /*2e870*/  IADD3 R8, P3, R8, UR13, RZ ;  /* 0x0000000d08087c10 */ /* 0x004fca000ff7e0ff */
[----:B------:R0:W-:Y:S04]  /*2e880*/  STL [R1+0x3a4], R8 ;  /* 0x0003a40801007387 */ /* 0x0001e80000100800 */
[----:B0-----:R-:W2:Y:S01]  /*2e890*/  LDL.LU R8, [R1+0xd90] ;  /* 0x000d900001087983 */ /* 0x001ea20000300800 */
[----:B----4-:R-:W-:Y:S02]  /*2e8a0*/  IADD3.X R25, R25, UR8, RZ, P1, !PT ;  /* 0x0000000819197c10 */ /* 0x010fe40008ffe4ff */
[----:B---3--:R-:W-:Y:S02]  /*2e8b0*/  IADD3 R26, P1, R26, UR13, RZ ;  /* 0x0000000d1a1a7c10 */ /* 0x008fe4000ff3e0ff */
[----:B------:R-:W-:Y:S02]  /*2e8c0*/  IADD3.X R27, R27, UR8, RZ, P6, !PT ;  /* 0x000000081b1b7c10 */ /* 0x000fe4000b7fe4ff */
[----:B------:R-:W-:-:S02]  /*2e8d0*/  IADD3 R14, P6, R14, UR13, RZ ;  /* 0x0000000d0e0e7c10 */ /* 0x000fc4000ffde0ff */
[----:B------:R-:W-:Y:S02]  /*2e8e0*/  IADD3.X R15, R15, UR8, RZ, P5, !PT ;  /* 0x000000080f0f7c10 */ /* 0x000fe4000affe4ff */
[----:B------:R-:W-:Y:S02]  /*2e8f0*/  IADD3 R9, P5, R9, UR13, RZ ;  /* 0x0000000d09097c10 */ /* 0x000fe4000ffbe0ff */
[----:B------:R-:W-:Y:S02]  /*2e900*/  IADD3.X R10, R10, UR8, RZ, P4, !PT ;  /* 0x000000080a0a7c10 */ /* 0x000fe4000a7fe4ff */
[----:B------:R-:W-:Y:S02]  /*2e910*/  IADD3 R11, P4, R11, UR13, RZ ;  /* 0x0000000d0b0b7c10 */ /* 0x000fe4000ff9e0ff */
        /* <DEDUP_REMOVED lines=12> */
[----:B--2---:R-:W-:Y:S02]  /*2e9e0*/  IADD3.X R8, R8, UR8, RZ, P2, !PT ;  /* 0x0000000808087c10 */ /* 0x004fe400097fe4ff */
[----:B------:R-:W-:-:S03]  /*2e9f0*/  IADD3 R24, P2, R24, UR13, RZ ;  /* 0x0000000d18187c10 */ /* 0x000fc6000ff5e0ff */
[----:B------:R0:W-:Y:S04]  /*2ea00*/  STL [R1+0x3c8], R8 ;  /* 0x0003c80801007387 */ /* 0x0001e80000100800 */
        /* <DEDUP_REMOVED lines=29> */
[----:B0-----:R-:W2:Y:S01]  /*2ebe0*/  LDL.LU R8, [R1+0x310] ;  /* 0x0003100001087983 */ /* 0x001ea20000300800 */
[----:B------:R-:W-:-:S02]  /*2ebf0*/  IADD3.X R12, R12, UR8, RZ, P1, !PT ;  /* 0x000000080c0c7c10 */ /* 0x000fc40008ffe4ff */
[----:B------:R-:W-:-:S03]  /*2ec00*/  IADD3 R16, P1, R16, UR13, RZ ;  /* 0x0000000d10107c10 */ /* 0x000fc6000ff3e0ff */
[----:B------:R-:W-:Y:S04]  /*2ec10*/  STL [R1+0x34c], R12 ;  /* 0x00034c0c01007387 */ /* 0x000fe80000100800 */
[----:B--2---:R0:W-:Y:S04]  /*2ec20*/  STL [R1+0xd88], R8 ;  /* 0x000d880801007387 */ /* 0x0041e80000100800 */
[----:B------:R-:W-:Y:S04]  /*2ec30*/  STL [R1+0x320], R16 ;  /* 0x0003201001007387 */ /* 0x000fe80000100800 */
[----:B0-----:R-:W2:Y:S01]  /*2ec40*/  LDL.LU R8, [R1+0x33c] ;  /* 0x00033c0001087983 */ /* 0x001ea20000300800 */
[----:B------:R-:W-:-:S05]  /*2ec50*/  IADD3.X R0, R0, UR8, RZ, P6, !PT ;  /* 0x0000000800007c10 */ /* 0x000fca000b7fe4ff */
[----:B------:R-:W-:Y:S04]  /*2ec60*/  STL [R1+0x344], R0 ;  /* 0x0003440001007387 */ /* 0x000fe80000100800 */
[----:B--2---:R0:W-:Y:S04]  /*2ec70*/  STL [R1+0xd8c], R8 ;  /* 0x000d8c0801007387 */ /* 0x0041e80000100800 */
[----:B0-----:R-:W2:Y:S04]  /*2ec80*/  LDL.LU R8, [R1+0x318] ;  /* 0x0003180001087983 */ /* 0x001ea80000300800 */
[----:B------:R-:W3:Y:S04]  /*2ec90*/  LDL.LU R24, [R1+0x334] ;  /* 0x0003340001187983 */ /* 0x000ee80000300800 */
        /* <DEDUP_REMOVED lines=26> */
[----:B------:R-:W4:Y:S01]  /*2ee40*/  LDL.LU R0, [R1+0xb70] ;  /* 0x000b700001007983 */ /* 0x000f220000300800 */
[----:B--2---:R-:W-:-:S05]  /*2ee50*/  IADD3 R8, P6, R8, UR13, RZ ;  /* 0x0000000d08087c10 */ /* 0x004fca000ffde0ff */
[----:B------:R0:W-:Y:S04]  /*2ee60*/  STL [R1+0x318], R8 ;  /* 0x0003180801007387 */ /* 0x0001e80000100800 */
[----:B0-----:R-:W2:Y:S02]  /*2ee70*/  LDL.LU R8, [R1+0xd8c] ;  /* 0x000d8c0001087983 */ /* 0x001ea40000300800 */
[----:B--2---:R-:W-:-:S05]  /*2ee80*/  IADD3.X R8, R8, UR8, RZ, P5, !PT ;  /* 0x0000000808087c10 */ /* 0x004fca000affe4ff */
[----:B------:R0:W-:Y:S04]  /*2ee90*/  STL [R1+0x33c], R8 ;  /* 0x00033c0801007387 */ /* 0x0001e80000100800 */
[----:B0-----:R-:W2:Y:S01]  /*2eea0*/  LDL.LU R8, [R1+0xd88] ;  /* 0x000d880001087983 */ /* 0x001ea20000300800 */
[----:B---3--:R-:W-:Y:S02]  /*2eeb0*/  IADD3.X R24, R24, UR8, RZ, P4, !PT ;  /* 0x0000000818187c10 */ /* 0x008fe4000a7fe4ff */
[----:B----4-:R-:W-:Y:S02]  /*2eec0*/  IADD3 R25, P4, R25, UR13, RZ ;  /* 0x0000000d19197c10 */ /* 0x010fe4000ff9e0ff */
        /* <DEDUP_REMOVED lines=19> */
[----:B--2---:R-:W-:-:S05]  /*2f000*/  IADD3 R8, P5, R8, UR13, RZ ;  /* 0x0000000d08087c10 */ /* 0x004fca000ffbe0ff */
[----:B------:R0:W-:Y:S04]  /*2f010*/  STL [R1+0x310], R8 ;  /* 0x0003100801007387 */ /* 0x0001e80000100800 */
        /* <DEDUP_REMOVED lines=37> */
[----:B------:R-:W-:Y:S04]  /*2f270*/  STL [R1+0xb70], R0 ;  /* 0x000b700001007387 */ /* 0x000fe80000100800 */
        /* <DEDUP_REMOVED lines=1512> */
[----:B------:R-:W-:-:S02]  /*35100*/  IADD3.X R20, R20, UR9, RZ, P1, !PT ;  /* 0x0000000914147c10 */ /* 0x000fc40008ffe4ff */
[----:B------:R-:W-:Y:S02]  /*35110*/  IADD3.X R21, R21, UR9, RZ, P6, !PT ;  /* 0x0000000915157c10 */ /* 0x000fe4000b7fe4ff */
[----:B------:R-:W-:Y:S02]  /*35120*/  IADD3.X R23, R23, UR8, RZ, P4, !PT ;  /* 0x0000000817177c10 */ /* 0x000fe4000a7fe4ff */
[----:B------:R-:W-:Y:S02]  /*35130*/  IADD3.X R22, R22, UR9, RZ, P5, !PT ;  /* 0x0000000916167c10 */ /* 0x000fe4000affe4ff */
[----:B--2---:R-:W-:-:S05]  /*35140*/  IADD3 R8, P3, R8, UR12, RZ ;  /* 0x0000000c08087c10 */ /* 0x004fca000ff7e0ff */
[----:B------:R0:W-:Y:S04]  /*35150*/  STL [R1+0xbc0], R8 ;  /* 0x000bc00801007387 */ /* 0x0001e80000100800 */
[----:B0-----:R0:W5:Y:S04]  /*35160*/  LDL.LU R8, [R1+0xd04] ;  /* 0x000d040001087983 */ /* 0x0011680000300800 */
[----:B------:R1:W-:Y:S04]  /*35170*/  STL [R1+0x444], R7 ;  /* 0x0004440701007387 */ /* 0x0003e80000100800 */
[----:B-1----:R0:W5:Y:S04]  /*35180*/  LDL.LU R7, [R1+0xd00] ;  /* 0x000d000001077983 */ /* 0x0021680000300800 */
[----:B------:R1:W-:Y:S04]  /*35190*/  STL [R1+0xbc8], R18 ;  /* 0x000bc81201007387 */ /* 0x0003e80000100800 */
[----:B-1----:R0:W5:Y:S04]  /*351a0*/  LDL.LU R18, [R1+0xcfc] ;  /* 0x000cfc0001127983 */ /* 0x0021680000300800 */
[----:B------:R1:W-:Y:S04]  /*351b0*/  STL [R1+0x43c], R6 ;  /* 0x00043c0601007387 */ /* 0x0003e80000100800 */
[----:B-1----:R0:W5:Y:S04]  /*351c0*/  LDL.LU R6, [R1+0xcf8] ;  /* 0x000cf80001067983 */ /* 0x0021680000300800 */
[----:B------:R1:W-:Y:S01]  /*351d0*/  STL [R1+0xbd0], R5 ;  /* 0x000bd00501007387 */ /* 0x0003e20000100800 */
[----:B------:R-:W-:-:S03]  /*351e0*/  IADD3.X R2, R2, UR9, RZ, P3, !PT ;  /* 0x0000000902027c10 */ /* 0x000fc60009ffe4ff */
[----:B-1----:R0:W5:Y:S04]  /*351f0*/  LDL.LU R5, [R1+0xcf4] ;  /* 0x000cf40001057983 */ /* 0x0021680000300800 */
[----:B------:R1:W-:Y:S01]  /*35200*/  STL [R1+0x434], R4 ;  /* 0x0004340401007387 */ /* 0x0003e20000100800 */
[----:B------:R-:W-:-:S03]  /*35210*/  IADD3 R0, P3, R0, UR12, RZ ;  /* 0x0000000c00007c10 */ /* 0x000fc6000ff7e0ff */
[----:B-1----:R0:W5:Y:S04]  /*35220*/  LDL.LU R4, [R1+0xcf0] ;  /* 0x000cf00001047983 */ /* 0x0021680000300800 */
[----:B------:R1:W-:Y:S04]  /*35230*/  STL [R1+0xbd8], R29 ;  /* 0x000bd81d01007387 */ /* 0x0003e80000100800 */
        /* <DEDUP_REMOVED lines=14> */
[----:B------:R1:W-:Y:S04]  /*35320*/  STL [R1+0x424], R16 ;  /* 0x0004241001007387 */ /* 0x0003e80000100800 */
[----:B-1----:R0:W5:Y:S04]  /*35330*/  LDL.LU R16, [R1+0xcd0] ;  /* 0x000cd00001107983 */ /* 0x0021680000300800 */
[----:B------:R1:W-:Y:S04]  /*35340*/  STL [R1+0xbe8], R12 ;  /* 0x000be80c01007387 */ /* 0x0003e80000100800 */
[----:B-1----:R0:W5:Y:S04]  /*35350*/  LDL.LU R12, [R1+0xccc] ;  /* 0x000ccc00010c7983 */ /* 0x0021680000300800 */
[----:B------:R0:W-:Y:S04]  /*35360*/  STL [R1+0x420], R24 ;  /* 0x0004201801007387 */ /* 0x0001e80000100800 */
        /* <DEDUP_REMOVED lines=12> */
[----:B------:R0:W-:Y:S01]  /*35430*/  STL [R1+0xbd4], R22 ;  /* 0x000bd41601007387 */ /* 0x0001e20000100800 */
[----:B------:R-:W-:Y:S05]  /*35440*/  @P0 BRA `(.L_x_2) ;  /* 0xfffffe4c004c0947 */ /* 0x000fea000383ffff */
[----:B-----5:R1:W-:Y:S04]  /*35450*/  STL [R1+0xd18], R7 ;  /* 0x000d180701007387 */ /* 0x0203e80000100800 */
[----:B-1----:R-:W2:Y:S04]  /*35460*/  LDL.LU R7, [R1+0x268] ;  /* 0x0002680001077983 */ /* 0x002ea80000300800 */
[----:B--2---:R1:W-:Y:S04]  /*35470*/  STL [R1+0xd20], R7 ;  /* 0x000d200701007387 */ /* 0x0043e80000100800 */
        /* <DEDUP_REMOVED lines=12> */
[----:B------:R2:W-:Y:S01]  /*35540*/  STL [R1+0xd14], R6 ;  /* 0x000d140601007387 */ /* 0x0005e20000100800 */
[----:B-1----:R-:W-:-:S03]  /*35550*/  IMAD.MOV.U32 R7, RZ, RZ, R18 ;  /* 0x000000ffff077224 */ /* 0x002fc600078e0012 */
[----:B--2---:R-:W2:Y:S04]  /*35560*/  LDL.LU R6, [R1+0x1e4] ;  /* 0x0001e40001067983 */ /* 0x004ea80000300800 */
        /* <DEDUP_REMOVED lines=18> */
[----:B------:R1:W-:Y:S04]  /*35690*/  STL [R1+0xd0c], R4 ;  /* 0x000d0c0401007387 */ /* 0x0003e80000100800 */
[----:B-1----:R-:W3:Y:S04]  /*356a0*/  LDL.LU R4, [R1+0x234] ;  /* 0x0002340001047983 */ /* 0x002ee80000300800 */
[----:B0-----:R-:W4:Y:S04]  /*356b0*/  LDL.LU R11, [R1+0x1f0] ;  /* 0x0001f000010b7983 */ /* 0x001f280000300800 */
[----:B----4-:R0:W-:Y:S04]  /*356c0*/  STL [R1+0xd08], R11 ;  /* 0x000d080b01007387 */ /* 0x0101e80000100800 */
[----:B0-----:R-:W4:Y:S04]  /*356d0*/  LDL.LU R11, [R1+0x254] ;  /* 0x00025400010b7983 */ /* 0x001f280000300800 */
[----:B------:R-:W2:Y:S04]  /*356e0*/  LDL.LU R10, [R1+0x220] ;  /* 0x00022000010a7983 */ /* 0x000ea80000300800 */
[----:B--2---:R0:W-:Y:S04]  /*356f0*/  STL [R1+0xd04], R10 ;  /* 0x000d040a01007387 */ /* 0x0041e80000100800 */
[----:B0-----:R-:W2:Y:S04]  /*35700*/  LDL.LU R10, [R1+0x1e0] ;  /* 0x0001e000010a7983 */ /* 0x001ea80000300800 */
[----:B------:R-:W3:Y:S04]  /*35710*/  LDL.LU R9, [R1+0x240] ;  /* 0x0002400001097983 */ /* 0x000ee80000300800 */
[----:B---3--:R0:W-:Y:S04]  /*35720*/  STL [R1+0xd00], R9 ;  /* 0x000d000901007387 */ /* 0x0081e80000100800 */
[----:B0-----:R-:W3:Y:S04]  /*35730*/  LDL.LU R9, [R1+0x210] ;  /* 0x0002100001097983 */ /* 0x001ee80000300800 */
[----:B------:R-:W4:Y:S04]  /*35740*/  LDL.LU R8, [R1+0x260] ;  /* 0x0002600001087983 */ /* 0x000f280000300800 */
[----:B----4-:R0:W-:Y:S04]  /*35750*/  STL [R1+0xcfc], R8 ;  /* 0x000cfc0801007387 */ /* 0x0101e80000100800 */
[----:B0-----:R-:W4:Y:S04]  /*35760*/  LDL.LU R8, [R1+0x230] ;  /* 0x0002300001087983 */ /* 0x001f280000300800 */
[----:B------:R-:W2:Y:S04]  /*35770*/  LDL.LU R15, [R1+0x28c] ;  /* 0x00028c00010f7983 */ /* 0x000ea80000300800 */
[----:B--2---:R0:W-:Y:S04]  /*35780*/  STL [R1+0xcf8], R15 ;  /* 0x000cf80f01007387 */ /* 0x0041e80000100800 */
[----:B0-----:R-:W2:Y:S04]  /*35790*/  LDL.LU R15, [R1+0x250] ;  /* 0x00025000010f7983 */ /* 0x001ea80000300800 */
[----:B------:R0:W-:Y:S04]  /*357a0*/  STL [R1+0xcf0], R13 ;  /* 0x000cf00d01007387 */ /* 0x0001e80000100800 */
[----:B0-----:R-:W3:Y:S04]  /*357b0*/  LDL.LU R13, [R1+0x29c] ;  /* 0x00029c00010d7983 */ /* 0x001ee80000300800 */
[----:B---3--:R0:W-:Y:S04]  /*357c0*/  STL [R1+0xcf4], R13 ;  /* 0x000cf40d01007387 */ /* 0x0081e80000100800 */
[----:B0-----:R-:W3:Y:S04]  /*357d0*/  LDL.LU R13, [R1+0x27c] ;  /* 0x00027c00010d7983 */ /* 0x001ee80000300800 */
[----:B------:R-:W3:Y:S04]  /*357e0*/  LDL.LU R14, [R1+0x2ac] ;  /* 0x0002ac00010e7983 */ /* 0x000ee80000300800 */
[----:B------:R0:W-:Y:S04]  /*357f0*/  STL [R1+0xcec], R12 ;  /* 0x000cec0c01007387 */ /* 0x0001e80000100800 */
[----:B0-----:R-:W3:Y:S04]  /*35800*/  LDL.LU R12, [R1+0x2bc] ;  /* 0x0002bc00010c7983 */ /* 0x001ee80000300800 */
[----:B------:R0:W-:Y:S04]  /*35810*/  STL [R1+0xce4], R17 ;  /* 0x000ce41101007387 */ /* 0x0001e80000100800 */
[----:B0-----:R-:W4:Y:S01]  /*35820*/  LDL.LU R17, [R1+0x278] ;  /* 0x0002780001117983 */ /* 0x001f220000300800 */
[----:B------:R-:W-:-:S03]  /*35830*/  F2FP.F16.F32.PACK_AB R7, R6, R7 ;  /* 0x000000070607723e */ /* 0x000fc600000000ff */
[----:B----4-:R0:W-:Y:S04]  /*35840*/  STL [R1+0xce8], R17 ;  /* 0x000ce81101007387 */ /* 0x0101e80000100800 */
[----:B0-----:R-:W4:Y:S04]  /*35850*/  LDL.LU R17, [R1+0x2dc] ;  /* 0x0002dc0001117983 */ /* 0x001f280000300800 */
[----:B------:R-:W4:Y:S04]  /*35860*/  LDL.LU R19, [R1+0x288] ;  /* 0x0002880001137983 */ /* 0x000f280000300800 */
[----:B------:R0:W-:Y:S04]  /*35870*/  STL [R1+0xce0], R16 ;  /* 0x000ce01001007387 */ /* 0x0001e80000100800 */
[----:B0-----:R-:W4:Y:S04]  /*35880*/  LDL.LU R16, [R1+0x298] ;  /* 0x0002980001107983 */ /* 0x001f280000300800 */
[----:B------:R-:W4:Y:S04]  /*35890*/  LDL.LU R18, [R1+0x2a8] ;  /* 0x0002a80001127983 */ /* 0x000f280000300800 */
[----:B------:R0:W-:Y:S04]  /*358a0*/  STL [R1+0xcdc], R29 ;  /* 0x000cdc1d01007387 */ /* 0x0001e80000100800 */
[----:B0-----:R-:W4:Y:S04]  /*358b0*/  LDL.LU R29, [R1+0x2b8] ;  /* 0x0002b800011d7983 */ /* 0x001f280000300800 */
[----:B------:R0:W-:Y:S04]  /*358c0*/  STL [R1+0xcd8], R3 ;  /* 0x000cd80301007387 */ /* 0x0001e80000100800 */
[----:B0-----:R-:W4:Y:S04]  /*358d0*/  LDL.LU R3, [R1+0x2d8] ;  /* 0x0002d80001037983 */ /* 0x001f280000300800 */
[----:B------:R0:W-:Y:S04]  /*358e0*/  STL [R1+0xcd4], R28 ;  /* 0x000cd41c01007387 */ /* 0x0001e80000100800 */
[----:B0-----:R-:W4:Y:S04]  /*358f0*/  LDL.LU R28, [R1+0x274] ;  /* 0x00027400011c7983 */ /* 0x001f280000300800 */
[----:B------:R-:W4:Y:S04]  /*35900*/  LDL.LU R23, [R1+0x284] ;  /* 0x0002840001177983 */ /* 0x000f280000300800 */
[----:B------:R0:W-:Y:S04]  /*35910*/  STL [R1+0xcd0], R0 ;  /* 0x000cd00001007387 */ /* 0x0001e80000100800 */
[----:B0-----:R-:W4:Y:S04]  /*35920*/  LDL.LU R0, [R1+0x294] ;  /* 0x0002940001007983 */ /* 0x001f280000300800 */
[----:B------:R-:W4:Y:S04]  /*35930*/  LDL.LU R22, [R1+0x2a4] ;  /* 0x0002a40001167983 */ /* 0x000f280000300800 */
[----:B------:R0:W-:Y:S04]  /*35940*/  STL [R1+0xccc], R2 ;  /* 0x000ccc0201007387 */ /* 0x0001e80000100800 */
[----:B0-----:R-:W4:Y:S04]  /*35950*/  LDL.LU R2, [R1+0x2b4] ;  /* 0x0002b40001027983 */ /* 0x001f280000300800 */
[----:B------:R-:W4:Y:S04]  /*35960*/  LDL.LU R21, [R1+0x2c4] ;  /* 0x0002c40001157983 */ /* 0x000f280000300800 */
[----:B------:R-:W4:Y:S04]  /*35970*/  LDL.LU R24, [R1+0x2d4] ;  /* 0x0002d40001187983 */ /* 0x000f280000300800 */
[----:B------:R-:W4:Y:S04]  /*35980*/  LDL.LU R20, [R1+0x2e4] ;  /* 0x0002e40001147983 */ /* 0x000f280000300800 */
[----:B------:R-:W4:Y:S04]  /*35990*/  LDL.LU R25, [R1+0x270] ;  /* 0x0002700001197983 */ /* 0x000f280000300800 */
[----:B------:R-:W4:Y:S04]  /*359a0*/  LDL.LU R27, [R1+0x280] ;  /* 0x00028000011b7983 */ /* 0x000f280000300800 */
[----:B------:R-:W4:Y:S04]  /*359b0*/  LDL.LU R26, [R1+0x290] ;  /* 0x00029000011a7983 */ /* 0x000f280000300800 */
[----:B------:R-:W2:Y:S04]  /*359c0*/  LDL.LU R6, [R1+0xd54] ;  /* 0x000d540001067983 */ /* 0x000ea80000300800 */
[----:B------:R0:W-:Y:S04]  /*359d0*/  STL [R1+0x1c], R7 ;  /* 0x00001c0701007387 */ /* 0x0001e80000100800 */
[----:B0-----:R-:W2:Y:S02]  /*359e0*/  LDL.LU R7, [R1+0xd50] ;  /* 0x000d500001077983 */ /* 0x001ea40000300800 */
[----:B--2---:R-:W-:-:S02]  /*359f0*/  F2FP.F16.F32.PACK_AB R7, R6, R7 ;  /* 0x000000070607723e */ /* 0x004fc400000000ff */
        /* <DEDUP_REMOVED lines=25> */
[----:B------:R0:W-:Y:S04]  /*35b90*/  STL [R1], R7 ;  /* 0x0000000701007387 */ /* 0x0001e80000100800 */
[----:B0-----:R-:W2:Y:S02]  /*35ba0*/  LDL.LU R7, [R1+0xd18] ;  /* 0x000d180001077983 */ /* 0x001ea40000300800 */
[----:B--2---:R-:W-:-:S02]  /*35bb0*/  F2FP.F16.F32.PACK_AB R7, R6, R7 ;  /* 0x000000070607723e */ /* 0x004fc400000000ff */
[----:B------:R-:W2:Y:S02]  /*35bc0*/  LDL.LU R6, [R1+0xd14] ;  /* 0x000d140001067983 */ /* 0x000ea40000300800 */
[----:B--2---:R-:W-:Y:S02]  /*35bd0*/  F2FP.F16.F32.PACK_AB R6, R5, R6 ;  /* 0x000000060506723e */ /* 0x004fe400000000ff */
[----:B------:R-:W2:Y:S02]  /*35be0*/  LDL.LU R5, [R1+0xd10] ;  /* 0x000d100001057983 */ /* 0x000ea40000300800 */
[----:B--2---:R-:W-:Y:S02]  /*35bf0*/  F2FP.F16.F32.PACK_AB R5, R4, R5 ;  /* 0x000000050405723e */ /* 0x004fe400000000ff */
[----:B------:R-:W2:Y:S02]  /*35c00*/  LDL.LU R4, [R1+0xd0c] ;  /* 0x000d0c0001047983 */ /* 0x000ea40000300800 */
        /* <DEDUP_REMOVED lines=9> */
[----:B------:R-:W3:Y:S02]  /*35ca0*/  LDL.LU R15, [R1+0xcf8] ;  /* 0x000cf800010f7983 */ /* 0x000ee40000300800 */
[----:B---3--:R-:W-:Y:S02]  /*35cb0*/  F2FP.F16.F32.PACK_AB R15, R13, R15 ;  /* 0x0000000f0d0f723e */ /* 0x008fe400000000ff */
[----:B------:R-:W2:Y:S02]  /*35cc0*/  LDL.LU R13, [R1+0xcf4] ;  /* 0x000cf400010d7983 */ /* 0x000ea40000300800 */
[----:B--2---:R-:W-:-:S02]  /*35cd0*/  F2FP.F16.F32.PACK_AB R14, R13, R14 ;  /* 0x0000000e0d0e723e */ /* 0x004fc400000000ff */
[----:B------:R-:W2:Y:S02]  /*35ce0*/  LDL.LU R13, [R1+0xcf0] ;  /* 0x000cf000010d7983 */ /* 0x000ea40000300800 */
[----:B--2---:R-:W-:Y:S02]  /*35cf0*/  F2FP.F16.F32.PACK_AB R13, R12, R13 ;  /* 0x0000000d0c0d723e */ /* 0x004fe400000000ff */
[----:B------:R-:W4:Y:S02]  /*35d00*/  LDL.LU R12, [R1+0xcec] ;  /* 0x000cec00010c7983 */ /* 0x000f240000300800 */
[----:B----4-:R-:W-:Y:S02]  /*35d10*/  F2FP.F16.F32.PACK_AB R12, R17, R12 ;  /* 0x0000000c110c723e */ /* 0x010fe400000000ff */
[----:B------:R-:W2:Y:S01]  /*35d20*/  LDL.LU R17, [R1+0xce8] ;  /* 0x000ce80001117983 */ /* 0x000ea20000300800 */
[----:B------:R-:W-:Y:S02]  /*35d30*/  F2FP.F16.F32.PACK_AB R18, R16, R18 ;  /* 0x000000121012723e */ /* 0x000fe400000000ff */
[----:B--2---:R-:W-:-:S02]  /*35d40*/  F2FP.F16.F32.PACK_AB R19, R17, R19 ;  /* 0x000000131113723e */ /* 0x004fc400000000ff */
[----:B------:R-:W2:Y:S04]  /*35d50*/  LDL.LU R17, [R1+0xce4] ;  /* 0x000ce40001117983 */ /* 0x000ea80000300800 */
[----:B------:R-:W3:Y:S01]  /*35d60*/  LDL.LU R16, [R1+0xce0] ;  /* 0x000ce00001107983 */ /* 0x000ee20000300800 */
[----:B------:R-:W-:Y:S02]  /*35d70*/  F2FP.F16.F32.PACK_AB R23, R28, R23 ;  /* 0x000000171c17723e */ /* 0x000fe400000000ff */
[----:B------:R-:W-:Y:S02]  /*35d80*/  F2FP.F16.F32.PACK_AB R22, R0, R22 ;  /* 0x000000160016723e */ /* 0x000fe400000000ff */
[----:B------:R-:W-:Y:S02]  /*35d90*/  F2FP.F16.F32.PACK_AB R21, R2, R21 ;  /* 0x000000150215723e */ /* 0x000fe400000000ff */
[----:B--2---:R-:W-:-:S02]  /*35da0*/  F2FP.F16.F32.PACK_AB R17, R29, R17 ;  /* 0x000000111d11723e */ /* 0x004fc400000000ff */
[----:B------:R-:W2:Y:S01]  /*35db0*/  LDL.LU R29, [R1+0xcdc] ;  /* 0x000cdc00011d7983 */ /* 0x000ea20000300800 */
[----:B---3--:R-:W-:-:S03]  /*35dc0*/  F2FP.F16.F32.PACK_AB R16, R3, R16 ;  /* 0x000000100310723e */ /* 0x008fc600000000ff */
[----:B------:R-:W3:Y:S04]  /*35dd0*/  LDL.LU R3, [R1+0xcd8] ;  /* 0x000cd80001037983 */ /* 0x000ee80000300800 */
[----:B------:R-:W3:Y:S04]  /*35de0*/  LDL.LU R28, [R1+0xcd4] ;  /* 0x000cd400011c7983 */ /* 0x000ee80000300800 */
[----:B------:R-:W4:Y:S04]  /*35df0*/  LDL.LU R0, [R1+0xcd0] ;  /* 0x000cd00001007983 */ /* 0x000f280000300800 */
[----:B------:R-:W4:Y:S01]  /*35e00*/  LDL.LU R2, [R1+0xccc] ;  /* 0x000ccc0001027983 */ /* 0x000f220000300800 */
[----:B------:R-:W-:-:S02]  /*35e10*/  F2FP.F16.F32.PACK_AB R20, R24, R20 ;  /* 0x000000141814723e */ /* 0x000fc400000000ff */
[----:B------:R-:W-:Y:S02]  /*35e20*/  F2FP.F16.F32.PACK_AB R27, R25, R27 ;  /* 0x0000001b191b723e */ /* 0x000fe400000000ff */
[----:B--2---:R-:W-:Y:S02]  /*35e30*/  F2FP.F16.F32.PACK_AB R26, R26, R29 ;  /* 0x0000001d1a1a723e */ /* 0x004fe400000000ff */
[----:B---3--:R-:W-:Y:S02]  /*35e40*/  F2FP.F16.F32.PACK_AB R25, R28, R3 ;  /* 0x000000031c19723e */ /* 0x008fe400000000ff */
[----:B----4-:R-:W-:-:S07]  /*35e50*/  F2FP.F16.F32.PACK_AB R24, R2, R0 ;  /* 0x000000000218723e */ /* 0x010fce00000000ff */
.L_x_1:
[----:B------:R-:W2:Y:S01]  /*35e60*/  LDL.LU R28, [R1+0xc9c] ;  /* 0x000c9c00011c7983 */ /* 0x000ea20000300800 */
[----:B------:R-:W1:Y:S01]  /*35e70*/  S2UR UR5, SR_CgaCtaId ;  /* 0x00000000000579c3 */ /* 0x000e620000008800 */
[----:B------:R-:W-:Y:S01]  /*35e80*/  UMOV UR4, 0x400 ;  /* 0x0000040000047882 */ /* 0x000fe20000000000 */
[----:B------:R-:W-:Y:S01]  /*35e90*/  ULDC.64 UR8, c[0x0][0x228] ;  /* 0x00008a0000087ab9 */ /* 0x000fe20000000a00 */
[----:B------:R-:W0:Y:S01]  /*35ea0*/  S2R R2, SR_TID.X ;  /* 0x0000000000027919 */ /* 0x000e220000002100 */
[----:B------:R-:W-:Y:S01]  /*35eb0*/  ULDC.64 UR6, c[0x0][0x220] ;  /* 0x0000880000067ab9 */ /* 0x000fe20000000a00 */
[----:B-1----:R-:W-:-:S03]  /*35ec0*/  ULEA UR4, UR5, UR4, 0x18 ;  /* 0x0000000405047291 */ /* 0x002fc6000f8ec03f */
[----:B------:R-:W-:Y:S01]  /*35ed0*/  ULDC UR5, c[0x0][0x244] ;  /* 0x0000910000057ab9 */ /* 0x000fe20000000800 */
[C---:B0-----:R-:W-:Y:S02]  /*35ee0*/  IMAD.SHL.U32 R0, R2.reuse, 0x200, RZ ;  /* 0x0000020002007824 */ /* 0x041fe400078e00ff */
[C---:B------:R-:W-:Y:S02]  /*35ef0*/  IMAD.SHL.U32 R29, R2.reuse, 0x4, RZ ;  /* 0x00000004021d7824 */ /* 0x040fe400078e00ff */
[----:B------:R-:W-:Y:S01]  /*35f00*/  IMAD.SHL.U32 R3, R2, 0x800, RZ ;  /* 0x0000080002037824 */ /* 0x000fe200078e00ff */
[----:B------:R-:W-:-:S04]  /*35f10*/  LOP3.LUT R0, R0, 0x3000, RZ, 0xc0, !PT ;  /* 0x0000300000007812 */ /* 0x000fc800078ec0ff */
[----:B------:R-:W-:Y:S01]  /*35f20*/  LOP3.LUT R3, R3, 0x3000, RZ, 0xc0, !PT ;  /* 0x0000300003037812 */ /* 0x000fe200078ec0ff */
[----:B------:R-:W-:Y:S01]  /*35f30*/  BAR.SYNC.DEFER_BLOCKING 0x0 ;  /* 0x0000000000007b1d */ /* 0x000fe20000010000 */
[----:B--2---:R-:W-:Y:S01]  /*35f40*/  LOP3.LUT R0, R0, 0xc60, R28, 0xf8, !PT ;  /* 0x00000c6000007812 */ /* 0x004fe200078ef81c */
[----:B------:R-:W-:-:S03]  /*35f50*/  IMAD.SHL.U32 R28, R2, 0x10, RZ ;  /* 0x00000010021c7824 */ /* 0x000fc600078e00ff */
[----:B------:R-:W-:Y:S02]  /*35f60*/  LOP3.LUT R0, R0, 0x70, R29, 0x78, !PT ;  /* 0x0000007000007812 */ /* 0x000fe400078e781d */
[----:B------:R-:W2:Y:S01]  /*35f70*/  LDL.LU R29, [R1+0x208] ;  /* 0x00020800011d7983 */ /* 0x000ea20000300800 */
[----:B------:R-:W-:Y:S02]  /*35f80*/  LOP3.LUT R3, R3, 0x3f0, R28, 0xf8, !PT ;  /* 0x000003f003037812 */ /* 0x000fe400078ef81c */
[----:B------:R-:W-:Y:S01]  /*35f90*/  SHF.R.U32.HI R28, RZ, 0x1, R2 ;  /* 0x00000001ff1c7819 */ /* 0x000fe20000011602 */
[----:B------:R0:W-:Y:S04]  /*35fa0*/  STS.128 [R0+UR4], R24 ;  /* 0x0000001800007988 */ /* 0x0001e80008000c04 */
[----:B------:R1:W-:Y:S04]  /*35fb0*/  STS.128 [R0+UR4+0x200], R20 ;  /* 0x0002001400007988 */ /* 0x0003e80008000c04 */
[----:B------:R3:W-:Y:S04]  /*35fc0*/  STS.128 [R0+UR4+0x80], R16 ;  /* 0x0000801000007988 */ /* 0x0007e80008000c04 */
[----:B0-----:R-:W4:Y:S04]  /*35fd0*/  LDL.LU R24, [R1+0x10] ;  /* 0x0000100001187983 */ /* 0x001f280000300800 */
[----:B------:R-:W4:Y:S04]  /*35fe0*/  LDL.LU R25, [R1+0x14] ;  /* 0x0000140001197983 */ /* 0x000f280000300800 */
[----:B------:R-:W4:Y:S04]  /*35ff0*/  LDL.LU R26, [R1+0x18] ;  /* 0x00001800011a7983 */ /* 0x000f280000300800 */
[----:B------:R-:W4:Y:S04]  /*36000*/  LDL.LU R27, [R1+0x1c] ;  /* 0x00001c00011b7983 */ /* 0x000f280000300800 */
[----:B-1----:R-:W5:Y:S04]  /*36010*/  LDL.LU R23, [R1+0xcc8] ;  /* 0x000cc80001177983 */ /* 0x002f680000300800 */
[----:B---3--:R-:W3:Y:S04]  /*36020*/  LDL.LU R16, [R1] ;  /* 0x0000000001107983 */ /* 0x008ee80000300800 */
[----:B------:R-:W3:Y:S04]  /*36030*/  LDL.LU R17, [R1+0x4] ;  /* 0x0000040001117983 */ /* 0x000ee80000300800 */
[----:B------:R-:W3:Y:S04]  /*36040*/  LDL.LU R18, [R1+0x8] ;  /* 0x0000080001127983 */ /* 0x000ee80000300800 */
[----:B------:R-:W3:Y:S01]  /*36050*/  LDL.LU R19, [R1+0xc] ;  /* 0x00000c0001137983 */ /* 0x000ee20000300800 */
[----:B------:R-:W-:-:S02]  /*36060*/  LOP3.LUT R3, R3, 0x20, R28, 0x78, !PT ;  /* 0x0000002003037812 */ /* 0x000fc400078e781c */
[----:B------:R-:W-:Y:S01]  /*36070*/  SHF.R.U32.HI R28, RZ, 0x5, R2 ;  /* 0x00000005ff1c7819 */ /* 0x000fe20000011602 */
[----:B------:R-:W-:Y:S03]  /*36080*/  STS.128 [R0+UR4+0x300], R4 ;  /* 0x0003000400007988 */ /* 0x000fe60008000c04 */
[----:B------:R-:W-:Y:S01]  /*36090*/  SGXT.U32 R20, R28, 0x2 ;  /* 0x000000021c14781a */ /* 0x000fe20000000000 */
[----:B------:R0:W-:Y:S04]  /*360a0*/  STS.128 [R0+UR4+0x280], R12 ;  /* 0x0002800c00007988 */ /* 0x0001e80008000c04 */
[----:B------:R-:W-:Y:S01]  /*360b0*/  STS.128 [R0+UR4+0x100], R8 ;  /* 0x0001000800007988 */ /* 0x000fe20008000c04 */
[----:B0-----:R-:W0:Y:S01]  /*360c0*/  LDC R12, c[0x0][0x248] ;  /* 0x00009200ff0c7b82 */ /* 0x001e220000000800 */
[----:B--2---:R-:W-:-:S02]  /*360d0*/  LOP3.LUT R5, R29, 0xf4, R20, 0xfe, !PT ;  /* 0x000000f41d057812 */ /* 0x004fc400078efe14 */
[C-C-:B------:R-:W-:Y:S02]  /*360e0*/  LOP3.LUT R4, R29.reuse, 0xf0, R20.reuse, 0xfe, !PT ;  /* 0x000000f01d047812 */ /* 0x140fe400078efe14 */
[C-C-:B------:R-:W-:Y:S01]  /*360f0*/  LOP3.LUT R6, R29.reuse, 0xec, R20.reuse, 0xfe, !PT ;  /* 0x000000ec1d067812 */ /* 0x140fe200078efe14 */
[----:B------:R1:W-:Y:S04]  /*36100*/  STL [R1+0x118], R5 ;  /* 0x0001180501007387 */ /* 0x0003e80000100800 */
[----:B------:R2:W-:Y:S01]  /*36110*/  STL [R1+0xd0], R4 ;  /* 0x0000d00401007387 */ /* 0x0005e20000100800 */
[----:B-1----:R-:W-:-:S03]  /*36120*/  LOP3.LUT R5, R29, 0xe8, R20, 0xfe, !PT ;  /* 0x000000e81d057812 */ /* 0x002fc600078efe14 */
[----:B------:R1:W-:Y:S01]  /*36130*/  STL [R1+0x114], R6 ;  /* 0x0001140601007387 */ /* 0x0003e20000100800 */
[----:B--2---:R-:W-:-:S03]  /*36140*/  LOP3.LUT R4, R29, 0xe4, R20, 0xfe, !PT ;  /* 0x000000e41d047812 */ /* 0x004fc600078efe14 */
[----:B------:R2:W-:Y:S04]  /*36150*/  STL [R1+0x110], R5 ;  /* 0x0001100501007387 */ /* 0x0005e80000100800 */
[----:B------:R0:W-:Y:S01]  /*36160*/  STL [R1+0x10c], R4 ;  /* 0x00010c0401007387 */ /* 0x0001e20000100800 */
[C-C-:B-1----:R-:W-:Y:S02]  /*36170*/  LOP3.LUT R6, R29.reuse, 0xe0, R20.reuse, 0xfe, !PT ;  /* 0x000000e01d067812 */ /* 0x142fe400078efe14 */
[----:B--2---:R-:W-:-:S03]  /*36180*/  LOP3.LUT R5, R29, 0xdc, R20, 0xfe, !PT ;  /* 0x000000dc1d057812 */ /* 0x004fc600078efe14 */
[----:B------:R1:W-:Y:S01]  /*36190*/  STL [R1+0x108], R6 ;  /* 0x0001080601007387 */ /* 0x0003e20000100800 */
[----:B0-----:R-:W-:-:S03]  /*361a0*/  LOP3.LUT R4, R29, 0xd8, R20, 0xfe, !PT ;  /* 0x000000d81d047812 */ /* 0x001fc600078efe14 */
[----:B------:R0:W-:Y:S04]  /*361b0*/  STL [R1+0x104], R5 ;  /* 0x0001040501007387 */ /* 0x0001e80000100800 */
[----:B------:R2:W-:Y:S01]  /*361c0*/  STL [R1+0x100], R4 ;  /* 0x0001000401007387 */ /* 0x0005e20000100800 */
[C-C-:B-1----:R-:W-:Y:S02]  /*361d0*/  LOP3.LUT R6, R29.reuse, 0xd4, R20.reuse, 0xfe, !PT ;  /* 0x000000d41d067812 */ /* 0x142fe400078efe14 */
[C-C-:B0-----:R-:W-:Y:S01]  /*361e0*/  LOP3.LUT R5, R29.reuse, 0xd0, R20.reuse, 0xfe, !PT ;  /* 0x000000d01d057812 */ /* 0x141fe200078efe14 */
[----:B----4-:R-:W-:Y:S01]  /*361f0*/  STS.128 [R0+UR4+0x380], R24 ;  /* 0x0003801800007988 */ /* 0x010fe20008000c04 */
[----:B--2---:R-:W-:-:S03]  /*36200*/  LOP3.LUT R4, R29, 0xcc, R20, 0xfe, !PT ;  /* 0x000000cc1d047812 */ /* 0x004fc600078efe14 */
[----:B------:R0:W-:Y:S04]  /*36210*/  STL [R1+0xfc], R6 ;  /* 0x0000fc0601007387 */ /* 0x0001e80000100800 */
[----:B---3--:R-:W-:Y:S01]  /*36220*/  STS.128 [R0+UR4+0x180], R16 ;  /* 0x0001801000007988 */ /* 0x008fe20008000c04 */
[----:B------:R-:W-:Y:S01]  /*36230*/  BAR.SYNC.DEFER_BLOCKING 0x0 ;  /* 0x0000000000007b1d */ /* 0x000fe20000010000 */
[----:B0-----:R-:W-:-:S05]  /*36240*/  LOP3.LUT R6, R29, 0xc8, R20, 0xfe, !PT ;  /* 0x000000c81d067812 */ /* 0x001fca00078efe14 */
[----:B------:R0:W-:Y:S04]  /*36250*/  STL [R1+0xf8], R5 ;  /* 0x0000f80501007387 */ /* 0x0001e80000100800 */
[----:B------:R1:W-:Y:S01]  /*36260*/  STL [R1+0xf4], R4 ;  /* 0x0000f40401007387 */ /* 0x0003e20000100800 */
[----:B0-----:R-:W-:-:S03]  /*36270*/  LOP3.LUT R5, R29, 0xc4, R20, 0xfe, !PT ;  /* 0x000000c41d057812 */ /* 0x001fc600078efe14 */
[----:B------:R0:W-:Y:S01]  /*36280*/  STL [R1+0xf0], R6 ;  /* 0x0000f00601007387 */ /* 0x0001e20000100800 */
[----:B-1----:R-:W-:-:S03]  /*36290*/  LOP3.LUT R4, R29, 0xc0, R20, 0xfe, !PT ;  /* 0x000000c01d047812 */ /* 0x002fc600078efe14 */
[----:B------:R1:W-:Y:S04]  /*362a0*/  STL [R1+0xec], R5 ;  /* 0x0000ec0501007387 */ /* 0x0003e80000100800 */
[----:B------:R2:W-:Y:S01]  /*362b0*/  STL [R1+0xe8], R4 ;  /* 0x0000e80401007387 */ /* 0x0005e20000100800 */
[----:B0-----:R-:W-:-:S03]  /*362c0*/  LOP3.LUT R6, R29, 0xbc, R20, 0xfe, !PT ;  /* 0x000000bc1d067812 */ /* 0x001fc600078efe14 */
[----:B------:R-:W0:Y:S01]  /*362d0*/  LDS.128 R8, [R3+UR4] ;  /* 0x0000000403087984 */ /* 0x000e220008000c00 */
        /* <DEDUP_REMOVED lines=8> */
[----:B---3--:R-:W-:-:S03]  /*36360*/  LOP3.LUT R4, R29, 0xa8, R20, 0xfe, !PT ;  /* 0x000000a81d047812 */ /* 0x008fc600078efe14 */
        /* <DEDUP_REMOVED lines=44> */
[----:B-1----:R-:W-:-:S03]  /*36630*/  LOP3.LUT R6, R29, 0x54, R20, 0xfe, !PT ;  /* 0x000000541d067812 */ /* 0x002fc600078efe14 */
[----:B0-----:R-:W-:Y:S01]  /*36640*/  STL.64 [R1+0x10], R8 ;  /* 0x0000100801007387 */ /* 0x001fe20000100a00 */
[----:B--2---:R-:W-:-:S03]  /*36650*/  LOP3.LUT R5, R29, 0x50, R20, 0xfe, !PT ;  /* 0x000000501d057812 */ /* 0x004fc600078efe14 */
[----:B------:R-:W-:Y:S01]  /*36660*/  STL.64 [R1+0x18], R10 ;  /* 0x0000180a01007387 */ /* 0x000fe20000100a00 */
[----:B---3--:R-:W-:-:S03]  /*36670*/  LOP3.LUT R4, R29, 0x4c, R20, 0xfe, !PT ;  /* 0x0000004c1d047812 */ /* 0x008fc600078efe14 */
[----:B------:R0:W-:Y:S04]  /*36680*/  STL [R1+0x74], R6 ;  /* 0x0000740601007387 */ /* 0x0001e80000100800 */
[----:B------:R1:W-:Y:S01]  /*36690*/  STL [R1+0x70], R5 ;  /* 0x0000700501007387 */ /* 0x0003e20000100800 */
[----:B0-----:R-:W-:-:S03]  /*366a0*/  LOP3.LUT R6, R29, 0x48, R20, 0xfe, !PT ;  /* 0x000000481d067812 */ /* 0x001fc600078efe14 */
[----:B------:R0:W-:Y:S01]  /*366b0*/  STL [R1+0x6c], R4 ;  /* 0x00006c0401007387 */ /* 0x0001e20000100800 */
[----:B-1----:R-:W-:-:S03]  /*366c0*/  LOP3.LUT R5, R29, 0x44, R20, 0xfe, !PT ;  /* 0x000000441d057812 */ /* 0x002fc600078efe14 */
[----:B------:R1:W-:Y:S04]  /*366d0*/  STL [R1+0x68], R6 ;  /* 0x0000680601007387 */ /* 0x0003e80000100800 */
[----:B------:R2:W-:Y:S01]  /*366e0*/  STL [R1+0x64], R5 ;  /* 0x0000640501007387 */ /* 0x0005e20000100800 */
[----:B0-----:R-:W-:Y:S02]  /*366f0*/  LOP3.LUT R4, R3, 0x40, RZ, 0x3c, !PT ;  /* 0x0000004003047812 */ /* 0x001fe400078e3cff */
[C-C-:B-1----:R-:W-:Y:S02]  /*36700*/  LOP3.LUT R6, R29.reuse, 0x40, R20.reuse, 0xfe, !PT ;  /* 0x000000401d067812 */ /* 0x142fe400078efe14 */
[----:B--2---:R-:W-:-:S03]  /*36710*/  LOP3.LUT R5, R29, 0x3c, R20, 0xfe, !PT ;  /* 0x0000003c1d057812 */ /* 0x004fc600078efe14 */
[----:B------:R-:W-:Y:S04]  /*36720*/  STL [R1+0x60], R6 ;  /* 0x0000600601007387 */ /* 0x000fe80000100800 */
[----:B------:R-:W-:Y:S04]  /*36730*/  STL [R1+0x5c], R5 ;  /* 0x00005c0501007387 */ /* 0x000fe80000100800 */
[----:B------:R-:W0:Y:S01]  /*36740*/  LDS.128 R4, [R4+UR4] ;  /* 0x0000000404047984 */ /* 0x000e220008000c00 */
[C-C-:B------:R-:W-:Y:S02]  /*36750*/  LOP3.LUT R9, R29.reuse, 0x38, R20.reuse, 0xfe, !PT ;  /* 0x000000381d097812 */ /* 0x140fe400078efe14 */
[----:B------:R-:W-:-:S03]  /*36760*/  LOP3.LUT R8, R29, 0x34, R20, 0xfe, !PT ;  /* 0x000000341d087812 */ /* 0x000fc600078efe14 */
[----:B------:R-:W-:Y:S04]  /*36770*/  STL [R1+0x58], R9 ;  /* 0x0000580901007387 */ /* 0x000fe80000100800 */
[----:B0-----:R0:W-:Y:S04]  /*36780*/  STL [R1+0xd00], R5 ;  /* 0x000d000501007387 */ /* 0x0011e80000100800 */
[----:B------:R-:W-:Y:S04]  /*36790*/  STL [R1+0x54], R8 ;  /* 0x0000540801007387 */ /* 0x000fe80000100800 */
[----:B------:R-:W1:Y:S04]  /*367a0*/  LDS.128 R8, [R3+UR4+0x400] ;  /* 0x0004000403087984 */ /* 0x000e680008000c00 */
[----:B------:R2:W-:Y:S01]  /*367b0*/  STL [R1+0xcd0], R6 ;  /* 0x000cd00601007387 */ /* 0x0005e20000100800 */
[----:B0-----:R-:W-:-:S03]  /*367c0*/  LOP3.LUT R5, R29, 0x28, R20, 0xfe, !PT ;  /* 0x000000281d057812 */ /* 0x001fc600078efe14 */
[----:B------:R0:W-:Y:S01]  /*367d0*/  STL [R1+0xccc], R7 ;  /* 0x000ccc0701007387 */ /* 0x0001e20000100800 */
[C-C-:B--2---:R-:W-:Y:S02]  /*367e0*/  LOP3.LUT R6, R29.reuse, 0x30, R20.reuse, 0xfe, !PT ;  /* 0x000000301d067812 */ /* 0x144fe400078efe14 */
[----:B0-----:R-:W-:-:S03]  /*367f0*/  LOP3.LUT R7, R29, 0x2c, R20, 0xfe, !PT ;  /* 0x0000002c1d077812 */ /* 0x001fc600078efe14 */
[----:B------:R0:W-:Y:S04]  /*36800*/  STL [R1+0x50], R6 ;  /* 0x0000500601007387 */ /* 0x0001e80000100800 */
[----:B------:R1:W-:Y:S01]  /*36810*/  STL [R1+0x4c], R7 ;  /* 0x00004c0701007387 */ /* 0x0003e20000100800 */
[----:B0-----:R-:W-:-:S03]  /*36820*/  LOP3.LUT R6, R29, 0x24, R20, 0xfe, !PT ;  /* 0x000000241d067812 */ /* 0x001fc600078efe14 */
[----:B------:R-:W-:Y:S04]  /*36830*/  STL [R1+0x48], R5 ;  /* 0x0000480501007387 */ /* 0x000fe80000100800 */
[----:B------:R0:W-:Y:S01]  /*36840*/  STL [R1+0x44], R6 ;  /* 0x0000440601007387 */ /* 0x0001e20000100800 */
[----:B-1----:R-:W-:Y:S02]  /*36850*/  IMAD.MOV.U32 R7, RZ, RZ, R10 ;  /* 0x000000ffff077224 */ /* 0x002fe400078e000a */
[----:B0-----:R-:W-:Y:S01]  /*36860*/  IMAD.MOV.U32 R6, RZ, RZ, R9 ;  /* 0x000000ffff067224 */ /* 0x001fe200078e0009 */
[----:B------:R-:W-:Y:S01]  /*36870*/  STL [R1+0xc], R11 ;  /* 0x00000c0b01007387 */ /* 0x000fe20000100800 */
[----:B------:R-:W-:Y:S01]  /*36880*/  IMAD.MOV.U32 R5, RZ, RZ, R8 ;  /* 0x000000ffff057224 */ /* 0x000fe200078e0008 */
[----:B------:R-:W-:-:S02]  /*36890*/  LOP3.LUT R8, R29, 0x1c, R20, 0xfe, !PT ;  /* 0x0000001c1d087812 */ /* 0x000fc400078efe14 */
[----:B------:R0:W-:Y:S01]  /*368a0*/  STL [R1+0xd04], R6 ;  /* 0x000d040601007387 */ /* 0x0001e20000100800 */
[----:B-----5:R-:W-:-:S03]  /*368b0*/  ISETP.GE.AND P0, PT, R23, UR8, PT ;  /* 0x0000000817007c0c */ /* 0x020fc6000bf06270 */
[----:B------:R1:W-:Y:S01]  /*368c0*/  STL [R1+0xce8], R7 ;  /* 0x000ce80701007387 */ /* 0x0003e20000100800 */
[C---:B------:R-:W-:Y:S02]  /*368d0*/  LOP3.LUT R16, R29.reuse, R20, RZ, 0xfc, !PT ;  /* 0x000000141d107212 */ /* 0x040fe400078efcff */
[----:B0-----:R-:W-:Y:S01]  /*368e0*/  LOP3.LUT R6, R29, 0x20, R20, 0xfe, !PT ;  /* 0x000000201d067812 */ /* 0x001fe200078efe14 */
[----:B------:R-:W-:Y:S01]  /*368f0*/  IMAD R2, R23, UR5, RZ ;  /* 0x0000000517027c24 */ /* 0x000fe2000f8e02ff */
[----:B-1----:R-:W-:-:S03]  /*36900*/  LOP3.LUT R7, R3, 0x40, RZ, 0x3c, !PT ;  /* 0x0000004003077812 */ /* 0x002fc600078e3cff */
[----:B------:R0:W-:Y:S01]  /*36910*/  STL [R1+0xd08], R6 ;  /* 0x000d080601007387 */ /* 0x0001e20000100800 */
[----:B------:R-:W-:-:S03]  /*36920*/  ISETP.LT.AND P4, PT, R16, UR9, !P0 ;  /* 0x0000000910007c0c */ /* 0x000fc6000c781270 */
[----:B------:R-:W-:Y:S01]  /*36930*/  STL [R1+0x3c], R8 ;  /* 0x00003c0801007387 */ /* 0x000fe20000100800 */
[C-C-:B------:R-:W-:Y:S01]  /*36940*/  LOP3.LUT R13, R29.reuse, 0x18, R20.reuse, 0xfe, !PT ;  /* 0x000000181d0d7812 */ /* 0x140fe200078efe14 */
[----:B------:R-:W-:Y:S02]  /*36950*/  IMAD R16, R16, R12, RZ ;  /* 0x0000000c10107224 */ /* 0x000fe400078e02ff */
[----:B------:R-:W1:Y:S01]  /*36960*/  LDS.128 R8, [R7+UR4+0x400] ;  /* 0x0004000407087984 */ /* 0x000e620008000c00 */
[C---:B------:R-:W-:Y:S02]  /*36970*/  LEA R0, P1, R2.reuse, UR6, 0x1 ;  /* 0x0000000602007c11 */ /* 0x040fe4000f8208ff */
[----:B------:R-:W-:Y:S01]  /*36980*/  LOP3.LUT R17, R29, 0xf8, R20, 0xfe, !PT ;  /* 0x000000f81d117812 */ /* 0x000fe200078efe14 */
[----:B------:R-:W-:Y:S01]  /*36990*/  STL [R1+0x38], R13 ;  /* 0x0000380d01007387 */ /* 0x000fe20000100800 */
[----:B------:R-:W-:Y:S02]  /*369a0*/  LEA.HI.X.SX32 R2, R2, UR7, 0x1, P1 ;  /* 0x0000000702027c11 */ /* 0x000fe400088f0eff */
[----:B------:R-:W-:Y:S01]  /*369b0*/  LEA R24, P5, R16, R0, 0x1 ;  /* 0x0000000010187211 */ /* 0x000fe200078a08ff */
[----:B------:R-:W2:Y:S01]  /*369c0*/  LDS.128 R12, [R3+UR4+0x800] ;  /* 0x00080004030c7984 */ /* 0x000ea20008000c00 */
[----:B------:R-:W-:-:S02]  /*369d0*/  ISETP.LT.AND P1, PT, R17, UR9, !P0 ;  /* 0x0000000911007c0c */ /* 0x000fc4000c721270 */
[----:B------:R-:W-:Y:S02]  /*369e0*/  LEA.HI.X.SX32 R25, R16, R2, 0x1, P5 ;  /* 0x0000000210197211 */ /* 0x000fe400028f0eff */
[----:B------:R-:W3:Y:S01]  /*369f0*/  LDS.128 R16, [R7+UR4+0x800] ;  /* 0x0008000407107984 */ /* 0x000ee20008000c00 */
[----:B0-----:R-:W-:-:S03]  /*36a00*/  LOP3.LUT R6, R29, 0x14, R20, 0xfe, !PT ;  /* 0x000000141d067812 */ /* 0x001fc600078efe14 */
[----:B-1----:R-:W-:Y:S04]  /*36a10*/  STL.64 [R1+0xd10], R8 ;  /* 0x000d100801007387 */ /* 0x002fe80000100a00 */
[----:B------:R0:W-:Y:S04]  /*36a20*/  STL [R1+0x34], R6 ;  /* 0x0000340601007387 */ /* 0x0001e80000100800 */
[----:B------:R1:W-:Y:S01]  /*36a30*/  STL.64 [R1+0xcd8], R10 ;  /* 0x000cd80a01007387 */ /* 0x0003e20000100a00 */
[----:B0-----:R-:W-:-:S05]  /*36a40*/  LOP3.LUT R6, R29, 0x10, R20, 0xfe, !PT ;  /* 0x000000101d067812 */ /* 0x001fca00078efe14 */
[----:B------:R-:W-:Y:S04]  /*36a50*/  STL [R1+0x30], R6 ;  /* 0x0000300601007387 */ /* 0x000fe80000100800 */
[----:B--2---:R-:W-:Y:S04]  /*36a60*/  STL [R1+0xd18], R13 ;  /* 0x000d180d01007387 */ /* 0x004fe80000100800 */
[----:B------:R0:W-:Y:S04]  /*36a70*/  STL.64 [R1+0xce0], R14 ;  /* 0x000ce00e01007387 */ /* 0x0001e80000100a00 */
[----:B-1----:R-:W2:Y:S04]  /*36a80*/  LDL.LU R10, [R1+0x34] ;  /* 0x00003400010a7983 */ /* 0x002ea80000300800 */
[----:B------:R-:W4:Y:S04]  /*36a90*/  LDL.LU R11, [R1+0x3c] ;  /* 0x00003c00010b7983 */ /* 0x000f280000300800 */
[----:B---3--:R1:W-:Y:S01]  /*36aa0*/  STL.64 [R1+0xcf0], R18 ;  /* 0x000cf01201007387 */ /* 0x0083e20000100a00 */
[----:B0-----:R-:W0:Y:S03]  /*36ab0*/  LDC R15, c[0x0][0x248] ;  /* 0x00009200ff0f7b82 */ /* 0x001e260000000800 */
[----:B-1----:R-:W3:Y:S01]  /*36ac0*/  LDL.LU R19, [R1+0x10] ;  /* 0x0000100001137983 */ /* 0x002ee20000300800 */
[----:B------:R-:W-:-:S02]  /*36ad0*/  LOP3.LUT R27, R29, 0xc, R20, 0xfe, !PT ;  /* 0x0000000c1d1b7812 */ /* 0x000fc400078efe14 */
[C-C-:B------:R-:W-:Y:S02]  /*36ae0*/  LOP3.LUT R21, R29.reuse, 0x8, R20.reuse, 0xfe, !PT ;  /* 0x000000081d157812 */ /* 0x140fe400078efe14 */
[----:B------:R-:W-:Y:S02]  /*36af0*/  LOP3.LUT R20, R29, 0x4, R20, 0xfe, !PT ;  /* 0x000000041d147812 */ /* 0x000fe400078efe14 */
[C---:B------:R-:W-:Y:S02]  /*36b00*/  ISETP.LT.AND P3, PT, R21.reuse, UR9, !P0 ;  /* 0x0000000915007c0c */ /* 0x040fe4000c761270 */
[C---:B------:R-:W-:Y:S01]  /*36b10*/  ISETP.LT.AND P2, PT, R20.reuse, UR9, !P0 ;  /* 0x0000000914007c0c */ /* 0x040fe2000c741270 */
[-C--:B0-----:R-:W-:Y:S02]  /*36b20*/  IMAD R26, R20, R15.reuse, RZ ;  /* 0x0000000f141a7224 */ /* 0x081fe400078e02ff */
[----:B------:R-:W-:Y:S02]  /*36b30*/  IMAD R13, R21, R15, RZ ;  /* 0x0000000f150d7224 */ /* 0x000fe400078e02ff */
[----:B------:R-:W0:Y:S01]  /*36b40*/  LDS.128 R20, [R3+UR4+0xc00] ;  /* 0x000c000403147984 */ /* 0x000e220008000c00 */
[----:B------:R-:W-:-:S02]  /*36b50*/  LEA R28, P6, R26, R0, 0x1 ;  /* 0x000000001a1c7211 */ /* 0x000fc400078c08ff */
[C---:B------:R-:W-:Y:S02]  /*36b60*/  LEA R8, P5, R13.reuse, R0, 0x1 ;  /* 0x000000000d087211 */ /* 0x040fe400078a08ff */
[-C--:B------:R-:W-:Y:S02]  /*36b70*/  LEA.HI.X.SX32 R29, R26, R2.reuse, 0x1, P6 ;  /* 0x000000021a1d7211 */ /* 0x080fe400030f0eff */
[----:B------:R-:W-:Y:S01]  /*36b80*/  LEA.HI.X.SX32 R9, R13, R2, 0x1, P5 ;  /* 0x000000020d097211 */ /* 0x000fe200028f0eff */
[----:B0-----:R0:W-:Y:S04]  /*36b90*/  STL.64 [R1+0xcf8], R22 ;  /* 0x000cf81601007387 */ /* 0x0011e80000100a00 */
[----:B0-----:R-:W5:Y:S04]  /*36ba0*/  LDL.LU R22, [R1+0x30] ;  /* 0x0000300001167983 */ /* 0x001f680000300800 */
[----:B------:R-:W4:Y:S04]  /*36bb0*/  LDL.LU R23, [R1+0x38] ;  /* 0x0000380001177983 */ /* 0x000f280000300800 */
[----:B------:R-:W4:Y:S04]  /*36bc0*/  LDL.LU R14, [R1+0x44] ;  /* 0x00004400010e7983 */ /* 0x000f280000300800 */
[----:B------:R-:W4:Y:S04]  /*36bd0*/  LDL.LU R13, [R1+0xd18] ;  /* 0x000d1800010d7983 */ /* 0x000f280000300800 */
[----:B---3--:R-:W-:Y:S04]  /*36be0*/  @P4 STG.E.U16 desc[UR10][R24.64], R19 ;  /* 0x0000001318004986 */ /* 0x008fe8000c10150a */
[----:B------:R-:W-:Y:S04]  /*36bf0*/  @P2 STG.E.U16 desc[UR10][R28.64], R4 ;  /* 0x000000041c002986 */ /* 0x000fe8000c10150a */
[----:B------:R0:W-:Y:S04]  /*36c00*/  @P3 STG.E.U16 desc[UR10][R8.64], R5 ;  /* 0x0000000508003986 */ /* 0x0001e8000c10150a */
[----:B0-----:R-:W3:Y:S01]  /*36c10*/  LDL.LU.64 R8, [R1+0xd10] ;  /* 0x000d100001087983 */ /* 0x001ee20000300a00 */
[C---:B------:R-:W-:Y:S01]  /*36c20*/  IMAD R18, R27.reuse, R15, RZ ;  /* 0x0000000f1b127224 */ /* 0x040fe200078e02ff */
[----:B------:R-:W-:-:S02]  /*36c30*/  ISETP.LT.AND P4, PT, R27, UR9, !P0 ;  /* 0x000000091b007c0c */ /* 0x000fc4000c781270 */
[----:B------:R0:W1:Y:S02]  /*36c40*/  LDS.128 R24, [R7+UR4+0xc00] ;  /* 0x000c000407187984 */ /* 0x0000640008000c00 */
[----:B------:R-:W-:-:S04]  /*36c50*/  LEA R6, P6, R18, R0, 0x1 ;  /* 0x0000000012067211 */ /* 0x000fc800078c08ff */
[----:B0-----:R-:W-:Y:S02]  /*36c60*/  LEA.HI.X.SX32 R7, R18, R2, 0x1, P6 ;  /* 0x0000000212077211 */ /* 0x001fe400030f0eff */
[----:B------:R-:W4:Y:S04]  /*36c70*/  LDL.LU R18, [R1+0x48] ;  /* 0x0000480001127983 */ /* 0x000f280000300800 */
[----:B---3--:R0:W-:Y:S04]  /*36c80*/  @P4 STG.E.U16 desc[UR10][R6.64], R8 ;  /* 0x0000000806004986 */ /* 0x0081e8000c10150a */
[----:B0-----:R-:W3:Y:S04]  /*36c90*/  LDL.LU R6, [R1+0xd08] ;  /* 0x000d080001067983 */ /* 0x001ee80000300800 */
[----:B------:R-:W3:Y:S01]  /*36ca0*/  LDL.LU R7, [R1+0x4c] ;  /* 0x00004c0001077983 */ /* 0x000ee20000300800 */
[C---:B-----5:R-:W-:Y:S01]  /*36cb0*/  IMAD R3, R22.reuse, R15, RZ ;  /* 0x0000000f16037224 */ /* 0x060fe200078e02ff */
[----:B------:R-:W-:-:S04]  /*36cc0*/  ISETP.LT.AND P2, PT, R22, UR9, !P0 ;  /* 0x0000000916007c0c */ /* 0x000fc8000c741270 */
[C---:B------:R-:W-:Y:S02]  /*36cd0*/  LEA R28, P5, R3.reuse, R0, 0x1 ;  /* 0x00000000031c7211 */ /* 0x040fe400078a08ff */
[C---:B--2---:R-:W-:Y:S01]  /*36ce0*/  ISETP.LT.AND P3, PT, R10.reuse, UR9, !P0 ;  /* 0x000000090a007c0c */ /* 0x044fe2000c761270 */
[-C--:B------:R-:W-:Y:S01]  /*36cf0*/  IMAD R10, R10, R15.reuse, RZ ;  /* 0x0000000f0a0a7224 */ /* 0x080fe200078e02ff */
[----:B------:R-:W-:Y:S01]  /*36d00*/  LEA.HI.X.SX32 R29, R3, R2, 0x1, P5 ;  /* 0x00000002031d7211 */ /* 0x000fe200028f0eff */
[C---:B----4-:R-:W-:Y:S01]  /*36d10*/  IMAD R3, R23.reuse, R15, RZ ;  /* 0x0000000f17037224 */ /* 0x050fe200078e02ff */
[----:B------:R-:W-:Y:S02]  /*36d20*/  ISETP.LT.AND P4, PT, R23, UR9, !P0 ;  /* 0x0000000917007c0c */ /* 0x000fe4000c781270 */
[----:B------:R-:W-:Y:S01]  /*36d30*/  LEA R22, P5, R10, R0, 0x1 ;  /* 0x000000000a167211 */ /* 0x000fe200078a08ff */
[----:B------:R0:W-:Y:S01]  /*36d40*/  @P2 STG.E.U16 desc[UR10][R28.64], R12 ;  /* 0x0000000c1c002986 */ /* 0x0001e2000c10150a */
[----:B------:R-:W-:-:S02]  /*36d50*/  ISETP.LT.AND P2, PT, R11, UR9, !P0 ;  /* 0x000000090b007c0c */ /* 0x000fc4000c741270 */
[----:B------:R-:W-:Y:S01]  /*36d60*/  LEA.HI.X.SX32 R23, R10, R2, 0x1, P5 ;  /* 0x000000020a177211 */ /* 0x000fe200028f0eff */
[----:B------:R-:W-:Y:S01]  /*36d70*/  IMAD R11, R11, R15, RZ ;  /* 0x0000000f0b0b7224 */ /* 0x000fe200078e02ff */
[----:B------:R-:W2:Y:S01]  /*36d80*/  LDL.LU R10, [R1+0x50] ;  /* 0x00005000010a7983 */ /* 0x000ea20000300800 */
[----:B0-----:R-:W-:-:S04]  /*36d90*/  LEA R28, P6, R3, R0, 0x1 ;  /* 0x00000000031c7211 */ /* 0x001fc800078c08ff */
[----:B------:R-:W-:Y:S01]  /*36da0*/  LEA.HI.X.SX32 R29, R3, R2, 0x1, P6 ;  /* 0x00000002031d7211 */ /* 0x000fe200030f0eff */
[----:B------:R0:W-:Y:S04]  /*36db0*/  @P3 STG.E.U16 desc[UR10][R22.64], R16 ;  /* 0x0000001016003986 */ /* 0x0001e8000c10150a */
[----:B------:R4:W-:Y:S01]  /*36dc0*/  @P4 STG.E.U16 desc[UR10][R28.64], R20 ;  /* 0x000000141c004986 */ /* 0x0009e2000c10150a */
[----:B0-----:R-:W-:-:S04]  /*36dd0*/  LEA R22, P3, R11, R0, 0x1 ;  /* 0x000000000b167211 */ /* 0x001fc800078608ff */
[----:B------:R-:W-:Y:S01]  /*36de0*/  LEA.HI.X.SX32 R23, R11, R2, 0x1, P3 ;  /* 0x000000020b177211 */ /* 0x000fe200018f0eff */
[C---:B---3--:R-:W-:Y:S01]  /*36df0*/  IMAD R3, R6.reuse, R15, RZ ;  /* 0x0000000f06037224 */ /* 0x048fe200078e02ff */
[----:B------:R-:W-:Y:S02]  /*36e00*/  ISETP.LT.AND P5, PT, R6, UR9, !P0 ;  /* 0x0000000906007c0c */ /* 0x000fe4000c7a1270 */
[----:B------:R-:W3:Y:S02]  /*36e10*/  LDL.LU R6, [R1+0xd04] ;  /* 0x000d040001067983 */ /* 0x000ee40000300800 */
[C---:B----4-:R-:W-:Y:S02]  /*36e20*/  LEA R28, P4, R3.reuse, R0, 0x1 ;  /* 0x00000000031c7211 */ /* 0x050fe400078808ff */
[----:B------:R-:W4:Y:S02]  /*36e30*/  LDL.LU R11, [R1+0x54] ;  /* 0x00005400010b7983 */ /* 0x000f240000300800 */
[----:B------:R-:W-:-:S02]  /*36e40*/  LEA.HI.X.SX32 R29, R3, R2, 0x1, P4 ;  /* 0x00000002031d7211 */ /* 0x000fc400020f0eff */
[----:B------:R-:W-:Y:S02]  /*36e50*/  PRMT R3, R19, 0x7632, R3 ;  /* 0x0000763213037816 */ /* 0x000fe40000000003 */
[----:B------:R-:W5:Y:S01]  /*36e60*/  LDL.LU R19, [R1+0x58] ;  /* 0x0000580001137983 */ /* 0x000f620000300800 */
[C---:B------:R-:W-:Y:S01]  /*36e70*/  ISETP.LT.AND P3, PT, R14.reuse, UR9, !P0 ;  /* 0x000000090e007c0c */ /* 0x040fe2000c761270 */
[-C--:B------:R-:W-:Y:S02]  /*36e80*/  IMAD R14, R14, R15.reuse, RZ ;  /* 0x0000000f0e0e7224 */ /* 0x080fe400078e02ff */
[----:B-1----:R0:W-:Y:S01]  /*36e90*/  @P2 STG.E.U16 desc[UR10][R22.64], R24 ;  /* 0x0000001816002986 */ /* 0x0021e2000c10150a */
[----:B------:R-:W-:Y:S01]  /*36ea0*/  PRMT R8, R4, 0x7632, R8 ;  /* 0x0000763204087816 */ /* 0x000fe20000000008 */
[----:B------:R-:W-:Y:S02]  /*36eb0*/  IMAD R4, R7, R15, RZ ;  /* 0x0000000f07047224 */ /* 0x000fe400078e02ff */
[----:B------:R1:W-:Y:S01]  /*36ec0*/  @P5 STG.E.U16 desc[UR10][R28.64], R3 ;  /* 0x000000031c005986 */ /* 0x0003e2000c10150a */
[----:B------:R-:W-:-:S02]  /*36ed0*/  ISETP.LT.AND P2, PT, R18, UR9, !P0 ;  /* 0x0000000912007c0c */ /* 0x000fc4000c741270 */
[----:B0-----:R-:W-:Y:S01]  /*36ee0*/  LEA R22, P4, R14, R0, 0x1 ;  /* 0x000000000e167211 */ /* 0x001fe200078808ff */
[----:B-1----:R-:W-:-:S03]  /*36ef0*/  IMAD R3, R18, R15, RZ ;  /* 0x0000000f12037224 */ /* 0x002fc600078e02ff */
[----:B------:R-:W-:Y:S02]  /*36f00*/  LEA.HI.X.SX32 R23, R14, R2, 0x1, P4 ;  /* 0x000000020e177211 */ /* 0x000fe400020f0eff */
[----:B------:R-:W-:Y:S01]  /*36f10*/  ISETP.LT.AND P4, PT, R7, UR9, !P0 ;  /* 0x0000000907007c0c */ /* 0x000fe2000c781270 */
[----:B------:R-:W3:Y:S01]  /*36f20*/  LDL.LU R14, [R1+0x5c] ;  /* 0x00005c00010e7983 */ /* 0x000ee20000300800 */
[----:B------:R-:W-:-:S03]  /*36f30*/  LEA R28, P5, R3, R0, 0x1 ;  /* 0x00000000031c7211 */ /* 0x000fc600078a08ff */
[----:B------:R0:W-:Y:S01]  /*36f40*/  @P3 STG.E.U16 desc[UR10][R22.64], R8 ;  /* 0x0000000816003986 */ /* 0x0001e2000c10150a */
[----:B------:R-:W-:Y:S02]  /*36f50*/  PRMT R12, R5, 0x7632, R12 ;  /* 0x00007632050c7816 */ /* 0x000fe4000000000c */
[----:B------:R-:W-:Y:S01]  /*36f60*/  LEA.HI.X.SX32 R29, R3, R2, 0x1, P5 ;  /* 0x00000002031d7211 */ /* 0x000fe200028f0eff */
[----:B------:R-:W3:Y:S01]  /*36f70*/  LDL.LU R5, [R1+0xd00] ;  /* 0x000d000001057983 */ /* 0x000ee20000300800 */
[----:B0-----:R-:W-:Y:S02]  /*36f80*/  LEA R22, P6, R4, R0, 0x1 ;  /* 0x0000000004167211 */ /* 0x001fe400078c08ff */
[----:B------:R-:W-:Y:S01]  /*36f90*/  PRMT R8, R8, 0x7632, R8 ;  /* 0x0000763208087816 */ /* 0x000fe20000000008 */
[----:B------:R0:W-:Y:S01]  /*36fa0*/  @P2 STG.E.U16 desc[UR10][R28.64], R12 ;  /* 0x0000000c1c002986 */ /* 0x0001e2000c10150a */
[----:B------:R-:W-:Y:S01]  /*36fb0*/  LEA.HI.X.SX32 R23, R4, R2, 0x1, P6 ;  /* 0x0000000204177211 */ /* 0x000fe200030f0eff */
[C---:B--2---:R-:W-:Y:S01]  /*36fc0*/  IMAD R3, R10.reuse, R15, RZ ;  /* 0x0000000f0a037224 */ /* 0x044fe200078e02ff */
[----:B------:R-:W-:Y:S01]  /*36fd0*/  ISETP.LT.AND P3, PT, R10, UR9, !P0 ;  /* 0x000000090a007c0c */ /* 0x000fe2000c761270 */
[----:B------:R-:W2:Y:S04]  /*36fe0*/  LDL.LU R7, [R1+0x60] ;  /* 0x0000600001077983 */ /* 0x000ea80000300800 */
[----:B------:R1:W-:Y:S01]  /*36ff0*/  @P4 STG.E.U16 desc[UR10][R22.64], R8 ;  /* 0x0000000816004986 */ /* 0x0003e2000c10150a */
[----:B0-----:R-:W-:-:S03]  /*37000*/  LEA R28, P5, R3, R0, 0x1 ;  /* 0x00000000031c7211 */ /* 0x001fc600078a08ff */
[----:B------:R-:W2:Y:S01]  /*37010*/  LDL.LU R15, [R1+0x64] ;  /* 0x00006400010f7983 */ /* 0x000ea20000300800 */
[----:B-1----:R-:W4:Y:S01]  /*37020*/  LDC R8, c[0x0][0x248] ;  /* 0x00009200ff087b82 */ /* 0x002f220000000800 */
[----:B------:R-:W-:Y:S02]  /*37030*/  LEA.HI.X.SX32 R29, R3, R2, 0x1, P5 ;  /* 0x00000002031d7211 */ /* 0x000fe400028f0eff */
[----:B------:R-:W2:Y:S01]  /*37040*/  LDL.LU R10, [R1+0x6c] ;  /* 0x00006c00010a7983 */ /* 0x000ea20000300800 */
[----:B------:R-:W-:-:S05]  /*37050*/  PRMT R12, R12, 0x7632, R12 ;  /* 0x000076320c0c7816 */ /* 0x000fca000000000c */
[----:B------:R-:W-:Y:S01]  /*37060*/  @P3 STG.E.U16 desc[UR10][R28.64], R12 ;  /* 0x0000000c1c003986 */ /* 0x000fe2000c10150a */
[----:B------:R-:W-:Y:S02]  /*37070*/  PRMT R16, R16, 0x7632, R16 ;  /* 0x0000763210107816 */ /* 0x000fe40000000010 */
[----:B------:R-:W-:Y:S01]  /*37080*/  PRMT R20, R20, 0x7632, R20 ;  /* 0x0000763214147816 */ /* 0x000fe20000000014 */
[CC--:B----4-:R-:W-:Y:S01]  /*37090*/  IMAD R4, R11.reuse, R8.reuse, RZ ;  /* 0x000000080b047224 */ /* 0x0d0fe200078e02ff */
[----:B------:R-:W-:Y:S02]  /*370a0*/  ISETP.LT.AND P2, PT, R11, UR9, !P0 ;  /* 0x000000090b007c0c */ /* 0x000fe4000c741270 */
[----:B------:R-:W4:Y:S01]  /*370b0*/  LDL.LU R11, [R1+0x14] ;  /* 0x00001400010b7983 */ /* 0x000f220000300800 */
[C---:B-----5:R-:W-:Y:S01]  /*370c0*/  IMAD R3, R19.reuse, R8, RZ ;  /* 0x0000000813037224 */ /* 0x060fe200078e02ff */
[----:B------:R-:W-:Y:S02]  /*370d0*/  ISETP.LT.AND P4, PT, R19, UR9, !P0 ;  /* 0x0000000913007c0c */ /* 0x000fe4000c781270 */
[----:B------:R-:W-:-:S02]  /*370e0*/  LEA R22, P5, R4, R0, 0x1 ;  /* 0x0000000004167211 */ /* 0x000fc400078a08ff */
[C---:B------:R-:W-:Y:S02]  /*370f0*/  LEA R18, P3, R3.reuse, R0, 0x1 ;  /* 0x0000000003127211 */ /* 0x040fe400078608ff */
[-C--:B------:R-:W-:Y:S02]  /*37100*/  LEA.HI.X.SX32 R23, R4, R2.reuse, 0x1, P5 ;  /* 0x0000000204177211 */ /* 0x080fe400028f0eff */
[----:B------:R-:W-:-:S03]  /*37110*/  LEA.HI.X.SX32 R19, R3, R2, 0x1, P3 ;  /* 0x0000000203137211 */ /* 0x000fc600018f0eff */
[----:B------:R0:W-:Y:S04]  /*37120*/  @P2 STG.E.U16 desc[UR10][R22.64], R16 ;  /* 0x0000001016002986 */ /* 0x0001e8000c10150a */
[----:B------:R1:W-:Y:S04]  /*37130*/  @P4 STG.E.U16 desc[UR10][R18.64], R20 ;  /* 0x0000001412004986 */ /* 0x0003e8000c10150a */
[----:B0-----:R-:W5:Y:S01]  /*37140*/  LDL.LU.64 R22, [R1+0xcf8] ;  /* 0x000cf80001167983 */ /* 0x001f620000300a00 */
[----:B------:R-:W2:Y:S03]  /*37150*/  LDC R16, c[0x0][0x248] ;  /* 0x00009200ff107b82 */ /* 0x000ea60000000800 */
[----:B-1----:R-:W4:Y:S01]  /*37160*/  LDL.LU R20, [R1+0x68] ;  /* 0x0000680001147983 */ /* 0x002f220000300800 */
[C---:B---3--:R-:W-:Y:S01]  /*37170*/  IMAD R4, R14.reuse, R8, RZ ;  /* 0x000000080e047224 */ /* 0x048fe200078e02ff */
[----:B------:R-:W-:-:S04]  /*37180*/  ISETP.LT.AND P5, PT, R14, UR9, !P0 ;  /* 0x000000090e007c0c */ /* 0x000fc8000c7a1270 */
[----:B------:R-:W-:Y:S02]  /*37190*/  LEA R28, P2, R4, R0, 0x1 ;  /* 0x00000000041c7211 */ /* 0x000fe400078408ff */
[----:B------:R-:W-:Y:S02]  /*371a0*/  PRMT R24, R24, 0x7632, R24 ;  /* 0x0000763218187816 */ /* 0x000fe40000000018 */
[----:B------:R-:W-:-:S05]  /*371b0*/  LEA.HI.X.SX32 R29, R4, R2, 0x1, P2 ;  /* 0x00000002041d7211 */ /* 0x000fca00010f0eff */
[----:B------:R0:W-:Y:S01]  /*371c0*/  @P5 STG.E.U16 desc[UR10][R28.64], R24 ;  /* 0x000000181c005986 */ /* 0x0001e2000c10150a */
[CC--:B--2---:R-:W-:Y:S01]  /*371d0*/  IMAD R3, R7.reuse, R16.reuse, RZ ;  /* 0x0000001007037224 */ /* 0x0c4fe200078e02ff */
[----:B------:R-:W-:Y:S02]  /*371e0*/  ISETP.LT.AND P3, PT, R7, UR9, !P0 ;  /* 0x0000000907007c0c */ /* 0x000fe4000c761270 */
[----:B------:R-:W2:Y:S01]  /*371f0*/  LDL.LU R7, [R1+0x78] ;  /* 0x0000780001077983 */ /* 0x000ea20000300800 */
[----:B------:R-:W-:Y:S01]  /*37200*/  IMAD R8, R15, R16, RZ ;  /* 0x000000100f087224 */ /* 0x000fe200078e02ff */
[-C--:B------:R-:W-:Y:S02]  /*37210*/  LEA R14, P4, R3, R0.reuse, 0x1 ;  /* 0x00000000030e7211 */ /* 0x080fe400078808ff */
[----:B------:R-:W3:Y:S01]  /*37220*/  LDL.LU R12, [R1+0x7c] ;  /* 0x00007c00010c7983 */ /* 0x000ee20000300800 */
[----:B------:R-:W-:Y:S02]  /*37230*/  ISETP.LT.AND P2, PT, R15, UR9, !P0 ;  /* 0x000000090f007c0c */ /* 0x000fe4000c741270 */
[----:B------:R-:W-:Y:S01]  /*37240*/  LEA R18, P5, R8, R0, 0x1 ;  /* 0x0000000008127211 */ /* 0x000fe200078a08ff */
[----:B0-----:R-:W5:Y:S01]  /*37250*/  LDL.LU R24, [R1+0x70] ;  /* 0x0000700001187983 */ /* 0x001f620000300800 */
[----:B------:R-:W-:-:S02]  /*37260*/  LEA.HI.X.SX32 R15, R3, R2, 0x1, P4 ;  /* 0x00000002030f7211 */ /* 0x000fc400020f0eff */
[----:B------:R-:W-:Y:S01]  /*37270*/  LEA.HI.X.SX32 R19, R8, R2, 0x1, P5 ;  /* 0x0000000208137211 */ /* 0x000fe200028f0eff */
[CC--:B----4-:R-:W-:Y:S01]  /*37280*/  IMAD R4, R20.reuse, R16.reuse, RZ ;  /* 0x0000001014047224 */ /* 0x0d0fe200078e02ff */
[----:B------:R-:W-:Y:S02]  /*37290*/  ISETP.LT.AND P4, PT, R20, UR9, !P0 ;  /* 0x0000000914007c0c */ /* 0x000fe4000c781270 */
[----:B------:R-:W4:Y:S04]  /*372a0*/  LDL.LU R20, [R1+0xa4] ;  /* 0x0000a40001147983 */ /* 0x000f280000300800 */
[----:B------:R-:W4:Y:S01]  /*372b0*/  LDL.LU R8, [R1+0x74] ;  /* 0x0000740001087983 */ /* 0x000f220000300800 */
[----:B------:R-:W-:Y:S01]  /*372c0*/  IMAD R3, R10, R16, RZ ;  /* 0x000000100a037224 */ /* 0x000fe200078e02ff */
[----:B------:R-:W-:-:S02]  /*372d0*/  LEA R28, P6, R4, R0, 0x1 ;  /* 0x00000000041c7211 */ /* 0x000fc400078c08ff */
[----:B------:R0:W-:Y:S01]  /*372e0*/  @P3 STG.E.U16 desc[UR10][R14.64], R11 ;  /* 0x0000000b0e003986 */ /* 0x0001e2000c10150a */
[----:B------:R-:W-:Y:S02]  /*372f0*/  ISETP.LT.AND P3, PT, R10, UR9, !P0 ;  /* 0x000000090a007c0c */ /* 0x000fe4000c761270 */
[----:B------:R-:W-:Y:S01]  /*37300*/  LEA.HI.X.SX32 R29, R4, R2, 0x1, P6 ;  /* 0x00000002041d7211 */ /* 0x000fe200030f0eff */
[----:B------:R-:W-:Y:S01]  /*37310*/  @P2 STG.E.U16 desc[UR10][R18.64], R5 ;  /* 0x0000000512002986 */ /* 0x000fe2000c10150a */
[----:B0-----:R-:W-:-:S03]  /*37320*/  LEA R14, P5, R3, R0, 0x1 ;  /* 0x00000000030e7211 */ /* 0x001fc600078a08ff */
[----:B------:R0:W-:Y:S01]  /*37330*/  @P4 STG.E.U16 desc[UR10][R28.64], R6 ;  /* 0x000000061c004986 */ /* 0x0001e2000c10150a */
[----:B------:R-:W-:-:S03]  /*37340*/  LEA.HI.X.SX32 R15, R3, R2, 0x1, P5 ;  /* 0x00000002030f7211 */ /* 0x000fc600028f0eff */
[----:B------:R-:W4:Y:S01]  /*37350*/  LDL.LU R10, [R1+0x84] ;  /* 0x00008400010a7983 */ /* 0x000f220000300800 */
[C---:B-----5:R-:W-:Y:S01]  /*37360*/  IMAD R4, R24.reuse, R16, RZ ;  /* 0x0000001018047224 */ /* 0x060fe200078e02ff */
[----:B------:R-:W-:Y:S02]  /*37370*/  ISETP.LT.AND P2, PT, R24, UR9, !P0 ;  /* 0x0000000918007c0c */ /* 0x000fe4000c741270 */
[----:B------:R-:W-:Y:S02]  /*37380*/  @P3 STG.E.U16 desc[UR10][R14.64], R9 ;  /* 0x000000090e003986 */ /* 0x000fe4000c10150a */
[C---:B0-----:R-:W-:Y:S02]  /*37390*/  LEA R28, P5, R4.reuse, R0, 0x1 ;  /* 0x00000000041c7211 */ /* 0x041fe400078a08ff */
[----:B------:R-:W5:Y:S02]  /*373a0*/  LDL.LU.64 R18, [R1+0xcf0] ;  /* 0x000cf00001127983 */ /* 0x000f640000300a00 */
[----:B------:R-:W-:-:S02]  /*373b0*/  LEA.HI.X.SX32 R29, R4, R2, 0x1, P5 ;  /* 0x00000002041d7211 */ /* 0x000fc400028f0eff */
[----:B------:R-:W5:Y:S01]  /*373c0*/  LDL.LU R24, [R1+0x88] ;  /* 0x0000880001187983 */ /* 0x000f620000300800 */
[C---:B--2---:R-:W-:Y:S01]  /*373d0*/  ISETP.LT.AND P3, PT, R7.reuse, UR9, !P0 ;  /* 0x0000000907007c0c */ /* 0x044fe2000c761270 */
[----:B------:R-:W-:Y:S01]  /*373e0*/  IMAD R4, R7, R16, RZ ;  /* 0x0000001007047224 */ /* 0x000fe200078e02ff */
[----:B---3--:R-:W-:Y:S01]  /*373f0*/  ISETP.LT.AND P5, PT, R12, UR9, !P0 ;  /* 0x000000090c007c0c */ /* 0x008fe2000c7a1270 */
[----:B------:R0:W-:Y:S03]  /*37400*/  @P2 STG.E.U16 desc[UR10][R28.64], R13 ;  /* 0x0000000d1c002986 */ /* 0x0001e6000c10150a */
[----:B0-----:R-:W-:-:S04]  /*37410*/  LEA R28, P2, R4, R0, 0x1 ;  /* 0x00000000041c7211 */ /* 0x001fc800078408ff */
[----:B------:R-:W-:Y:S01]  /*37420*/  LEA.HI.X.SX32 R29, R4, R2, 0x1, P2 ;  /* 0x00000002041d7211 */ /* 0x000fe200010f0eff */
[C---:B----4-:R-:W-:Y:S01]  /*37430*/  IMAD R3, R8.reuse, R16, RZ ;  /* 0x0000001008037224 */ /* 0x050fe200078e02ff */
[----:B------:R-:W-:Y:S02]  /*37440*/  ISETP.LT.AND P4, PT, R8, UR9, !P0 ;  /* 0x0000000908007c0c */ /* 0x000fe4000c781270 */
[----:B------:R-:W2:Y:S02]  /*37450*/  LDL.LU R8, [R1+0x8c] ;  /* 0x00008c0001087983 */ /* 0x000ea40000300800 */
[C---:B------:R-:W-:Y:S02]  /*37460*/  LEA R14, P6, R3.reuse, R0, 0x1 ;  /* 0x00000000030e7211 */ /* 0x040fe400078c08ff */
[----:B------:R-:W3:Y:S02]  /*37470*/  LDL.LU R7, [R1+0xce8] ;  /* 0x000ce80001077983 */ /* 0x000ee40000300800 */
[----:B------:R-:W-:Y:S01]  /*37480*/  LEA.HI.X.SX32 R15, R3, R2, 0x1, P6 ;  /* 0x00000002030f7211 */ /* 0x000fe200030f0eff */
[----:B------:R-:W-:-:S02]  /*37490*/  IMAD R3, R12, R16, RZ ;  /* 0x000000100c037224 */ /* 0x000fc400078e02ff */
[----:B------:R-:W4:Y:S04]  /*374a0*/  LDL.LU R12, [R1+0x90] ;  /* 0x00009000010c7983 */ /* 0x000f280000300800 */
[----:B------:R0:W-:Y:S04]  /*374b0*/  @P4 STG.E.U16 desc[UR10][R14.64], R17 ;  /* 0x000000110e004986 */ /* 0x0001e8000c10150a */
[----:B0-----:R-:W5:Y:S01]  /*374c0*/  LDL.LU R15, [R1+0x80] ;  /* 0x00008000010f7983 */ /* 0x001f620000300800 */
[----:B------:R-:W-:-:S03]  /*374d0*/  ISETP.LT.AND P2, PT, R20, UR9, !P0 ;  /* 0x0000000914007c0c */ /* 0x000fc6000c741270 */
[----:B------:R-:W3:Y:S01]  /*374e0*/  LDL.LU R20, [R1+0x94] ;  /* 0x0000940001147983 */ /* 0x000ee20000300800 */
[----:B------:R-:W-:-:S03]  /*374f0*/  LEA R14, P6, R3, R0, 0x1 ;  /* 0x00000000030e7211 */ /* 0x000fc600078c08ff */
[----:B------:R0:W-:Y:S01]  /*37500*/  @P3 STG.E.U16 desc[UR10][R28.64], R21 ;  /* 0x000000151c003986 */ /* 0x0001e2000c10150a */
[C---:B------:R-:W-:Y:S02]  /*37510*/  ISETP.LT.AND P3, PT, R10.reuse, UR9, !P0 ;  /* 0x000000090a007c0c */ /* 0x040fe4000c761270 */
[----:B------:R-:W-:Y:S02]  /*37520*/  PRMT R5, R11, 0x7632, R5 ;  /* 0x000076320b057816 */ /* 0x000fe40000000005 */
[----:B------:R-:W-:Y:S02]  /*37530*/  PRMT R13, R9, 0x7632, R13 ;  /* 0x00007632090d7816 */ /* 0x000fe4000000000d */
[C---:B-----5:R-:W-:Y:S01]  /*37540*/  ISETP.LT.AND P4, PT, R15.reuse, UR9, !P0 ;  /* 0x000000090f007c0c */ /* 0x060fe2000c781270 */
[----:B------:R-:W-:Y:S01]  /*37550*/  IMAD R4, R15, R16, RZ ;  /* 0x000000100f047224 */ /* 0x000fe200078e02ff */
[----:B------:R-:W-:Y:S01]  /*37560*/  LEA.HI.X.SX32 R15, R3, R2, 0x1, P6 ;  /* 0x00000002030f7211 */ /* 0x000fe200030f0eff */
[----:B------:R-:W-:-:S03]  /*37570*/  IMAD R3, R10, R16, RZ ;  /* 0x000000100a037224 */ /* 0x000fc600078e02ff */
[CC--:B0-----:R-:W-:Y:S01]  /*37580*/  LEA R28, P6, R4.reuse, R0.reuse, 0x1 ;  /* 0x00000000041c7211 */ /* 0x0c1fe200078c08ff */
[----:B------:R0:W-:Y:S01]  /*37590*/  @P5 STG.E.U16 desc[UR10][R14.64], R25 ;  /* 0x000000190e005986 */ /* 0x0001e2000c10150a */
[C---:B------:R-:W-:Y:S02]  /*375a0*/  LEA R10, P5, R3.reuse, R0, 0x1 ;  /* 0x00000000030a7211 */ /* 0x040fe400078a08ff */
[----:B------:R-:W-:Y:S01]  /*375b0*/  LEA.HI.X.SX32 R29, R4, R2, 0x1, P6 ;  /* 0x00000002041d7211 */ /* 0x000fe200030f0eff */
[C---:B------:R-:W-:Y:S01]  /*375c0*/  IMAD R4, R24.reuse, R16, RZ ;  /* 0x0000001018047224 */ /* 0x040fe200078e02ff */
[----:B------:R-:W-:Y:S02]  /*375d0*/  LEA.HI.X.SX32 R11, R3, R2, 0x1, P5 ;  /* 0x00000002030b7211 */ /* 0x000fe400028f0eff */
[----:B------:R-:W-:Y:S02]  /*375e0*/  PRMT R3, R5, 0x7632, R3 ;  /* 0x0000763205037816 */ /* 0x000fe40000000003 */
[----:B------:R-:W-:Y:S01]  /*375f0*/  ISETP.LT.AND P6, PT, R24, UR9, !P0 ;  /* 0x0000000918007c0c */ /* 0x000fe2000c7c1270 */
[----:B------:R1:W-:Y:S01]  /*37600*/  @P4 STG.E.U16 desc[UR10][R28.64], R5 ;  /* 0x000000051c004986 */ /* 0x0003e2000c10150a */
[----:B--2---:R-:W-:-:S03]  /*37610*/  ISETP.LT.AND P4, PT, R8, UR9, !P0 ;  /* 0x0000000908007c0c */ /* 0x004fc6000c781270 */
[----:B------:R2:W-:Y:S01]  /*37620*/  @P3 STG.E.U16 desc[UR10][R10.64], R3 ;  /* 0x000000030a003986 */ /* 0x0005e2000c10150a */
[C---:B----4-:R-:W-:Y:S01]  /*37630*/  ISETP.LT.AND P3, PT, R12.reuse, UR9, !P0 ;  /* 0x000000090c007c0c */ /* 0x050fe2000c761270 */
[----:B------:R-:W-:Y:S02]  /*37640*/  IMAD R12, R12, R16, RZ ;  /* 0x000000100c0c7224 */ /* 0x000fe400078e02ff */
[----:B0-----:R-:W4:Y:S01]  /*37650*/  LDL.LU.64 R14, [R1+0xce0] ;  /* 0x000ce000010e7983 */ /* 0x001f220000300a00 */
[----:B-1----:R-:W-:-:S03]  /*37660*/  LEA R28, P5, R4, R0, 0x1 ;  /* 0x00000000041c7211 */ /* 0x002fc600078a08ff */
[----:B------:R-:W5:Y:S01]  /*37670*/  LDL.LU R24, [R1+0x9c] ;  /* 0x00009c0001187983 */ /* 0x000f620000300800 */
[----:B--2---:R-:W-:Y:S01]  /*37680*/  IMAD R3, R8, R16, RZ ;  /* 0x0000001008037224 */ /* 0x004fe200078e02ff */
[----:B------:R-:W-:Y:S02]  /*37690*/  LEA.HI.X.SX32 R29, R4, R2, 0x1, P5 ;  /* 0x00000002041d7211 */ /* 0x000fe400028f0eff */
[----:B------:R-:W2:Y:S01]  /*376a0*/  LDL.LU.64 R10, [R1+0xcd8] ;  /* 0x000cd800010a7983 */ /* 0x000ea20000300a00 */
[----:B------:R-:W-:Y:S02]  /*376b0*/  PRMT R5, R6, 0x7632, R5 ;  /* 0x0000763206057816 */ /* 0x000fe40000000005 */
[-C--:B------:R-:W-:Y:S01]  /*376c0*/  LEA R4, P5, R3, R0.reuse, 0x1 ;  /* 0x0000000003047211 */ /* 0x080fe200078a08ff */
[----:B------:R-:W4:Y:S04]  /*376d0*/  LDL.LU R6, [R1+0xcd0] ;  /* 0x000cd00001067983 */ /* 0x000f280000300800 */
[----:B------:R0:W-:Y:S01]  /*376e0*/  @P6 STG.E.U16 desc[UR10][R28.64], R5 ;  /* 0x000000051c006986 */ /* 0x0001e2000c10150a */
[----:B------:R-:W-:-:S04]  /*376f0*/  LEA R8, P6, R12, R0, 0x1 ;  /* 0x000000000c087211 */ /* 0x000fc800078c08ff */
[-C--:B------:R-:W-:Y:S02]  /*37700*/  LEA.HI.X.SX32 R9, R12, R2.reuse, 0x1, P6 ;  /* 0x000000020c097211 */ /* 0x080fe400030f0eff */
[----:B------:R-:W-:Y:S02]  /*37710*/  PRMT R12, R13, 0x7632, R12 ;  /* 0x000076320d0c7816 */ /* 0x000fe4000000000c */
[----:B0-----:R-:W-:Y:S01]  /*37720*/  LEA.HI.X.SX32 R5, R3, R2, 0x1, P5 ;  /* 0x0000000203057211 */ /* 0x001fe200028f0eff */
[----:B------:R-:W2:Y:S01]  /*37730*/  LDL.LU R28, [R1+0xa0] ;  /* 0x0000a000011c7983 */ /* 0x000ea20000300800 */
[C---:B---3--:R-:W-:Y:S01]  /*37740*/  ISETP.LT.AND P5, PT, R20.reuse, UR9, !P0 ;  /* 0x0000000914007c0c */ /* 0x048fe2000c7a1270 */
[----:B------:R-:W-:Y:S02]  /*37750*/  IMAD R3, R20, R16, RZ ;  /* 0x0000001014037224 */ /* 0x000fe400078e02ff */
[----:B------:R-:W3:Y:S04]  /*37760*/  LDL.LU R29, [R1+0xb0] ;  /* 0x0000b000011d7983 */ /* 0x000ee80000300800 */
[----:B------:R-:W4:Y:S04]  /*37770*/  LDL.LU R20, [R1+0xac] ;  /* 0x0000ac0001147983 */ /* 0x000f280000300800 */
[----:B------:R0:W-:Y:S04]  /*37780*/  @P4 STG.E.U16 desc[UR10][R4.64], R13 ;  /* 0x0000000d04004986 */ /* 0x0001e8000c10150a */
[----:B0-----:R-:W3:Y:S01]  /*37790*/  LDL.LU R13, [R1+0x98] ;  /* 0x00009800010d7983 */ /* 0x001ee20000300800 */
[----:B------:R-:W-:-:S02]  /*377a0*/  LEA R4, P6, R3, R0, 0x1 ;  /* 0x0000000003047211 */ /* 0x000fc400078c08ff */
[----:B------:R-:W-:Y:S02]  /*377b0*/  PRMT R17, R17, 0x7632, R17 ;  /* 0x0000763211117816 */ /* 0x000fe40000000011 */
[----:B------:R-:W-:Y:S01]  /*377c0*/  LEA.HI.X.SX32 R5, R3, R2, 0x1, P6 ;  /* 0x0000000203057211 */ /* 0x000fe200030f0eff */
[----:B------:R-:W-:Y:S04]  /*377d0*/  @P3 STG.E.U16 desc[UR10][R8.64], R12 ;  /* 0x0000000c08003986 */ /* 0x000fe8000c10150a */
[----:B------:R0:W-:Y:S01]  /*377e0*/  @P5 STG.E.U16 desc[UR10][R4.64], R17 ;  /* 0x0000001104005986 */ /* 0x0001e2000c10150a */
[----:B------:R-:W-:Y:S02]  /*377f0*/  PRMT R21, R21, 0x7632, R21 ;  /* 0x0000763215157816 */ /* 0x000fe40000000015 */
[----:B------:R-:W-:-:S02]  /*37800*/  PRMT R25, R25, 0x7632, R25 ;  /* 0x0000763219197816 */ /* 0x000fc40000000019 */
[C---:B-----5:R-:W-:Y:S01]  /*37810*/  ISETP.LT.AND P3, PT, R24.reuse, UR9, !P0 ;  /* 0x0000000918007c0c */ /* 0x060fe2000c761270 */
[----:B------:R-:W-:-:S05]  /*37820*/  IMAD R3, R24, R16, RZ ;  /* 0x0000001018037224 */ /* 0x000fca00078e02ff */
[----:B0-----:R-:W-:-:S04]  /*37830*/  LEA R4, P5, R3, R0, 0x1 ;  /* 0x0000000003047211 */ /* 0x001fc800078a08ff */
[----:B------:R-:W-:Y:S01]  /*37840*/  LEA.HI.X.SX32 R5, R3, R2, 0x1, P5 ;  /* 0x0000000203057211 */ /* 0x000fe200028f0eff */
[-C--:B--2---:R-:W-:Y:S01]  /*37850*/  IMAD R12, R28, R16.reuse, RZ ;  /* 0x000000101c0c7224 */ /* 0x084fe200078e02ff */
[C---:B---3--:R-:W-:Y:S01]  /*37860*/  ISETP.LT.AND P4, PT, R13.reuse, UR9, !P0 ;  /* 0x000000090d007c0c */ /* 0x048fe2000c781270 */
[----:B------:R-:W-:Y:S02]  /*37870*/  IMAD R9, R13, R16, RZ ;  /* 0x000000100d097224 */ /* 0x000fe400078e02ff */
[----:B------:R-:W2:Y:S04]  /*37880*/  LDL.LU R13, [R1+0xb8] ;  /* 0x0000b800010d7983 */ /* 0x000ea80000300800 */
[----:B------:R-:W3:Y:S04]  /*37890*/  LDL.LU R24, [R1+0xb4] ;  /* 0x0000b40001187983 */ /* 0x000ee80000300800 */
[----:B------:R-:W5:Y:S01]  /*378a0*/  LDL.LU R17, [R1+0x18] ;  /* 0x0000180001117983 */ /* 0x000f620000300800 */
[----:B------:R-:W-:-:S04]  /*378b0*/  LEA R8, P6, R9, R0, 0x1 ;  /* 0x0000000009087211 */ /* 0x000fc800078c08ff */
[----:B------:R-:W-:Y:S02]  /*378c0*/  LEA.HI.X.SX32 R9, R9, R2, 0x1, P6 ;  /* 0x0000000209097211 */ /* 0x000fe400030f0eff */
[----:B------:R-:W-:Y:S02]  /*378d0*/  ISETP.LT.AND P6, PT, R28, UR9, !P0 ;  /* 0x000000091c007c0c */ /* 0x000fe4000c7c1270 */
[----:B------:R-:W2:Y:S04]  /*378e0*/  LDL.LU R28, [R1+0xbc] ;  /* 0x0000bc00011c7983 */ /* 0x000ea80000300800 */
[----:B------:R0:W-:Y:S04]  /*378f0*/  @P4 STG.E.U16 desc[UR10][R8.64], R21 ;  /* 0x0000001508004986 */ /* 0x0001e8000c10150a */
[----:B------:R1:W-:Y:S01]  /*37900*/  @P3 STG.E.U16 desc[UR10][R4.64], R25 ;  /* 0x0000001904003986 */ /* 0x0003e2000c10150a */
[----:B------:R-:W-:-:S02]  /*37910*/  ISETP.LT.AND P3, PT, R29, UR9, !P0 ;  /* 0x000000091d007c0c */ /* 0x000fc4000c761270 */
[C---:B0-----:R-:W-:Y:S01]  /*37920*/  LEA R8, P4, R12.reuse, R0, 0x1 ;  /* 0x000000000c087211 */ /* 0x041fe200078808ff */
[----:B-1----:R-:W2:Y:S03]  /*37930*/  LDL.LU R25, [R1+0xc0] ;  /* 0x0000c00001197983 */ /* 0x002ea60000300800 */
[----:B------:R-:W-:Y:S02]  /*37940*/  LEA.HI.X.SX32 R9, R12, R2, 0x1, P4 ;  /* 0x000000020c097211 */ /* 0x000fe400020f0eff */
[----:B----4-:R-:W-:Y:S01]  /*37950*/  ISETP.LT.AND P4, PT, R20, UR9, !P0 ;  /* 0x0000000914007c0c */ /* 0x010fe2000c781270 */
[----:B------:R-:W4:Y:S04]  /*37960*/  LDL.LU R21, [R1+0xd0] ;  /* 0x0000d00001157983 */ /* 0x000f280000300800 */
[----:B------:R-:W4:Y:S04]  /*37970*/  LDL.LU R29, [R1+0xc4] ;  /* 0x0000c400011d7983 */ /* 0x000f280000300800 */
[----:B------:R-:W4:Y:S01]  /*37980*/  LDL.LU R20, [R1+0xc8] ;  /* 0x0000c80001147983 */ /* 0x000f220000300800 */
[----:B------:R-:W-:-:S04]  /*37990*/  IMAD R3, R16, 0x4, R12 ;  /* 0x0000000410037824 */ /* 0x000fc800078e020c */
[----:B------:R-:W-:Y:S01]  /*379a0*/  IMAD R12, R16, 0x4, R3 ;  /* 0x00000004100c7824 */ /* 0x000fe200078e0203 */
[----:B------:R-:W-:-:S04]  /*379b0*/  LEA R4, P5, R3, R0, 0x1 ;  /* 0x0000000003047211 */ /* 0x000fc800078a08ff */
[----:B------:R-:W-:Y:S01]  /*379c0*/  LEA.HI.X.SX32 R5, R3, R2, 0x1, P5 ;  /* 0x0000000203057211 */ /* 0x000fe200028f0eff */
[----:B------:R-:W-:Y:S01]  /*379d0*/  IMAD R3, R16, 0x4, R12 ;  /* 0x0000000410037824 */ /* 0x000fe200078e020c */
[----:B-----5:R0:W-:Y:S04]  /*379e0*/  @P6 STG.E.U16 desc[UR10][R8.64], R17 ;  /* 0x0000001108006986 */ /* 0x0201e8000c10150a */
[----:B------:R1:W-:Y:S01]  /*379f0*/  @P2 STG.E.U16 desc[UR10][R4.64], R6 ;  /* 0x0000000604002986 */ /* 0x0003e2000c10150a */
[----:B0-----:R-:W-:-:S04]  /*37a00*/  LEA R8, P5, R12, R0, 0x1 ;  /* 0x000000000c087211 */ /* 0x001fc800078a08ff */
[----:B------:R-:W-:Y:S01]  /*37a10*/  LEA.HI.X.SX32 R9, R12, R2, 0x1, P5 ;  /* 0x000000020c097211 */ /* 0x000fe200028f0eff */
[----:B------:R-:W-:Y:S01]  /*37a20*/  IMAD R12, R16, 0x4, R3 ;  /* 0x00000004100c7824 */ /* 0x000fe200078e0203 */
[C---:B-1----:R-:W-:Y:S02]  /*37a30*/  LEA R4, P6, R3.reuse, R0, 0x1 ;  /* 0x0000000003047211 */ /* 0x042fe400078c08ff */
[----:B---3--:R-:W-:Y:S01]  /*37a40*/  ISETP.LT.AND P5, PT, R24, UR9, !P0 ;  /* 0x0000000918007c0c */ /* 0x008fe2000c7a1270 */
[----:B------:R0:W-:Y:S01]  /*37a50*/  @P4 STG.E.U16 desc[UR10][R8.64], R7 ;  /* 0x0000000708004986 */ /* 0x0001e2000c10150a */
[----:B------:R-:W-:Y:S01]  /*37a60*/  LEA.HI.X.SX32 R5, R3, R2, 0x1, P6 ;  /* 0x0000000203057211 */ /* 0x000fe200030f0eff */
[----:B------:R-:W-:Y:S01]  /*37a70*/  IMAD R3, R16, 0x4, R12 ;  /* 0x0000000410037824 */ /* 0x000fe200078e020c */
[----:B--2---:R-:W-:Y:S02]  /*37a80*/  ISETP.LT.AND P2, PT, R13, UR9, !P0 ;  /* 0x000000090d007c0c */ /* 0x004fe4000c741270 */
[----:B------:R-:W2:Y:S04]  /*37a90*/  LDL.LU R13, [R1+0xcc] ;  /* 0x0000cc00010d7983 */ /* 0x000ea80000300800 */
[----:B------:R-:W3:Y:S01]  /*37aa0*/  LDL.LU R24, [R1+0xd4] ;  /* 0x0000d40001187983 */ /* 0x000ee20000300800 */
[----:B0-----:R-:W-:-:S03]  /*37ab0*/  LEA R8, P4, R12, R0, 0x1 ;  /* 0x000000000c087211 */ /* 0x001fc600078808ff */
[----:B------:R0:W-:Y:S01]  /*37ac0*/  @P3 STG.E.U16 desc[UR10][R4.64], R10 ;  /* 0x0000000a04003986 */ /* 0x0001e2000c10150a */
[----:B------:R-:W-:Y:S01]  /*37ad0*/  LEA.HI.X.SX32 R9, R12, R2, 0x1, P4 ;  /* 0x000000020c097211 */ /* 0x000fe200020f0eff */
[----:B------:R-:W-:Y:S01]  /*37ae0*/  IMAD R12, R16, 0x4, R3 ;  /* 0x00000004100c7824 */ /* 0x000fe200078e0203 */
[----:B0-----:R-:W-:-:S04]  /*37af0*/  LEA R4, P3, R3, R0, 0x1 ;  /* 0x0000000003047211 */ /* 0x001fc800078608ff */
[----:B------:R-:W-:Y:S01]  /*37b00*/  LEA.HI.X.SX32 R5, R3, R2, 0x1, P3 ;  /* 0x0000000203057211 */ /* 0x000fe200018f0eff */
[----:B------:R-:W-:Y:S01]  /*37b10*/  IMAD R3, R16, 0x4, R12 ;  /* 0x0000000410037824 */ /* 0x000fe200078e020c */
[----:B------:R-:W-:Y:S04]  /*37b20*/  @P5 STG.E.U16 desc[UR10][R8.64], R14 ;  /* 0x0000000e08005986 */ /* 0x000fe8000c10150a */
[----:B------:R0:W-:Y:S01]  /*37b30*/  @P2 STG.E.U16 desc[UR10][R4.64], R18 ;  /* 0x0000001204002986 */ /* 0x0001e2000c10150a */
[----:B------:R-:W-:Y:S02]  /*37b40*/  ISETP.LT.AND P6, PT, R28, UR9, !P0 ;  /* 0x000000091c007c0c */ /* 0x000fe4000c7c1270 */
[----:B----4-:R-:W-:Y:S01]  /*37b50*/  ISETP.LT.AND P2, PT, R29, UR9, !P0 ;  /* 0x000000091d007c0c */ /* 0x010fe2000c741270 */
[----:B------:R-:W4:Y:S04]  /*37b60*/  LDL.LU R28, [R1+0xd8] ;  /* 0x0000d800011c7983 */ /* 0x000f280000300800 */
[----:B------:R-:W5:Y:S01]  /*37b70*/  LDL.LU R29, [R1+0xdc] ;  /* 0x0000dc00011d7983 */ /* 0x000f620000300800 */
[----:B0-----:R-:W-:-:S04]  /*37b80*/  LEA R4, P5, R3, R0, 0x1 ;  /* 0x0000000003047211 */ /* 0x001fc800078a08ff */
[----:B------:R-:W-:Y:S02]  /*37b90*/  LEA.HI.X.SX32 R5, R3, R2, 0x1, P5 ;  /* 0x0000000203057211 */ /* 0x000fe400028f0eff */
[----:B------:R-:W-:Y:S02]  /*37ba0*/  ISETP.LT.AND P5, PT, R20, UR9, !P0 ;  /* 0x0000000914007c0c */ /* 0x000fe4000c7a1270 */
[----:B------:R-:W5:Y:S01]  /*37bb0*/  LDL.LU R20, [R1+0xe0] ;  /* 0x0000e00001147983 */ /* 0x000f620000300800 */
[----:B------:R-:W-:Y:S02]  /*37bc0*/  ISETP.LT.AND P4, PT, R25, UR9, !P0 ;  /* 0x0000000919007c0c */ /* 0x000fe4000c781270 */
[----:B------:R-:W-:-:S04]  /*37bd0*/  LEA R8, P3, R12, R0, 0x1 ;  /* 0x000000000c087211 */ /* 0x000fc800078608ff */
[----:B------:R-:W-:Y:S01]  /*37be0*/  LEA.HI.X.SX32 R9, R12, R2, 0x1, P3 ;  /* 0x000000020c097211 */ /* 0x000fe200018f0eff */
[----:B------:R-:W-:-:S04]  /*37bf0*/  IMAD R12, R16, 0x4, R3 ;  /* 0x00000004100c7824 */ /* 0x000fc800078e0203 */
[----:B------:R0:W-:Y:S01]  /*37c00*/  @P6 STG.E.U16 desc[UR10][R8.64], R22 ;  /* 0x0000001608006986 */ /* 0x0001e2000c10150a */
[----:B------:R-:W-:-:S03]  /*37c10*/  IMAD R3, R16, 0x4, R12 ;  /* 0x0000000410037824 */ /* 0x000fc600078e020c */
[----:B------:R1:W-:Y:S01]  /*37c20*/  @P4 STG.E.U16 desc[UR10][R4.64], R26 ;  /* 0x0000001a04004986 */ /* 0x0003e2000c10150a */
[----:B0-----:R-:W-:-:S04]  /*37c30*/  LEA R8, P6, R12, R0, 0x1 ;  /* 0x000000000c087211 */ /* 0x001fc800078c08ff */
[----:B------:R-:W-:Y:S02]  /*37c40*/  LEA.HI.X.SX32 R9, R12, R2, 0x1, P6 ;  /* 0x000000020c097211 */ /* 0x000fe400030f0eff */
[----:B-1----:R-:W-:Y:S01]  /*37c50*/  PRMT R5, R17, 0x7632, R5 ;  /* 0x0000763211057816 */ /* 0x002fe20000000005 */
[----:B------:R-:W-:Y:S01]  /*37c60*/  IMAD R12, R16, 0x4, R3 ;  /* 0x00000004100c7824 */ /* 0x000fe200078e0203 */
[----:B------:R-:W-:-:S03]  /*37c70*/  LEA R4, P6, R3, R0, 0x1 ;  /* 0x0000000003047211 */ /* 0x000fc600078c08ff */
[----:B------:R0:W-:Y:S01]  /*37c80*/  @P2 STG.E.U16 desc[UR10][R8.64], R5 ;  /* 0x0000000508002986 */ /* 0x0001e2000c10150a */
[----:B------:R-:W-:Y:S02]  /*37c90*/  PRMT R10, R6, 0x7632, R10 ;  /* 0x00007632060a7816 */ /* 0x000fe4000000000a */
[----:B------:R-:W-:Y:S02]  /*37ca0*/  PRMT R6, R7, 0x7632, R6 ;  /* 0x0000763207067816 */ /* 0x000fe40000000006 */
[----:B0-----:R-:W-:Y:S01]  /*37cb0*/  LEA.HI.X.SX32 R5, R3, R2, 0x1, P6 ;  /* 0x0000000203057211 */ /* 0x001fe200030f0eff */
[----:B------:R-:W-:Y:S01]  /*37cc0*/  IMAD R3, R16, 0x4, R12 ;  /* 0x0000000410037824 */ /* 0x000fe200078e020c */
[----:B------:R-:W-:-:S03]  /*37cd0*/  LEA R8, P6, R12, R0, 0x1 ;  /* 0x000000000c087211 */ /* 0x000fc600078c08ff */
[----:B------:R0:W-:Y:S01]  /*37ce0*/  @P5 STG.E.U16 desc[UR10][R4.64], R10 ;  /* 0x0000000a04005986 */ /* 0x0001e2000c10150a */
[----:B------:R-:W-:Y:S02]  /*37cf0*/  LEA.HI.X.SX32 R9, R12, R2, 0x1, P6 ;  /* 0x000000020c097211 */ /* 0x000fe400030f0eff */
[----:B------:R-:W-:Y:S02]  /*37d00*/  ISETP.LT.AND P3, PT, R21, UR9, !P0 ;  /* 0x0000000915007c0c */ /* 0x000fe4000c761270 */
[C---:B0-----:R-:W-:Y:S02]  /*37d10*/  LEA R4, P6, R3.reuse, R0, 0x1 ;  /* 0x0000000003047211 */ /* 0x041fe400078c08ff */
[----:B------:R-:W-:Y:S02]  /*37d20*/  PRMT R10, R10, 0x7632, R10 ;  /* 0x000076320a0a7816 */ /* 0x000fe4000000000a */
[----:B------:R-:W-:Y:S02]  /*37d30*/  LEA.HI.X.SX32 R5, R3, R2, 0x1, P6 ;  /* 0x0000000203057211 */ /* 0x000fe400030f0eff */
[----:B--2---:R-:W-:-:S02]  /*37d40*/  ISETP.LT.AND P4, PT, R13, UR9, !P0 ;  /* 0x000000090d007c0c */ /* 0x004fc4000c781270 */
[----:B---3--:R-:W-:Y:S02]  /*37d50*/  ISETP.LT.AND P2, PT, R24, UR9, !P0 ;  /* 0x0000000918007c0c */ /* 0x008fe4000c741270 */
[----:B------:R-:W2:Y:S04]  /*37d60*/  LDL.LU R24, [R1+0xe4] ;  /* 0x0000e40001187983 */ /* 0x000ea80000300800 */
[----:B------:R-:W3:Y:S04]  /*37d70*/  LDL.LU R7, [R1+0xccc] ;  /* 0x000ccc0001077983 */ /* 0x000ee80000300800 */
[----:B------:R-:W3:Y:S04]  /*37d80*/  LDL.LU R17, [R1+0xe8] ;  /* 0x0000e80001117983 */ /* 0x000ee80000300800 */
[----:B------:R0:W-:Y:S04]  /*37d90*/  @P4 STG.E.U16 desc[UR10][R8.64], R6 ;  /* 0x0000000608004986 */ /* 0x0001e8000c10150a */
[----:B------:R1:W-:Y:S01]  /*37da0*/  @P2 STG.E.U16 desc[UR10][R4.64], R10 ;  /* 0x0000000a04002986 */ /* 0x0003e2000c10150a */
[----:B----4-:R-:W-:-:S03]  /*37db0*/  ISETP.LT.AND P5, PT, R28, UR9, !P0 ;  /* 0x000000091c007c0c */ /* 0x010fc6000c7a1270 */
[----:B------:R-:W4:Y:S04]  /*37dc0*/  LDL.LU R28, [R1+0xec] ;  /* 0x0000ec00011c7983 */ /* 0x000f280000300800 */
[----:B------:R-:W4:Y:S01]  /*37dd0*/  LDL.LU R21, [R1+0x1c] ;  /* 0x00001c0001157983 */ /* 0x000f220000300800 */
[----:B-----5:R-:W-:Y:S02]  /*37de0*/  ISETP.LT.AND P4, PT, R29, UR9, !P0 ;  /* 0x000000091d007c0c */ /* 0x020fe4000c781270 */
[----:B------:R-:W-:Y:S02]  /*37df0*/  ISETP.LT.AND P2, PT, R20, UR9, !P0 ;  /* 0x0000000914007c0c */ /* 0x000fe4000c741270 */
[----:B------:R-:W5:Y:S04]  /*37e00*/  LDL.LU R20, [R1+0xf0] ;  /* 0x0000f00001147983 */ /* 0x000f680000300800 */
[----:B------:R-:W5:Y:S01]  /*37e10*/  LDL.LU R29, [R1+0xf4] ;  /* 0x0000f400011d7983 */ /* 0x000f620000300800 */
[----:B0-----:R-:W-:Y:S01]  /*37e20*/  IMAD R6, R16, 0x4, R3 ;  /* 0x0000000410067824 */ /* 0x001fe200078e0203 */
[----:B------:R-:W-:-:S02]  /*37e30*/  PRMT R14, R14, 0x7632, R14 ;  /* 0x000076320e0e7816 */ /* 0x000fc4000000000e */
[----:B------:R-:W5:Y:S01]  /*37e40*/  LDL.LU R13, [R1+0xf8] ;  /* 0x0000f800010d7983 */ /* 0x000f620000300800 */
[----:B------:R-:W-:Y:S01]  /*37e50*/  IMAD R3, R16, 0x4, R6 ;  /* 0x0000000410037824 */ /* 0x000fe200078e0206 */
[----:B------:R-:W-:-:S04]  /*37e60*/  LEA R8, P6, R6, R0, 0x1 ;  /* 0x0000000006087211 */ /* 0x000fc800078c08ff */
[----:B------:R-:W-:Y:S01]  /*37e70*/  LEA.HI.X.SX32 R9, R6, R2, 0x1, P6 ;  /* 0x0000000206097211 */ /* 0x000fe200030f0eff */
[----:B------:R-:W-:Y:S01]  /*37e80*/  IMAD R6, R16, 0x4, R3 ;  /* 0x0000000410067824 */ /* 0x000fe200078e0203 */
[C---:B-1----:R-:W-:Y:S02]  /*37e90*/  LEA R4, P6, R3.reuse, R0, 0x1 ;  /* 0x0000000003047211 */ /* 0x042fe400078c08ff */
[----:B------:R-:W-:Y:S01]  /*37ea0*/  PRMT R18, R18, 0x7632, R18 ;  /* 0x0000763212127816 */ /* 0x000fe20000000012 */
[----:B------:R0:W-:Y:S01]  /*37eb0*/  @P5 STG.E.U16 desc[UR10][R8.64], R14 ;  /* 0x0000000e08005986 */ /* 0x0001e2000c10150a */
[----:B------:R-:W-:Y:S01]  /*37ec0*/  LEA.HI.X.SX32 R5, R3, R2, 0x1, P6 ;  /* 0x0000000203057211 */ /* 0x000fe200030f0eff */
[----:B------:R-:W-:Y:S01]  /*37ed0*/  IMAD R3, R16, 0x4, R6 ;  /* 0x0000000410037824 */ /* 0x000fe200078e0206 */
[----:B------:R-:W-:-:S03]  /*37ee0*/  PRMT R22, R22, 0x7632, R22 ;  /* 0x0000763216167816 */ /* 0x000fc60000000016 */
[----:B------:R1:W-:Y:S01]  /*37ef0*/  @P4 STG.E.U16 desc[UR10][R4.64], R18 ;  /* 0x0000001204004986 */ /* 0x0003e2000c10150a */
[----:B0-----:R-:W-:-:S04]  /*37f00*/  LEA R8, P6, R6, R0, 0x1 ;  /* 0x0000000006087211 */ /* 0x001fc800078c08ff */
[----:B------:R-:W-:Y:S01]  /*37f10*/  LEA.HI.X.SX32 R9, R6, R2, 0x1, P6 ;  /* 0x0000000206097211 */ /* 0x000fe200030f0eff */
[----:B------:R-:W-:Y:S01]  /*37f20*/  IMAD R6, R16, 0x4, R3 ;  /* 0x0000000410067824 */ /* 0x000fe200078e0203 */
[C---:B-1----:R-:W-:Y:S02]  /*37f30*/  LEA R4, P6, R3.reuse, R0, 0x1 ;  /* 0x0000000003047211 */ /* 0x042fe400078c08ff */
[----:B------:R-:W-:Y:S01]  /*37f40*/  PRMT R26, R26, 0x7632, R26 ;  /* 0x000076321a1a7816 */ /* 0x000fe2000000001a */
[----:B------:R0:W-:Y:S01]  /*37f50*/  @P2 STG.E.U16 desc[UR10][R8.64], R22 ;  /* 0x0000001608002986 */ /* 0x0001e2000c10150a */
[----:B------:R-:W-:Y:S01]  /*37f60*/  LEA.HI.X.SX32 R5, R3, R2, 0x1, P6 ;  /* 0x0000000203057211 */ /* 0x000fe200030f0eff */
[----:B------:R-:W-:Y:S01]  /*37f70*/  IMAD R3, R16, 0x4, R6 ;  /* 0x0000000410037824 */ /* 0x000fe200078e0206 */
[----:B0-----:R-:W-:-:S04]  /*37f80*/  LEA R8, P2, R6, R0, 0x1 ;  /* 0x0000000006087211 */ /* 0x001fc800078408ff */
[----:B------:R-:W-:Y:S02]  /*37f90*/  LEA.HI.X.SX32 R9, R6, R2, 0x1, P2 ;  /* 0x0000000206097211 */ /* 0x000fe400010f0eff */
[----:B--2---:R-:W-:Y:S02]  /*37fa0*/  ISETP.LT.AND P5, PT, R24, UR9, !P0 ;  /* 0x0000000918007c0c */ /* 0x004fe4000c7a1270 */
[----:B------:R-:W2:Y:S04]  /*37fb0*/  LDL.LU R24, [R1+0xc] ;  /* 0x00000c0001187983 */ /* 0x000ea80000300800 */
[----:B------:R-:W2:Y:S01]  /*37fc0*/  LDL.LU R12, [R1+0xfc] ;  /* 0x0000fc00010c7983 */ /* 0x000ea20000300800 */
[----:B---3--:R-:W-:-:S03]  /*37fd0*/  ISETP.LT.AND P4, PT, R17, UR9, !P0 ;  /* 0x0000000911007c0c */ /* 0x008fc6000c781270 */
[----:B------:R-:W3:Y:S04]  /*37fe0*/  LDL.LU R17, [R1+0x100] ;  /* 0x0001000001117983 */ /* 0x000ee80000300800 */
[----:B------:R0:W-:Y:S02]  /*37ff0*/  @P5 STG.E.U16 desc[UR10][R4.64], R26 ;  /* 0x0000001a04005986 */ /* 0x0001e4000c10150a */
[C---:B0-----:R-:W-:Y:S02]  /*38000*/  LEA R4, P5, R3.reuse, R0, 0x1 ;  /* 0x0000000003047211 */ /* 0x041fe400078a08ff */
[----:B----4-:R-:W-:Y:S02]  /*38010*/  ISETP.LT.AND P6, PT, R28, UR9, !P0 ;  /* 0x000000091c007c0c */ /* 0x010fe4000c7c1270 */
[----:B------:R-:W4:Y:S01]  /*38020*/  LDL.LU R28, [R1+0x104] ;  /* 0x00010400011c7983 */ /* 0x000f220000300800 */
[----:B------:R-:W-:-:S02]  /*38030*/  LEA.HI.X.SX32 R5, R3, R2, 0x1, P5 ;  /* 0x0000000203057211 */ /* 0x000fc400028f0eff */
[----:B-----5:R-:W-:Y:S02]  /*38040*/  ISETP.LT.AND P2, PT, R20, UR9, !P0 ;  /* 0x0000000914007c0c */ /* 0x020fe4000c741270 */
[----:B------:R-:W5:Y:S01]  /*38050*/  LDL.LU R20, [R1+0x10c] ;  /* 0x00010c0001147983 */ /* 0x000f620000300800 */
[----:B------:R-:W-:-:S03]  /*38060*/  ISETP.LT.AND P5, PT, R29, UR9, !P0 ;  /* 0x000000091d007c0c */ /* 0x000fc6000c7a1270 */
[----:B------:R-:W5:Y:S01]  /*38070*/  LDL.LU R29, [R1+0x108] ;  /* 0x00010800011d7983 */ /* 0x000f620000300800 */
[----:B------:R-:W-:-:S03]  /*38080*/  IMAD R6, R16, 0x4, R3 ;  /* 0x0000000410067824 */ /* 0x000fc600078e0203 */
[----:B------:R0:W-:Y:S01]  /*38090*/  @P4 STG.E.U16 desc[UR10][R8.64], R21 ;  /* 0x0000001508004986 */ /* 0x0001e2000c10150a */
[----:B------:R-:W-:-:S03]  /*380a0*/  IMAD R3, R16, 0x4, R6 ;  /* 0x0000000410037824 */ /* 0x000fc600078e0206 */
[----:B------:R1:W-:Y:S04]  /*380b0*/  @P6 STG.E.U16 desc[UR10][R4.64], R7 ;  /* 0x0000000704006986 */ /* 0x0003e8000c10150a */
[----:B------:R-:W5:Y:S01]  /*380c0*/  LDL.LU R25, [R1+0x110] ;  /* 0x0001100001197983 */ /* 0x000f620000300800 */
[----:B0-----:R-:W-:-:S04]  /*380d0*/  LEA R8, P4, R6, R0, 0x1 ;  /* 0x0000000006087211 */ /* 0x001fc800078808ff */
[----:B------:R-:W-:Y:S02]  /*380e0*/  LEA.HI.X.SX32 R9, R6, R2, 0x1, P4 ;  /* 0x0000000206097211 */ /* 0x000fe400020f0eff */
[----:B------:R-:W-:Y:S01]  /*380f0*/  ISETP.LT.AND P4, PT, R13, UR9, !P0 ;  /* 0x000000090d007c0c */ /* 0x000fe2000c781270 */
[----:B------:R-:W-:Y:S01]  /*38100*/  IMAD R13, R16, 0x4, R3 ;  /* 0x00000004100d7824 */ /* 0x000fe200078e0203 */
[----:B-1----:R-:W-:-:S04]  /*38110*/  LEA R4, P6, R3, R0, 0x1 ;  /* 0x0000000003047211 */ /* 0x002fc800078c08ff */
[----:B------:R-:W-:Y:S01]  /*38120*/  LEA.HI.X.SX32 R5, R3, R2, 0x1, P6 ;  /* 0x0000000203057211 */ /* 0x000fe200030f0eff */
[----:B------:R-:W-:Y:S01]  /*38130*/  IMAD R3, R16, 0x4, R13 ;  /* 0x0000000410037824 */ /* 0x000fe200078e020d */
[----:B--2---:R0:W-:Y:S01]  /*38140*/  @P2 STG.E.U16 desc[UR10][R8.64], R24 ;  /* 0x0000001808002986 */ /* 0x0041e2000c10150a */
[----:B------:R-:W-:Y:S02]  /*38150*/  ISETP.LT.AND P6, PT, R12, UR9, !P0 ;  /* 0x000000090c007c0c */ /* 0x000fe4000c7c1270 */
[----:B0-----:R-:W-:-:S04]  /*38160*/  LEA R8, P2, R13, R0, 0x1 ;  /* 0x000000000d087211 */ /* 0x001fc800078408ff */
[----:B------:R-:W-:Y:S01]  /*38170*/  LEA.HI.X.SX32 R9, R13, R2, 0x1, P2 ;  /* 0x000000020d097211 */ /* 0x000fe200010f0eff */
[----:B------:R-:W-:Y:S01]  /*38180*/  IMAD R13, R16, 0x4, R3 ;  /* 0x00000004100d7824 */ /* 0x000fe200078e0203 */
[----:B---3--:R-:W-:Y:S01]  /*38190*/  ISETP.LT.AND P2, PT, R17, UR9, !P0 ;  /* 0x0000000911007c0c */ /* 0x008fe2000c741270 */
[----:B------:R0:W-:Y:S04]  /*381a0*/  @P5 STG.E.U16 desc[UR10][R4.64], R11 ;  /* 0x0000000b04005986 */ /* 0x0001e8000c10150a */
[----:B------:R1:W-:Y:S01]  /*381b0*/  @P4 STG.E.U16 desc[UR10][R8.64], R15 ;  /* 0x0000000f08004986 */ /* 0x0003e2000c10150a */
[-C--:B0-----:R-:W-:Y:S02]  /*381c0*/  LEA R4, P5, R3, R0.reuse, 0x1 ;  /* 0x0000000003047211 */ /* 0x081fe400078a08ff */
[----:B-1----:R-:W-:-:S02]  /*381d0*/  LEA R8, P4, R13, R0, 0x1 ;  /* 0x000000000d087211 */ /* 0x002fc400078808ff */
[-C--:B------:R-:W-:Y:S02]  /*381e0*/  LEA.HI.X.SX32 R5, R3, R2.reuse, 0x1, P5 ;  /* 0x0000000203057211 */ /* 0x080fe400028f0eff */
[----:B------:R-:W-:Y:S02]  /*381f0*/  LEA.HI.X.SX32 R9, R13, R2, 0x1, P4 ;  /* 0x000000020d097211 */ /* 0x000fe400020f0eff */
[----:B----4-:R-:W-:Y:S01]  /*38200*/  ISETP.LT.AND P5, PT, R28, UR9, !P0 ;  /* 0x000000091c007c0c */ /* 0x010fe2000c7a1270 */
[----:B------:R0:W-:Y:S01]  /*38210*/  @P6 STG.E.U16 desc[UR10][R4.64], R19 ;  /* 0x0000001304006986 */ /* 0x0001e2000c10150a */
[----:B-----5:R-:W-:-:S03]  /*38220*/  ISETP.LT.AND P4, PT, R20, UR9, !P0 ;  /* 0x0000000914007c0c */ /* 0x020fc6000c781270 */
[----:B------:R-:W2:Y:S04]  /*38230*/  LDL.LU R20, [R1+0x114] ;  /* 0x0001140001147983 */ /* 0x000ea80000300800 */
[----:B------:R1:W-:Y:S01]  /*38240*/  @P2 STG.E.U16 desc[UR10][R8.64], R23 ;  /* 0x0000001708002986 */ /* 0x0003e2000c10150a */
[----:B------:R-:W-:-:S03]  /*38250*/  ISETP.LT.AND P2, PT, R29, UR9, !P0 ;  /* 0x000000091d007c0c */ /* 0x000fc6000c741270 */
[----:B------:R-:W3:Y:S04]  /*38260*/  LDL.LU R28, [R1+0x118] ;  /* 0x00011800011c7983 */ /* 0x000ee80000300800 */
[----:B------:R-:W4:Y:S01]  /*38270*/  LDL.LU R29, [R1+0x11c] ;  /* 0x00011c00011d7983 */ /* 0x000f220000300800 */
[----:B------:R-:W-:-:S04]  /*38280*/  IMAD R3, R16, 0x4, R13 ;  /* 0x0000000410037824 */ /* 0x000fc800078e020d */
[----:B------:R-:W-:Y:S01]  /*38290*/  IMAD R13, R16, 0x4, R3 ;  /* 0x00000004100d7824 */ /* 0x000fe200078e0203 */
[----:B0-----:R-:W-:-:S03]  /*382a0*/  LEA R4, P6, R3, R0, 0x1 ;  /* 0x0000000003047211 */ /* 0x001fc600078c08ff */
[C---:B------:R-:W-:Y:S01]  /*382b0*/  IMAD R17, R16.reuse, 0x4, R13 ;  /* 0x0000000410117824 */ /* 0x040fe200078e020d */
[----:B------:R-:W-:Y:S02]  /*382c0*/  LEA.HI.X.SX32 R5, R3, R2, 0x1, P6 ;  /* 0x0000000203057211 */ /* 0x000fe400030f0eff */
[C---:B-1----:R-:W-:Y:S01]  /*382d0*/  LEA R8, P6, R13.reuse, R0, 0x1 ;  /* 0x000000000d087211 */ /* 0x042fe200078c08ff */
[C---:B------:R-:W-:Y:S02]  /*382e0*/  IMAD R3, R16.reuse, 0x4, R17 ;  /* 0x0000000410037824 */ /* 0x040fe400078e0211 */
[----:B------:R0:W-:Y:S01]  /*382f0*/  @P5 STG.E.U16 desc[UR10][R4.64], R27 ;  /* 0x0000001b04005986 */ /* 0x0001e2000c10150a */
[----:B------:R-:W-:Y:S01]  /*38300*/  LEA.HI.X.SX32 R9, R13, R2, 0x1, P6 ;  /* 0x000000020d097211 */ /* 0x000fe200030f0eff */
[----:B------:R-:W-:Y:S01]  /*38310*/  IMAD R13, R16, 0x4, R3 ;  /* 0x00000004100d7824 */ /* 0x000fe200078e0203 */
[----:B------:R-:W-:Y:S02]  /*38320*/  PRMT R6, R21, 0x7632, R6 ;  /* 0x0000763215067816 */ /* 0x000fe40000000006 */
[----:B------:R-:W-:-:S02]  /*38330*/  PRMT R10, R7, 0x7632, R10 ;  /* 0x00007632070a7816 */ /* 0x000fc4000000000a */
[----:B0-----:R-:W-:Y:S01]  /*38340*/  LEA R4, P6, R17, R0, 0x1 ;  /* 0x0000000011047211 */ /* 0x001fe200078c08ff */
[----:B------:R-:W-:-:S03]  /*38350*/  IMAD R7, R16, 0x4, R13 ;  /* 0x0000000410077824 */ /* 0x000fc600078e020d */
[----:B------:R-:W-:Y:S01]  /*38360*/  LEA.HI.X.SX32 R5, R17, R2, 0x1, P6 ;  /* 0x0000000211057211 */ /* 0x000fe200030f0eff */
[----:B------:R0:W-:Y:S01]  /*38370*/  @P2 STG.E.U16 desc[UR10][R8.64], R6 ;  /* 0x0000000608002986 */ /* 0x0001e2000c10150a */
[----:B------:R-:W-:-:S03]  /*38380*/  IMAD R17, R16, 0x4, R7 ;  /* 0x0000000410117824 */ /* 0x000fc600078e0207 */
[----:B------:R1:W-:Y:S01]  /*38390*/  @P4 STG.E.U16 desc[UR10][R4.64], R10 ;  /* 0x0000000a04004986 */ /* 0x0003e2000c10150a */
[-C--:B------:R-:W-:Y:S02]  /*383a0*/  LEA R12, P4, R13, R0.reuse, 0x1 ;  /* 0x000000000d0c7211 */ /* 0x080fe400078808ff */
[-C--:B0-----:R-:W-:Y:S02]  /*383b0*/  LEA R8, P6, R7, R0.reuse, 0x1 ;  /* 0x0000000007087211 */ /* 0x081fe400078c08ff */
[----:B-1----:R-:W-:-:S04]  /*383c0*/  LEA R4, P2, R3, R0, 0x1 ;  /* 0x0000000003047211 */ /* 0x002fc800078408ff */
[-C--:B------:R-:W-:Y:S01]  /*383d0*/  LEA.HI.X.SX32 R5, R3, R2.reuse, 0x1, P2 ;  /* 0x0000000203057211 */ /* 0x080fe200010f0eff */
[C---:B------:R-:W-:Y:S01]  /*383e0*/  IMAD R3, R16.reuse, 0x4, R17 ;  /* 0x0000000410037824 */ /* 0x040fe200078e0211 */
[----:B------:R-:W-:Y:S02]  /*383f0*/  LEA.HI.X.SX32 R9, R7, R2, 0x1, P6 ;  /* 0x0000000207097211 */ /* 0x000fe400030f0eff */
[-C--:B------:R-:W-:Y:S01]  /*38400*/  LEA R6, P6, R17, R0.reuse, 0x1 ;  /* 0x0000000011067211 */ /* 0x080fe200078c08ff */
[----:B------:R-:W-:Y:S01]  /*38410*/  IMAD R21, R16, 0x4, R3 ;  /* 0x0000000410157824 */ /* 0x000fe200078e0203 */
[----:B------:R-:W-:Y:S02]  /*38420*/  LEA R16, P2, R3, R0, 0x1 ;  /* 0x0000000003107211 */ /* 0x000fe400078408ff */
[----:B------:R-:W-:Y:S02]  /*38430*/  ISETP.LT.AND P5, PT, R25, UR9, !P0 ;  /* 0x0000000919007c0c */ /* 0x000fe4000c7a1270 */
[----:B------:R-:W-:-:S02]  /*38440*/  LEA.HI.X.SX32 R13, R13, R2, 0x1, P4 ;  /* 0x000000020d0d7211 */ /* 0x000fc400020f0eff */
[-C--:B------:R-:W-:Y:S02]  /*38450*/  LEA.HI.X.SX32 R7, R17, R2.reuse, 0x1, P6 ;  /* 0x0000000211077211 */ /* 0x080fe400030f0eff */
[----:B------:R-:W-:Y:S02]  /*38460*/  LEA.HI.X.SX32 R17, R3, R2, 0x1, P2 ;  /* 0x0000000203117211 */ /* 0x000fe400010f0eff */
[----:B------:R-:W-:Y:S02]  /*38470*/  PRMT R11, R11, 0x7632, R11 ;  /* 0x000076320b0b7816 */ /* 0x000fe4000000000b */
[----:B------:R-:W-:Y:S02]  /*38480*/  PRMT R15, R15, 0x7632, R15 ;  /* 0x000076320f0f7816 */ /* 0x000fe4000000000f */
[----:B------:R-:W-:Y:S02]  /*38490*/  PRMT R3, R19, 0x7632, R3 ;  /* 0x0000763213037816 */ /* 0x000fe40000000003 */
[----:B------:R-:W-:-:S02]  /*384a0*/  PRMT R23, R23, 0x7632, R23 ;  /* 0x0000763217177816 */ /* 0x000fc40000000017 */
[----:B--2---:R-:W-:Y:S02]  /*384b0*/  ISETP.LT.AND P4, PT, R20, UR9, !P0 ;  /* 0x0000000914007c0c */ /* 0x004fe4000c781270 */
[C---:B------:R-:W-:Y:S02]  /*384c0*/  LEA R20, P6, R21.reuse, R0, 0x1 ;  /* 0x0000000015147211 */ /* 0x040fe400078c08ff */
[----:B---3--:R-:W-:Y:S02]  /*384d0*/  ISETP.LT.AND P2, PT, R28, UR9, !P0 ;  /* 0x000000091c007c0c */ /* 0x008fe4000c741270 */
[----:B------:R-:W-:Y:S02]  /*384e0*/  LEA.HI.X.SX32 R21, R21, R2, 0x1, P6 ;  /* 0x0000000215157211 */ /* 0x000fe400030f0eff */
[----:B----4-:R-:W-:Y:S02]  /*384f0*/  ISETP.LT.AND P0, PT, R29, UR9, !P0 ;  /* 0x000000091d007c0c */ /* 0x010fe4000c701270 */
[----:B------:R-:W-:-:S05]  /*38500*/  PRMT R2, R24, 0x7632, R2 ;  /* 0x0000763218027816 */ /* 0x000fca0000000002 */
[----:B------:R0:W-:Y:S04]  /*38510*/  @P5 STG.E.U16 desc[UR10][R4.64], R2 ;  /* 0x0000000204005986 */ /* 0x0001e8000c10150a */
[----:B------:R0:W-:Y:S04]  /*38520*/  @P4 STG.E.U16 desc[UR10][R12.64], R11 ;  /* 0x0000000b0c004986 */ /* 0x0001e8000c10150a */
[----:B------:R0:W-:Y:S04]  /*38530*/  @P3 STG.E.U16 desc[UR10][R8.64], R15 ;  /* 0x0000000f08003986 */ /* 0x0001e8000c10150a */
[----:B------:R0:W-:Y:S04]  /*38540*/  @P2 STG.E.U16 desc[UR10][R6.64], R3 ;  /* 0x0000000306002986 */ /* 0x0001e8000c10150a */
[----:B------:R0:W-:Y:S01]  /*38550*/  @P1 STG.E.U16 desc[UR10][R16.64], R23 ;  /* 0x0000001710001986 */ /* 0x0001e2000c10150a */
[----:B------:R-:W-:Y:S05]  /*38560*/  @!P0 EXIT ;  /* 0x000000000000894d */ /* 0x000fea0003800000 */
[----:B------:R-:W-:-:S05]  /*38570*/  PRMT R10, R27, 0x7632, R10 ;  /* 0x000076321b0a7816 */ /* 0x000fca000000000a */
[----:B------:R-:W-:Y:S01]  /*38580*/  STG.E.U16 desc[UR10][R20.64], R10 ;  /* 0x0000000a14007986 */ /* 0x000fe2000c10150a */
[----:B------:R-:W-:Y:S05]  /*38590*/  EXIT ;  /* 0x000000000000794d */ /* 0x000fea0003800000 */
.L_x_3:
[----:B------:R-:W-:-:S00]  /*385a0*/  BRA `(.L_x_3) ;  /* 0xfffffffc00fc7947 */ /* 0x000fc0000383ffff */
[----:B------:R-:W-:-:S00]  /*385b0*/  NOP ;  /* 0x0000000000007918 */ /* 0x000fc00000000000 */
        /* <DEDUP_REMOVED lines=12> */
.L_x_4:


//--------------------- .nv.shared.matmul_kernel  --------------------------
	.section	.nv.shared.matmul_kernel,"aw",@nobits
	.sectionflags	@""
	.align	16
	.zero		1024


//--------------------- .nv.shared.reserved.0     --------------------------
	.section	.nv.shared.reserved.0,"aw",@nobits
	.weak		__nv_reservedSMEM_offset_0_alias
	.size		__nv_reservedSMEM_offset_0_alias, 0, 0
	.other		__nv_reservedSMEM_offset_0_alias,@"STO_CUDA_RESERVED_SHARED STV_DEFAULT"
__nv_reservedSMEM_offset_0_alias:
	.zero		0


//--------------------- .nv.constant0.matmul_kernel --------------------------
	.section	.nv.constant0.matmul_kernel,"a",@progbits
	.sectionflags	@""
	.align	4
.nv.constant0.matmul_kernel:
	.zero		608


//--------------------- SYMBOLS --------------------------

	.type		.nv.reservedSmem.offset0,@object
	.size		.nv.reservedSmem.offset0,0x4
